	.target	sm_90a

	.elftype	@"ET_EXEC"


//--------------------- .note.nv.tkinfo           --------------------------
	.section	.note.nv.tkinfo,"",@"SHT_NOTE"
	.sectionflags	@"SHF_NOTE_NV_TKINFO"
	.tkinfo
        /*0018*/ 	.word	0x00000002
        /*0030*/ 	.string	""
        /*0030*/ 	.string	"ptxas"
        /*0030*/ 	.string	"Cuda compilation tools, release 13.0, V13.0.88"
        /*0030*/ 	.string	"Build cuda_13.0.r13.0/compiler.36424714_0"
        /*0030*/ 	.string	"-arch sm_90a -m 64 "



//--------------------- .note.nv.cuinfo           --------------------------
	.section	.note.nv.cuinfo,"",@"SHT_NOTE"
	.sectionflags	@"SHF_NOTE_NV_CUINFO"
        /*0018*/ 	.short	0x0002
        /*001a*/ 	.short	0x005a
        /*001c*/ 	.short	0x0082
	.zero		2


//--------------------- .nv.info                  --------------------------
	.section	.nv.info,"",@"SHT_CUDA_INFO"
	.align	4


	//----- nvinfo : EIATTR_REGCOUNT
	.align		4
        /*0000*/ 	.byte	0x04, 0x2f
        /*0002*/ 	.short	(.L_16 - .L_15)
	.align		4
.L_15:
        /*0004*/ 	.word	index@(_ZN7cutlass13device_kernelINS_4fmha6kernel28FmhaKernelTmaWarpSpecializedINS1_10collective30FmhaMainloopTmaWarpSpecializedINS_6half_tEffN4cute5tupleIJNS7_1CILi128EEENS9_ILi256EEENS9_ILi512EEEEEENS8_IJiNS9_ILi1EEENS8_IJiiEEEEEESG_SG_NS4_12CausalFusionEJEEENS4_15FmhaFwdEpilogueIS6_fNS8_IJNS9_ILi64EEESC_SB_EEEEENS2_23IndividualTileSchedulerEJEEEEEvNT_6ParamsE)
        /*0008*/ 	.word	0x000000a8


	//----- nvinfo : EIATTR_FRAME_SIZE
	.align		4
.L_16:
        /*000c*/ 	.byte	0x04, 0x11
        /*000e*/ 	.short	(.L_18 - .L_17)
	.align		4
.L_17:
        /*0010*/ 	.word	index@($__internal_0_$__cuda_sm20_rcp_rn_f32_slowpath)
        /*0014*/ 	.word	0x00002560


	//----- nvinfo : EIATTR_FRAME_SIZE
	.align		4
.L_18:
        /*0018*/ 	.byte	0x04, 0x11
        /*001a*/ 	.short	(.L_20 - .L_19)
	.align		4
.L_19:
        /*001c*/ 	.word	index@(_ZN7cutlass13device_kernelINS_4fmha6kernel28FmhaKernelTmaWarpSpecializedINS1_10collective30FmhaMainloopTmaWarpSpecializedINS_6half_tEffN4cute5tupleIJNS7_1CILi128EEENS9_ILi256EEENS9_ILi512EEEEEENS8_IJiNS9_ILi1EEENS8_IJiiEEEEEESG_SG_NS4_12CausalFusionEJEEENS4_15FmhaFwdEpilogueIS6_fNS8_IJNS9_ILi64EEESC_SB_EEEEENS2_23IndividualTileSchedulerEJEEEEEvNT_6ParamsE)
        /*0020*/ 	.word	0x00002560


	//----- nvinfo : EIATTR_MIN_STACK_SIZE
	.align		4
.L_20:
        /*0024*/ 	.byte	0x04, 0x12
        /*0026*/ 	.short	(.L_22 - .L_21)
	.align		4
.L_21:
        /*0028*/ 	.word	index@(_ZN7cutlass13device_kernelINS_4fmha6kernel28FmhaKernelTmaWarpSpecializedINS1_10collective30FmhaMainloopTmaWarpSpecializedINS_6half_tEffN4cute5tupleIJNS7_1CILi128EEENS9_ILi256EEENS9_ILi512EEEEEENS8_IJiNS9_ILi1EEENS8_IJiiEEEEEESG_SG_NS4_12CausalFusionEJEEENS4_15FmhaFwdEpilogueIS6_fNS8_IJNS9_ILi64EEESC_SB_EEEEENS2_23IndividualTileSchedulerEJEEEEEvNT_6ParamsE)
        /*002c*/ 	.word	0x00002560
.L_22:


//--------------------- .nv.compat                --------------------------
	.section	.nv.compat,"",@"SHT_CUDA_COMPAT_INFO"
	.align	4
        /*0000*/ 	.byte	0x02, 0x09, 0x01, 0x00, 0x02, 0x02, 0x04, 0x00, 0x02, 0x05, 0x05, 0x00, 0x03, 0x07, 0x01, 0x01
        /*0010*/ 	.byte	0x02, 0x03, 0x01, 0x00, 0x02, 0x06, 0x01, 0x00, 0x04, 0x0b, 0x08, 0x00, 0x00, 0x00, 0x00, 0x00
        /*0020*/ 	.byte	0x00, 0x00, 0x00, 0x00


//--------------------- .nv.info._ZN7cutlass13device_kernelINS_4fmha6kernel28FmhaKernelTmaWarpSpecializedINS1_10collective30FmhaMainloopTmaWarpSpecializedINS_6half_tEffN4cute5tupleIJNS7_1CILi128EEENS9_ILi256EEENS9_ILi512EEEEEENS8_IJiNS9_ILi1EEENS8_IJiiEEEEEESG_SG_NS4_12CausalFusionEJEEENS4_15FmhaFwdEpilogueIS6_fNS8_IJNS9_ILi64EEESC_SB_EEEEENS2_23IndividualTileSchedulerEJEEEEEvNT_6ParamsE --------------------------
	.section	.nv.info._ZN7cutlass13device_kernelINS_4fmha6kernel28FmhaKernelTmaWarpSpecializedINS1_10collective30FmhaMainloopTmaWarpSpecializedINS_6half_tEffN4cute5tupleIJNS7_1CILi128EEENS9_ILi256EEENS9_ILi512EEEEEENS8_IJiNS9_ILi1EEENS8_IJiiEEEEEESG_SG_NS4_12CausalFusionEJEEENS4_15FmhaFwdEpilogueIS6_fNS8_IJNS9_ILi64EEESC_SB_EEEEENS2_23IndividualTileSchedulerEJEEEEEvNT_6ParamsE,"",@"SHT_CUDA_INFO"
	.sectionflags	@""
	.align	4


	//----- nvinfo : EIATTR_CUDA_API_VERSION
	.align		4
        /*0000*/ 	.byte	0x04, 0x37
        /*0002*/ 	.short	(.L_24 - .L_23)
.L_23:
        /*0004*/ 	.word	0x00000082


	//----- nvinfo : EIATTR_KPARAM_INFO
	.align		4
.L_24:
        /*0008*/ 	.byte	0x04, 0x17
        /*000a*/ 	.short	(.L_26 - .L_25)
.L_25:
        /*000c*/ 	.word	0x00000000
        /*0010*/ 	.short	0x0000
        /*0012*/ 	.short	0x0070
        /*0014*/ 	.byte	0x00, 0xf0, 0x01, 0x20


	//----- nvinfo : EIATTR_SPARSE_MMA_MASK
	.align		4
.L_26:
        /*0018*/ 	.byte	0x03, 0x50
        /*001a*/ 	.short	0x0000


	//----- nvinfo : EIATTR_MAXREG_COUNT
	.align		4
        /*001c*/ 	.byte	0x03, 0x1b
        /*001e*/ 	.short	0x00a8


	//----- nvinfo : EIATTR_NUM_BARRIERS
	.align		4
        /*0020*/ 	.byte	0x02, 0x4c
        /*0022*/ 	.byte	0x02
	.zero		1


	//----- nvinfo : EIATTR_EXTERNS
	.align		4
        /*0024*/ 	.byte	0x04, 0x0f
        /*0026*/ 	.short	(.L_28 - .L_27)


	//   ....[0]....
	.align		4
.L_27:
        /*0028*/ 	.word	index@(__assertfail)


	//----- nvinfo : EIATTR_ANNOTATIONS
	.align		4
.L_28:
        /*002c*/ 	.byte	0x04, 0x55
        /*002e*/ 	.short	(.L_30 - .L_29)


	//   ....[0]....
.L_29:
        /*0030*/ 	.word	0x00000001
        /*0034*/ 	.byte	0x00, 0x10, 0x00, 0x00, 0x01, 0x00, 0x00, 0x00, 0x10, 0x12, 0x00, 0x00, 0x01, 0x00, 0x00, 0x00
        /* <DEDUP_REMOVED lines=2211> */
        /*8a74*/ 	.byte	0xd0, 0x50, 0x02, 0x00


	//----- nvinfo : EIATTR_MERCURY_ISA_VERSION
	.align		4
.L_30:
        /*8a78*/ 	.byte	0x03, 0x5f
        /*8a7a*/ 	.short	0x0101


	//----- nvinfo : EIATTR_INT_WARP_WIDE_INSTR_OFFSETS
	.align		4
        /*8a7c*/ 	.byte	0x04, 0x31
        /*8a7e*/ 	.short	(.L_32 - .L_31)


	//   ....[0]....
.L_31:
        /*8a80*/ 	.word	0x00000700


	//   ....[1]....
        /*8a84*/ 	.word	0x00000710


	//   ....[2]....
        /*8a88*/ 	.word	0x00000720


	//   ....[3]....
        /*8a8c*/ 	.word	0x00000730


	//   ....[4]....
        /*8a90*/ 	.word	0x000007a0


	//----- nvinfo : EIATTR_COOP_GROUP_MASK_REGIDS
	.align		4
.L_32:
        /*8a94*/ 	.byte	0x04, 0x29
        /*8a96*/ 	.short	(.L_34 - .L_33)


	//   ....[0]....
.L_33:
        /*8a98*/ 	.word	0xffffffff


	//   ....[1]....
        /*8a9c*/ 	.word	0xffffffff


	//   ....[2]....
        /*8aa0*/ 	.word	0xffffffff


	//   ....[3]....
        /*8aa4*/ 	.word	0xffffffff


	//   ....[4]....
        /*8aa8*/ 	.word	0xffffffff


	//   ....[5]....
        /*8aac*/ 	.word	0xffffffff


	//   ....[6]....
        /*8ab0*/ 	.word	0xffffffff


	//   ....[7]....
        /*8ab4*/ 	.word	0xffffffff


	//   ....[8]....
        /*8ab8*/ 	.word	0xffffffff


	//   ....[9]....
        /*8abc*/ 	.word	0xffffffff


	//   ....[10]....
        /*8ac0*/ 	.word	0xffffffff


	//   ....[11]....
        /*8ac4*/ 	.word	0xffffffff


	//   ....[12]....
        /*8ac8*/ 	.word	0xffffffff


	//   ....[13]....
        /*8acc*/ 	.word	0xffffffff


	//   ....[14]....
        /*8ad0*/ 	.word	0xffffffff


	//   ....[15]....
        /*8ad4*/ 	.word	0xffffffff


	//   ....[16]....
        /*8ad8*/ 	.word	0xffffffff


	//   ....[17]....
        /*8adc*/ 	.word	0xffffffff


	//   ....[18]....
        /*8ae0*/ 	.word	0xffffffff


	//   ....[19]....
        /*8ae4*/ 	.word	0xffffffff


	//   ....[20]....
        /*8ae8*/ 	.word	0xffffffff


	//   ....[21]....
        /*8aec*/ 	.word	0xffffffff


	//----- nvinfo : EIATTR_COOP_GROUP_INSTR_OFFSETS
	.align		4
.L_34:
        /*8af0*/ 	.byte	0x04, 0x28
        /*8af2*/ 	.short	(.L_36 - .L_35)


	//   ....[0]....
.L_35:
        /*8af4*/ 	.word	0x00000060


	//   ....[1]....
        /*8af8*/ 	.word	0x00000090


	//   ....[2]....
        /*8afc*/ 	.word	0x000001c0


	//   ....[3]....
        /*8b00*/ 	.word	0x00000380


	//   ....[4]....
        /*8b04*/ 	.word	0x00000540


	//   ....[5]....
        /*8b08*/ 	.word	0x000006a0


	//   ....[6]....
        /*8b0c*/ 	.word	0x00003b70


	//   ....[7]....
        /*8b10*/ 	.word	0x00003ba0


	//   ....[8]....
        /*8b14*/ 	.word	0x00004030


	//   ....[9]....
        /*8b18*/ 	.word	0x00004050


	//   ....[10]....
        /*8b1c*/ 	.word	0x0001d790


	//   ....[11]....
        /*8b20*/ 	.word	0x0001d7b0


	//   ....[12]....
        /*8b24*/ 	.word	0x0001f580


	//   ....[13]....
        /*8b28*/ 	.word	0x0001fa40


	//   ....[14]....
        /*8b2c*/ 	.word	0x0003cdd0


	//   ....[15]....
        /*8b30*/ 	.word	0x0003cdf0


	//   ....[16]....
        /*8b34*/ 	.word	0x0003fd20


	//   ....[17]....
        /*8b38*/ 	.word	0x0003fd40


	//   ....[18]....
        /*8b3c*/ 	.word	0x00059bb0


	//   ....[19]....
        /*8b40*/ 	.word	0x00059be0


	//   ....[20]....
        /*8b44*/ 	.word	0x00059c30


	//   ....[21]....
        /*8b48*/ 	.word	0x00059c40


	//----- nvinfo : EIATTR_REG_RECONFIG
	.align		4
.L_36:
        /*8b4c*/ 	.byte	0x01, 0x54
	.zero		2


	//----- nvinfo : EIATTR_SYSCALL_OFFSETS
	.align		4
        /*8b50*/ 	.byte	0x04, 0x46
        /*8b52*/ 	.short	(.L_38 - .L_37)


	//   ....[0]....
.L_37:
        /*8b54*/ 	.word	0x0005c690


	//   ....[1]....
        /*8b58*/ 	.word	0x0005c7f0


	//----- nvinfo : EIATTR_MBARRIER_INSTR_OFFSETS
	.align		4
.L_38:
        /*8b5c*/ 	.byte	0x04, 0x39
        /*8b5e*/ 	.short	(.L_40 - .L_39)


	//   ....[0]....
.L_39:
        /*8b60*/ 	.word	0x00000330
        /*8b64*/ 	.word	0x000000ff
        /*8b68*/ 	.word	0x00160050
        /*8b6c*/ 	.short	0x0100
        /*8b6e*/ 	.byte	0x09
	.zero		1


	//   ....[1]....
        /*8b70*/ 	.word	0x00000340
        /*8b74*/ 	.word	0x000000ff
        /*8b78*/ 	.word	0x00160060
        /*8b7c*/ 	.short	0x0100
        /*8b7e*/ 	.byte	0x09
	.zero		1


	//   ....[2]....
        /*8b80*/ 	.word	0x00000350
        /*8b84*/ 	.word	0x000000ff
        /*8b88*/ 	.word	0x00160058
        /*8b8c*/ 	.short	0x0100
        /*8b8e*/ 	.byte	0x09
	.zero		1


	//   ....[3]....
        /*8b90*/ 	.word	0x00000360
        /*8b94*/ 	.word	0x000000ff
        /*8b98*/ 	.word	0x00160068
        /*8b9c*/ 	.short	0x0100
        /*8b9e*/ 	.byte	0x09
	.zero		1


	//   ....[4]....
        /*8ba0*/ 	.word	0x00000490
        /*8ba4*/ 	.word	0x000000ff
        /*8ba8*/ 	.word	0x00160000
        /*8bac*/ 	.short	0x0100
        /*8bae*/ 	.byte	0x09
	.zero		1


	//   ....[5]....
        /*8bb0*/ 	.word	0x000004a0
        /*8bb4*/ 	.word	0x000000ff
        /*8bb8*/ 	.word	0x00160028
        /*8bbc*/ 	.short	0x0100
        /*8bbe*/ 	.byte	0x09
	.zero		1


	//   ....[6]....
        /*8bc0*/ 	.word	0x000004b0
        /*8bc4*/ 	.word	0x000000ff
        /*8bc8*/ 	.word	0x00160008
        /*8bcc*/ 	.short	0x0100
        /*8bce*/ 	.byte	0x09
	.zero		1


	//   ....[7]....
        /*8bd0*/ 	.word	0x000004c0
        /*8bd4*/ 	.word	0x000000ff
        /*8bd8*/ 	.word	0x00160030
        /*8bdc*/ 	.short	0x0100
        /*8bde*/ 	.byte	0x09
	.zero		1


	//   ....[8]....
        /*8be0*/ 	.word	0x000004d0
        /*8be4*/ 	.word	0x000000ff
        /*8be8*/ 	.word	0x00160010
        /*8bec*/ 	.short	0x0100
        /*8bee*/ 	.byte	0x09
	.zero		1


	//   ....[9]....
        /*8bf0*/ 	.word	0x000004e0
        /*8bf4*/ 	.word	0x000000ff
        /*8bf8*/ 	.word	0x00160038
        /*8bfc*/ 	.short	0x0100
        /*8bfe*/ 	.byte	0x09
	.zero		1


	//   ....[10]....
        /*8c00*/ 	.word	0x000004f0
        /*8c04*/ 	.word	0x000000ff
        /*8c08*/ 	.word	0x00160018
        /*8c0c*/ 	.short	0x0100
        /*8c0e*/ 	.byte	0x09
	.zero		1


	//   ....[11]....
        /*8c10*/ 	.word	0x00000500
        /*8c14*/ 	.word	0x000000ff
        /*8c18*/ 	.word	0x00160040
        /*8c1c*/ 	.short	0x0100
        /*8c1e*/ 	.byte	0x09
	.zero		1


	//   ....[12]....
        /*8c20*/ 	.word	0x00000510
        /*8c24*/ 	.word	0x000000ff
        /*8c28*/ 	.word	0x00160020
        /*8c2c*/ 	.short	0x0100
        /*8c2e*/ 	.byte	0x09
	.zero		1


	//   ....[13]....
        /*8c30*/ 	.word	0x00000520
        /*8c34*/ 	.word	0x000000ff
        /*8c38*/ 	.word	0x00160048
        /*8c3c*/ 	.short	0x0100
        /*8c3e*/ 	.byte	0x09
	.zero		1


	//   ....[14]....
        /*8c40*/ 	.word	0x00000650
        /*8c44*/ 	.word	0x000000ff
        /*8c48*/ 	.word	0x00160070
        /*8c4c*/ 	.short	0x0100
        /*8c4e*/ 	.byte	0x09
	.zero		1


	//   ....[15]....
        /*8c50*/ 	.word	0x00000660
        /*8c54*/ 	.word	0x000000ff
        /*8c58*/ 	.word	0x00160080
        /*8c5c*/ 	.short	0x0100
        /*8c5e*/ 	.byte	0x09
	.zero		1


	//   ....[16]....
        /*8c60*/ 	.word	0x00000670
        /*8c64*/ 	.word	0x000000ff
        /*8c68*/ 	.word	0x00160078
        /*8c6c*/ 	.short	0x0100
        /*8c6e*/ 	.byte	0x09
	.zero		1


	//   ....[17]....
        /*8c70*/ 	.word	0x00000680
        /*8c74*/ 	.word	0x000000ff
        /*8c78*/ 	.word	0x00160088
        /*8c7c*/ 	.short	0x0100
        /*8c7e*/ 	.byte	0x09
	.zero		1


	//   ....[18]....
        /*8c80*/ 	.word	0x000007c0
        /*8c84*/ 	.word	0x000000ff
        /*8c88*/ 	.word	0x00160090
        /*8c8c*/ 	.short	0x0100
        /*8c8e*/ 	.byte	0x06
	.zero		1


	//   ....[19]....
        /*8c90*/ 	.word	0x000007d0
        /*8c94*/ 	.word	0x000000ff
        /*8c98*/ 	.word	0x00160098
        /*8c9c*/ 	.short	0x0100
        /*8c9e*/ 	.byte	0x06
	.zero		1


	//   ....[20]....
        /*8ca0*/ 	.word	0x000007e0
        /*8ca4*/ 	.word	0x000000ff
        /*8ca8*/ 	.word	0x001600a0
        /*8cac*/ 	.short	0x0100
        /*8cae*/ 	.byte	0x06
	.zero		1


	//   ....[21]....
        /*8cb0*/ 	.word	0x000007f0
        /*8cb4*/ 	.word	0x000000ff
        /*8cb8*/ 	.word	0x001600a8
        /*8cbc*/ 	.short	0x0100
        /*8cbe*/ 	.byte	0x06
	.zero		1


	//   ....[22]....
        /*8cc0*/ 	.word	0x000008f0
        /*8cc4*/ 	.word	0x000000ff
        /*8cc8*/ 	.word	0x001600c0
        /*8ccc*/ 	.short	0x0100
        /*8cce*/ 	.byte	0x09
	.zero		1


	//   ....[23]....
        /*8cd0*/ 	.word	0x00000900
        /*8cd4*/ 	.word	0x000000ff
        /*8cd8*/ 	.word	0x001600e0
        /*8cdc*/ 	.short	0x0100
        /*8cde*/ 	.byte	0x09
	.zero		1


	//   ....[24]....
        /*8ce0*/ 	.word	0x00000910
        /*8ce4*/ 	.word	0x000000ff
        /*8ce8*/ 	.word	0x001600c8
        /*8cec*/ 	.short	0x0100
        /*8cee*/ 	.byte	0x09
	.zero		1


	//   ....[25]....
        /*8cf0*/ 	.word	0x00000920
        /*8cf4*/ 	.word	0x000000ff
        /*8cf8*/ 	.word	0x001600e8
        /*8cfc*/ 	.short	0x0100
        /*8cfe*/ 	.byte	0x09
	.zero		1


	//   ....[26]....
        /*8d00*/ 	.word	0x00000930
        /*8d04*/ 	.word	0x000000ff
        /*8d08*/ 	.word	0x001600d0
        /*8d0c*/ 	.short	0x0100
        /*8d0e*/ 	.byte	0x09
	.zero		1


	//   ....[27]....
        /*8d10*/ 	.word	0x00000940
        /*8d14*/ 	.word	0x000000ff
        /*8d18*/ 	.word	0x001600f0
        /*8d1c*/ 	.short	0x0100
        /*8d1e*/ 	.byte	0x09
	.zero		1


	//   ....[28]....
        /*8d20*/ 	.word	0x00000950
        /*8d24*/ 	.word	0x000000ff
        /*8d28*/ 	.word	0x001600d8
        /*8d2c*/ 	.short	0x0100
        /*8d2e*/ 	.byte	0x09
	.zero		1


	//   ....[29]....
        /*8d30*/ 	.word	0x00000960
        /*8d34*/ 	.word	0x000000ff
        /*8d38*/ 	.word	0x001600f8
        /*8d3c*/ 	.short	0x0100
        /*8d3e*/ 	.byte	0x09
	.zero		1


	//   ....[30]....
        /*8d40*/ 	.word	0x00000f00
        /*8d44*/ 	.word	0x000000ff
        /*8d48*/ 	.word	0x00160050
        /*8d4c*/ 	.short	0x010a
        /*8d4e*/ 	.byte	0x06
	.zero		1


	//   ....[31]....
        /*8d50*/ 	.word	0x00000f90
        /*8d54*/ 	.word	0x000000ff
        /*8d58*/ 	.word	0x00160000
        /*8d5c*/ 	.short	0x010a
        /*8d5e*/ 	.byte	0x3c
	.zero		1


	//   ....[32]....
        /*8d60*/ 	.word	0x00000ff0
        /*8d64*/ 	.word	0x000000ff
        /*8d68*/ 	.word	0xfffffff8
        /*8d6c*/ 	.short	0x010a
        /*8d6e*/ 	.byte	0x04
	.zero		1


	//   ....[33]....
        /*8d70*/ 	.word	0x00003c10
        /*8d74*/ 	.word	0x00000003
        /*8d78*/ 	.word	0x00000000
        /*8d7c*/ 	.short	0x0101
        /*8d7e*/ 	.byte	0x30
	.zero		1


	//   ....[34]....
        /*8d80*/ 	.word	0x00007c90
        /*8d84*/ 	.word	0x000000ff
        /*8d88*/ 	.word	0x00160008
        /*8d8c*/ 	.short	0x010a
        /*8d8e*/ 	.byte	0x3c
	.zero		1


	//   ....[35]....
        /*8d90*/ 	.word	0x0001be40
        /*8d94*/ 	.word	0x000000ff
        /*8d98*/ 	.word	0x00000000
        /*8d9c*/ 	.short	0x0101
        /*8d9e*/ 	.byte	0x04
	.zero		1


	//   ....[36]....
        /*8da0*/ 	.word	0x0001bf90
        /*8da4*/ 	.word	0x000000ff
        /*8da8*/ 	.word	0x00160000
        /*8dac*/ 	.short	0x010a
        /*8dae*/ 	.byte	0x06
	.zero		1


	//   ....[37]....
        /*8db0*/ 	.word	0x00023bb0
        /*8db4*/ 	.word	0x000000ff
        /*8db8*/ 	.word	0x00160000
        /*8dbc*/ 	.short	0x010a
        /*8dbe*/ 	.byte	0x06
	.zero		1


	//   ....[38]....
        /*8dc0*/ 	.word	0x00023fe0
        /*8dc4*/ 	.word	0x000000ff
        /*8dc8*/ 	.word	0x00160000
        /*8dcc*/ 	.short	0x010a
        /*8dce*/ 	.byte	0x06
	.zero		1


	//   ....[39]....
        /*8dd0*/ 	.word	0x00039ec0
        /*8dd4*/ 	.word	0x000000ff
        /*8dd8*/ 	.word	0x00000000
        /*8ddc*/ 	.short	0x0101
        /*8dde*/ 	.byte	0x06
	.zero		1


	//   ....[40]....
        /*8de0*/ 	.word	0x00039f70
        /*8de4*/ 	.word	0x000000ff
        /*8de8*/ 	.word	0x00000000
        /*8dec*/ 	.short	0x0101
        /*8dee*/ 	.byte	0x07
	.zero		1


	//   ....[41]....
        /*8df0*/ 	.word	0x0003a130
        /*8df4*/ 	.word	0x000000ff
        /*8df8*/ 	.word	0x00160000
        /*8dfc*/ 	.short	0x010a
        /*8dfe*/ 	.byte	0x06
	.zero		1


	//   ....[42]....
        /*8e00*/ 	.word	0x00044540
        /*8e04*/ 	.word	0x000000ff
        /*8e08*/ 	.word	0x00160000
        /*8e0c*/ 	.short	0x010a
        /*8e0e*/ 	.byte	0x06
	.zero		1


	//   ....[43]....
        /*8e10*/ 	.word	0x00044900
        /*8e14*/ 	.word	0x000000ff
        /*8e18*/ 	.word	0x00160000
        /*8e1c*/ 	.short	0x010a
        /*8e1e*/ 	.byte	0x06
	.zero		1


	//   ....[44]....
        /*8e20*/ 	.word	0x000599e0
        /*8e24*/ 	.word	0x000000ff
        /*8e28*/ 	.word	0x00000000
        /*8e2c*/ 	.short	0x0101
        /*8e2e*/ 	.byte	0x06
	.zero		1


	//   ....[45]....
        /*8e30*/ 	.word	0x00059a90
        /*8e34*/ 	.word	0x000000ff
        /*8e38*/ 	.word	0x00000000
        /*8e3c*/ 	.short	0x0101
        /*8e3e*/ 	.byte	0x07
	.zero		1


	//   ....[46]....
        /*8e40*/ 	.word	0x0005c1f0
        /*8e44*/ 	.word	0x000000ff
        /*8e48*/ 	.word	0x00000008
        /*8e4c*/ 	.short	0x010a
        /*8e4e*/ 	.byte	0x05
	.zero		1


	//   ....[47]....
        /*8e50*/ 	.word	0x0005fe90
        /*8e54*/ 	.word	0x00000000
        /*8e58*/ 	.word	0x00160090
        /*8e5c*/ 	.short	0x0101
        /*8e5e*/ 	.byte	0x3c
	.zero		1


	//   ....[48]....
        /*8e60*/ 	.word	0x00060060
        /*8e64*/ 	.word	0x00000004
        /*8e68*/ 	.word	0x00160060
        /*8e6c*/ 	.short	0x010a
        /*8e6e*/ 	.byte	0x3f
	.zero		1


	//   ....[49]....
        /*8e70*/ 	.word	0x000604e0
        /*8e74*/ 	.word	0x00000005
        /*8e78*/ 	.word	0x00160028
        /*8e7c*/ 	.short	0x010a
        /*8e7e*/ 	.byte	0x3f
	.zero		1


	//   ....[50]....
        /*8e80*/ 	.word	0x000609b0
        /*8e84*/ 	.word	0x00000004
        /*8e88*/ 	.word	0x00160060
        /*8e8c*/ 	.short	0x010a
        /*8e8e*/ 	.byte	0x3f
	.zero		1


	//   ....[51]....
        /*8e90*/ 	.word	0x00060eb0
        /*8e94*/ 	.word	0x00000003
        /*8e98*/ 	.word	0x00160028
        /*8e9c*/ 	.short	0x010a
        /*8e9e*/ 	.byte	0x3f
	.zero		1


	//   ....[52]....
        /*8ea0*/ 	.word	0x00061450
        /*8ea4*/ 	.word	0x00000007
        /*8ea8*/ 	.word	0x00160028
        /*8eac*/ 	.short	0x010a
        /*8eae*/ 	.byte	0x3f
	.zero		1


	//   ....[53]....
        /*8eb0*/ 	.word	0x00061950
        /*8eb4*/ 	.word	0x00000004
        /*8eb8*/ 	.word	0x00160028
        /*8ebc*/ 	.short	0x010a
        /*8ebe*/ 	.byte	0x3f
	.zero		1


	//   ....[54]....
        /*8ec0*/ 	.word	0x00061e40
        /*8ec4*/ 	.word	0x00000003
        /*8ec8*/ 	.word	0x00160050
        /*8ecc*/ 	.short	0x010a
        /*8ece*/ 	.byte	0x3f
	.zero		1


	//   ....[55]....
        /*8ed0*/ 	.word	0x00061ea0
        /*8ed4*/ 	.word	0x00000000
        /*8ed8*/ 	.word	0x00160000
        /*8edc*/ 	.short	0x010a
        /*8ede*/ 	.byte	0x3f
	.zero		1


	//   ....[56]....
        /*8ee0*/ 	.word	0x00061f10
        /*8ee4*/ 	.word	0x00000003
        /*8ee8*/ 	.word	0xfffffff8
        /*8eec*/ 	.short	0x010a
        /*8eee*/ 	.byte	0x3f
	.zero		1


	//   ....[57]....
        /*8ef0*/ 	.word	0x00061f70
        /*8ef4*/ 	.word	0x00000004
        /*8ef8*/ 	.word	0x00160008
        /*8efc*/ 	.short	0x010a
        /*8efe*/ 	.byte	0x3f
	.zero		1


	//   ....[58]....
        /*8f00*/ 	.word	0x00061fd0
        /*8f04*/ 	.word	0x00000004
        /*8f08*/ 	.word	0x00160000
        /*8f0c*/ 	.short	0x010a
        /*8f0e*/ 	.byte	0x3f
	.zero		1


	//   ....[59]....
        /*8f10*/ 	.word	0x00062030
        /*8f14*/ 	.word	0x00000002
        /*8f18*/ 	.word	0x00160000
        /*8f1c*/ 	.short	0x010a
        /*8f1e*/ 	.byte	0x3f
	.zero		1


	//   ....[60]....
        /*8f20*/ 	.word	0x00062090
        /*8f24*/ 	.word	0x00000003
        /*8f28*/ 	.word	0x00160000
        /*8f2c*/ 	.short	0x010a
        /*8f2e*/ 	.byte	0x3f
	.zero		1


	//   ....[61]....
        /*8f30*/ 	.word	0x000620f0
        /*8f34*/ 	.word	0x00000002
        /*8f38*/ 	.word	0x00160000
        /*8f3c*/ 	.short	0x010a
        /*8f3e*/ 	.byte	0x3f
	.zero		1


	//   ....[62]....
        /*8f40*/ 	.word	0x00062170
        /*8f44*/ 	.word	0x00000003
        /*8f48*/ 	.word	0x00000008
        /*8f4c*/ 	.short	0x010a
        /*8f4e*/ 	.byte	0x3f
	.zero		1


	//   ....[63]....
        /*8f50*/ 	.word	0x000621c0
        /*8f54*/ 	.word	0x00000004
        /*8f58*/ 	.word	0x00160060
        /*8f5c*/ 	.short	0x010a
        /*8f5e*/ 	.byte	0x3f
	.zero		1


	//   ....[64]....
        /*8f60*/ 	.word	0x00062210
        /*8f64*/ 	.word	0x00000005
        /*8f68*/ 	.word	0x00160028
        /*8f6c*/ 	.short	0x010a
        /*8f6e*/ 	.byte	0x3f
	.zero		1


	//   ....[65]....
        /*8f70*/ 	.word	0x00062260
        /*8f74*/ 	.word	0x00000004
        /*8f78*/ 	.word	0x00160060
        /*8f7c*/ 	.short	0x010a
        /*8f7e*/ 	.byte	0x3f
	.zero		1


	//   ....[66]....
        /*8f80*/ 	.word	0x000622b0
        /*8f84*/ 	.word	0x00000003
        /*8f88*/ 	.word	0x00160028
        /*8f8c*/ 	.short	0x010a
        /*8f8e*/ 	.byte	0x3f
	.zero		1


	//   ....[67]....
        /*8f90*/ 	.word	0x00062300
        /*8f94*/ 	.word	0x00000007
        /*8f98*/ 	.word	0x00160028
        /*8f9c*/ 	.short	0x010a
        /*8f9e*/ 	.byte	0x3f
	.zero		1


	//   ....[68]....
        /*8fa0*/ 	.word	0x00062350
        /*8fa4*/ 	.word	0x00000004
        /*8fa8*/ 	.word	0x00160028
        /*8fac*/ 	.short	0x010a
        /*8fae*/ 	.byte	0x3f
	.zero		1


	//----- nvinfo : EIATTR_NUM_MBARRIERS
	.align		4
.L_40:
        /*8fb0*/ 	.byte	0x03, 0x38
        /*8fb2*/ 	.short	0x001e


	//----- nvinfo : EIATTR_EXIT_INSTR_OFFSETS
	.align		4
        /*8fb4*/ 	.byte	0x04, 0x1c
        /*8fb6*/ 	.short	(.L_42 - .L_41)


	//   ....[0]....
.L_41:
        /*8fb8*/ 	.word	0x00000a00


	//   ....[1]....
        /*8fbc*/ 	.word	0x0005fea0


	//   ....[2]....
        /*8fc0*/ 	.word	0x0005fee0


	//   ....[3]....
        /*8fc4*/ 	.word	0x00061350


	//   ....[4]....
        /*8fc8*/ 	.word	0x00061e20


	//----- nvinfo : EIATTR_MAX_THREADS
	.align		4
.L_42:
        /*8fcc*/ 	.byte	0x04, 0x05
        /*8fce*/ 	.short	(.L_44 - .L_43)
.L_43:
        /*8fd0*/ 	.word	0x00000180
        /*8fd4*/ 	.word	0x00000001
        /*8fd8*/ 	.word	0x00000001


	//----- nvinfo : EIATTR_CRS_STACK_SIZE
	.align		4
.L_44:
        /*8fdc*/ 	.byte	0x04, 0x1e
        /*8fde*/ 	.short	(.L_46 - .L_45)
.L_45:
        /*8fe0*/ 	.word	0x00000000


	//----- nvinfo : EIATTR_CBANK_PARAM_SIZE
	.align		4
.L_46:
        /*8fe4*/ 	.byte	0x03, 0x19
        /*8fe6*/ 	.short	0x0870


	//----- nvinfo : EIATTR_PARAM_CBANK
	.align		4
        /*8fe8*/ 	.byte	0x04, 0x0a
        /*8fea*/ 	.short	(.L_48 - .L_47)
	.align		4
.L_47:
        /*8fec*/ 	.word	index@(.nv.constant0._ZN7cutlass13device_kernelINS_4fmha6kernel28FmhaKernelTmaWarpSpecializedINS1_10collective30FmhaMainloopTmaWarpSpecializedINS_6half_tEffN4cute5tupleIJNS7_1CILi128EEENS9_ILi256EEENS9_ILi512EEEEEENS8_IJiNS9_ILi1EEENS8_IJiiEEEEEESG_SG_NS4_12CausalFusionEJEEENS4_15FmhaFwdEpilogueIS6_fNS8_IJNS9_ILi64EEESC_SB_EEEEENS2_23IndividualTileSchedulerEJEEEEEvNT_6ParamsE)
        /*8ff0*/ 	.short	0x0210
        /*8ff2*/ 	.short	0x0870


	//----- nvinfo : EIATTR_SW_WAR
	.align		4
.L_48:
        /*8ff4*/ 	.byte	0x04, 0x36
        /*8ff6*/ 	.short	(.L_50 - .L_49)
.L_49:
        /*8ff8*/ 	.word	0x00000008
.L_50:


//--------------------- .nv.callgraph             --------------------------
	.section	.nv.callgraph,"",@"SHT_CUDA_CALLGRAPH"
	.align	4
	.sectionentsize	8
	.align		4
        /*0000*/ 	.word	0x00000000
	.align		4
        /*0004*/ 	.word	0xffffffff
	.align		4
        /*0008*/ 	.word	index@(_ZN7cutlass13device_kernelINS_4fmha6kernel28FmhaKernelTmaWarpSpecializedINS1_10collective30FmhaMainloopTmaWarpSpecializedINS_6half_tEffN4cute5tupleIJNS7_1CILi128EEENS9_ILi256EEENS9_ILi512EEEEEENS8_IJiNS9_ILi1EEENS8_IJiiEEEEEESG_SG_NS4_12CausalFusionEJEEENS4_15FmhaFwdEpilogueIS6_fNS8_IJNS9_ILi64EEESC_SB_EEEEENS2_23IndividualTileSchedulerEJEEEEEvNT_6ParamsE)
	.align		4
        /*000c*/ 	.word	index@(__assertfail)
	.align		4
        /*0010*/ 	.word	0x00000000
	.align		4
        /*0014*/ 	.word	0xfffffffe
	.align		4
        /*0018*/ 	.word	0x00000000
	.align		4
        /*001c*/ 	.word	0xfffffffd
	.align		4
        /*0020*/ 	.word	0x00000000
	.align		4
        /*0024*/ 	.word	0xfffffffc


//--------------------- .nv.constant4             --------------------------
	.section	.nv.constant4,"a",@progbits
	.align	8
	.align		8
.nv.constant4:
        /*0000*/ 	.dword	__assertfail
	.align		8
        /*0008*/ 	.dword	__unnamed_1
	.align		8
        /*0010*/ 	.dword	__unnamed_2
	.align		8
        /*0018*/ 	.dword	_ZN39_INTERNAL_afac1121_4_k_cu_1fa5514e_33324cuda3std3__45__cpo5beginE
	.align		8
        /*0020*/ 	.dword	_ZN39_INTERNAL_afac1121_4_k_cu_1fa5514e_33324cuda3std3__45__cpo3endE
	.align		8
        /*0028*/ 	.dword	_ZN39_INTERNAL_afac1121_4_k_cu_1fa5514e_33324cuda3std3__45__cpo6cbeginE
	.align		8
        /*0030*/ 	.dword	_ZN39_INTERNAL_afac1121_4_k_cu_1fa5514e_33324cuda3std3__45__cpo4cendE
	.align		8
        /*0038*/ 	.dword	_ZN39_INTERNAL_afac1121_4_k_cu_1fa5514e_33324cuda3std3__441_GLOBAL__N__afac1121_4_k_cu_1fa5514e_33326ignoreE
	.align		8
        /*0040*/ 	.dword	_ZN39_INTERNAL_afac1121_4_k_cu_1fa5514e_33324cuda3std3__419piecewise_constructE
	.align		8
        /*0048*/ 	.dword	_ZN39_INTERNAL_afac1121_4_k_cu_1fa5514e_33324cuda3std3__48in_placeE
	.align		8
        /*0050*/ 	.dword	_ZN39_INTERNAL_afac1121_4_k_cu_1fa5514e_33324cuda3std6ranges3__45__cpo4swapE
	.align		8
        /*0058*/ 	.dword	_ZN39_INTERNAL_afac1121_4_k_cu_1fa5514e_33324cuda3std6ranges3__45__cpo9iter_moveE
	.align		8
        /*0060*/ 	.dword	_ZN39_INTERNAL_afac1121_4_k_cu_1fa5514e_33324cute7productE
	.align		8
        /*0068*/ 	.dword	_ZN39_INTERNAL_afac1121_4_k_cu_1fa5514e_33324cute1_E
	.align		8
        /*0070*/ 	.dword	$str$24
	.align		8
        /*0078*/ 	.dword	$str$25


//--------------------- .text._ZN7cutlass13device_kernelINS_4fmha6kernel28FmhaKernelTmaWarpSpecializedINS1_10collective30FmhaMainloopTmaWarpSpecializedINS_6half_tEffN4cute5tupleIJNS7_1CILi128EEENS9_ILi256EEENS9_ILi512EEEEEENS8_IJiNS9_ILi1EEENS8_IJiiEEEEEESG_SG_NS4_12CausalFusionEJEEENS4_15FmhaFwdEpilogueIS6_fNS8_IJNS9_ILi64EEESC_SB_EEEEENS2_23IndividualTileSchedulerEJEEEEEvNT_6ParamsE --------------------------
	.section	.text._ZN7cutlass13device_kernelINS_4fmha6kernel28FmhaKernelTmaWarpSpecializedINS1_10collective30FmhaMainloopTmaWarpSpecializedINS_6half_tEffN4cute5tupleIJNS7_1CILi128EEENS9_ILi256EEENS9_ILi512EEEEEENS8_IJiNS9_ILi1EEENS8_IJiiEEEEEESG_SG_NS4_12CausalFusionEJEEENS4_15FmhaFwdEpilogueIS6_fNS8_IJNS9_ILi64EEESC_SB_EEEEENS2_23IndividualTileSchedulerEJEEEEEvNT_6ParamsE,"ax",@progbits
	.align	128
.text._ZN7cutlass13device_kernelINS_4fmha6kernel28FmhaKernelTmaWarpSpecializedINS1_10collective30FmhaMainloopTmaWarpSpecializedINS_6half_tEffN4cute5tupleIJNS7_1CILi128EEENS9_ILi256EEENS9_ILi512EEEEEENS8_IJiNS9_ILi1EEENS8_IJiiEEEEEESG_SG_NS4_12CausalFusionEJEEENS4_15FmhaFwdEpilogueIS6_fNS8_IJNS9_ILi64EEESC_SB_EEEEENS2_23IndividualTileSchedulerEJEEEEEvNT_6ParamsE:
        .type           _ZN7cutlass13device_kernelINS_4fmha6kernel28FmhaKernelTmaWarpSpecializedINS1_10collective30FmhaMainloopTmaWarpSpecializedINS_6half_tEffN4cute5tupleIJNS7_1CILi128EEENS9_ILi256EEENS9_ILi512EEEEEENS8_IJiNS9_ILi1EEENS8_IJiiEEEEEESG_SG_NS4_12CausalFusionEJEEENS4_15FmhaFwdEpilogueIS6_fNS8_IJNS9_ILi64EEESC_SB_EEEEENS2_23IndividualTileSchedulerEJEEEEEvNT_6ParamsE,@function
        .size           _ZN7cutlass13device_kernelINS_4fmha6kernel28FmhaKernelTmaWarpSpecializedINS1_10collective30FmhaMainloopTmaWarpSpecializedINS_6half_tEffN4cute5tupleIJNS7_1CILi128EEENS9_ILi256EEENS9_ILi512EEEEEENS8_IJiNS9_ILi1EEENS8_IJiiEEEEEESG_SG_NS4_12CausalFusionEJEEENS4_15FmhaFwdEpilogueIS6_fNS8_IJNS9_ILi64EEESC_SB_EEEEENS2_23IndividualTileSchedulerEJEEEEEvNT_6ParamsE,(.L_x_147 - _ZN7cutlass13device_kernelINS_4fmha6kernel28FmhaKernelTmaWarpSpecializedINS1_10collective30FmhaMainloopTmaWarpSpecializedINS_6half_tEffN4cute5tupleIJNS7_1CILi128EEENS9_ILi256EEENS9_ILi512EEEEEENS8_IJiNS9_ILi1EEENS8_IJiiEEEEEESG_SG_NS4_12CausalFusionEJEEENS4_15FmhaFwdEpilogueIS6_fNS8_IJNS9_ILi64EEESC_SB_EEEEENS2_23IndividualTileSchedulerEJEEEEEvNT_6ParamsE)
        .other          _ZN7cutlass13device_kernelINS_4fmha6kernel28FmhaKernelTmaWarpSpecializedINS1_10collective30FmhaMainloopTmaWarpSpecializedINS_6half_tEffN4cute5tupleIJNS7_1CILi128EEENS9_ILi256EEENS9_ILi512EEEEEENS8_IJiNS9_ILi1EEENS8_IJiiEEEEEESG_SG_NS4_12CausalFusionEJEEENS4_15FmhaFwdEpilogueIS6_fNS8_IJNS9_ILi64EEESC_SB_EEEEENS2_23IndividualTileSchedulerEJEEEEEvNT_6ParamsE,@"STO_CUDA_ENTRY STV_DEFAULT"
_ZN7cutlass13device_kernelINS_4fmha6kernel28FmhaKernelTmaWarpSpecializedINS1_10collective30FmhaMainloopTmaWarpSpecializedINS_6half_tEffN4cute5tupleIJNS7_1CILi128EEENS9_ILi256EEENS9_ILi512EEEEEENS8_IJiNS9_ILi1EEENS8_IJiiEEEEEESG_SG_NS4_12CausalFusionEJEEENS4_15FmhaFwdEpilogueIS6_fNS8_IJNS9_ILi64EEESC_SB_EEEEENS2_23IndividualTileSchedulerEJEEEEEvNT_6ParamsE:
[----:B------:R-:W1:Y:S02]  /*0000*/  LDC R1, c[0x0][0x28] ;  /* 0x00000a00ff017b82 */ /* 0x000e640000000800 */
[----:B-1----:R-:W-:Y:S01]  /*0010*/  IADD3 R1, R1, -0x2560, RZ ;  /* 0xffffdaa001017810 */ /* 0x002fe20007ffe0ff */
[----:B------:R-:W1:Y:S01]  /*0020*/  S2R R0, SR_TID.X ;  /* 0x0000000000007919 */ /* 0x000e620000002100 */
[----:B------:R-:W-:Y:S01]  /*0030*/  ELECT P1, URZ, PT ;  /* 0x00000000003f782f */ /* 0x000fe20003820000 */
[----:B------:R-:W-:Y:S01]  /*0040*/  BSSY B0, `(.L_x_0) ;  /* 0x0000017000007945 */ /* 0x000fe20003800000 */
[----:B-1----:R-:W-:-:S05]  /*0050*/  SHF.R.U32.HI R2, RZ, 0x5, R0 ;  /* 0x00000005ff027819 */ /* 0x002fca0000011600 */
[----:B------:R-:W1:Y:S02]  /*0060*/  SHFL.IDX PT, R3, R2, RZ, 0x1f ;  /* 0x00001fff02037589 */ /* 0x000e6400000e0000 */
[----:B-1----:R-:W-:Y:S02]  /*0070*/  R2UR UR4, R3 ;  /* 0x00000000030472ca */ /* 0x002fe400000e0000 */
[----:B------:R-:W-:-:S06]  /*0080*/  SHF.R.U32.HI R3, RZ, 0x7, R0 ;  /* 0x00000007ff037819 */ /* 0x000fcc0000011600 */
[----:B------:R-:W1:Y:S05]  /*0090*/  SHFL.IDX PT, R3, R3, RZ, 0x1f ;  /* 0x00001fff03037589 */ /* 0x000e6a00000e0000 */
[----:B------:R-:W-:Y:S02]  /*00a0*/  USHF.R.S32.HI UR5, URZ, 0x1f, UR4 ;  /* 0x0000001f3f057899 */ /* 0x000fe40008011404 */
[----:B------:R-:W-:Y:S02]  /*00b0*/  ISETP.NE.OR P0, PT, RZ, UR4, !P1 ;  /* 0x00000004ff007c0c */ /* 0x000fe4000cf05670 */
[----:B------:R-:W-:-:S04]  /*00c0*/  ULEA.HI UR5, UR5, UR4, URZ, 0x2 ;  /* 0x0000000405057291 */ /* 0x000fc8000f8f103f */
[----:B------:R-:W-:-:S04]  /*00d0*/  ULOP3.LUT UR5, UR5, 0xfffffffc, URZ, 0xc0, !UPT ;  /* 0xfffffffc05057892 */ /* 0x000fc8000f8ec03f */
[----:B------:R-:W-:-:S03]  /*00e0*/  UIADD3 UR8, UR4, -UR5, URZ ;  /* 0x8000000504087290 */ /* 0x000fc6000fffe03f */
[----:B------:R-:W-:Y:S09]  /*00f0*/  @P0 BRA `(.L_x_1) ;  /* 0x00000000002c0947 */ /* 0x000ff20003800000 */
[----:B------:R-:W-:Y:S02]  /*0100*/  ULDC.64 UR4, c[0x0][0x198] ;  /* 0x0000660000047ab9 */ /* 0x000fe40000000a00 */
[----:B------:R-:W-:Y:S02]  /*0110*/  UIADD3 UR6, UP0, UR4, 0xf0, URZ ;  /* 0x000000f004067890 */ /* 0x000fe4000ff1e03f */
[----:B------:R-:W-:Y:S02]  /*0120*/  UIADD3 UR10, UP1, UR4, 0x1f0, URZ ;  /* 0x000001f0040a7890 */ /* 0x000fe4000ff3e03f */
[----:B------:R-:W-:Y:S02]  /*0130*/  UIADD3 UR4, UP2, UR4, 0x2f0, URZ ;  /* 0x000002f004047890 */ /* 0x000fe4000ff5e03f */
[----:B------:R-:W-:Y:S02]  /*0140*/  UIADD3.X UR7, URZ, UR5, URZ, UP0, !UPT ;  /* 0x000000053f077290 */ /* 0x000fe400087fe43f */
[----:B------:R-:W-:-:S02]  /*0150*/  UIADD3.X UR11, URZ, UR5, URZ, UP1, !UPT ;  /* 0x000000053f0b7290 */ /* 0x000fc40008ffe43f */
[----:B------:R-:W-:-:S05]  /*0160*/  UIADD3.X UR5, URZ, UR5, URZ, UP2, !UPT ;  /* 0x000000053f057290 */ /* 0x000fca00097fe43f */
[----:B------:R2:W-:Y:S02]  /*0170*/  UTMACCTL.PF [UR6] ;  /* 0x00000000060079b9 */ /* 0x0005e40008040000 */
[----:B------:R2:W-:Y:S02]  /*0180*/  UTMACCTL.PF [UR10] ;  /* 0x000000000a0079b9 */ /* 0x0005e40008040000 */
[----:B------:R2:W-:Y:S02]  /*0190*/  UTMACCTL.PF [UR4] ;  /* 0x00000000040079b9 */ /* 0x0005e40008040000 */
[----:B--2---:R-:W-:Y:S01]  /*01a0*/  NOP ;  /* 0x0000000000007918 */ /* 0x004fe20000000000 */
.L_x_1:
[----:B------:R-:W-:Y:S05]  /*01b0*/  BSYNC B0 ;  /* 0x0000000000007941 */ /* 0x000fea0003800000 */
.L_x_0:
[----:B------:R-:W2:Y:S01]  /*01c0*/  SHFL.IDX PT, R4, R2, RZ, 0x1f ;  /* 0x00001fff02047589 */ /* 0x000ea200000e0000 */
[----:B-1----:R-:W-:Y:S01]  /*01d0*/  R2UR UR61, R3 ;  /* 0x00000000033d72ca */ /* 0x002fe200000e0000 */
[----:B------:R-:W-:-:S12]  /*01e0*/  UISETP.NE.AND UP0, UPT, UR8, 0x1, UPT ;  /* 0x000000010800788c */ /* 0x000fd8000bf05270 */
[----:B------:R-:W-:Y:S02]  /*01f0*/  UIADD3 UR40, UR61, -0x1, URZ ;  /* 0xffffffff3d287890 */ /* 0x000fe4000fffe03f */
[----:B------:R-:W-:Y:S02]  /*0200*/  UISETP.EQ.AND UP0, UPT, UR61, URZ, !UP0 ;  /* 0x0000003f3d00728c */ /* 0x000fe4000c702270 */
[----:B------:R-:W-:Y:S02]  /*0210*/  UISETP.GE.U32.AND UP1, UPT, UR40, 0x4, UPT ;  /* 0x000000042800788c */ /* 0x000fe4000bf26070 */
[----:B------:R-:W-:Y:S01]  /*0220*/  USEL UR54, URZ, 0x1, !UP0 ;  /* 0x000000013f367887 */ /* 0x000fe2000c000000 */
[----:B--2---:R-:W-:-:S03]  /*0230*/  ISETP.NE.AND P0, PT, R4, RZ, PT ;  /* 0x000000ff0400720c */ /* 0x004fc60003f05270 */
[----:B------:R-:W-:-:S10]  /*0240*/  USEL UR54, UR54, 0x2, UP1 ;  /* 0x0000000236367887 */ /* 0x000fd40008800000 */
[----:B------:R-:W-:Y:S05]  /*0250*/  @P0 BRA `(.L_x_2) ;  /* 0x0000000000480947 */ /* 0x000fea0003800000 */
[----:B------:R-:W1:Y:S01]  /*0260*/  S2UR UR9, SR_CgaCtaId ;  /* 0x00000000000979c3 */ /* 0x000e620000008800 */
[----:B------:R-:W-:Y:S01]  /*0270*/  UMOV UR4, 0x400 ;  /* 0x0000040000047882 */ /* 0x000fe20000000000 */
[----:B------:R-:W-:Y:S01]  /*0280*/  UMOV UR5, 0x1 ;  /* 0x0000000100057882 */ /* 0x000fe20000000000 */
[----:B------:R-:W-:Y:S01]  /*0290*/  UMOV UR6, 0x80 ;  /* 0x0000008000067882 */ /* 0x000fe20000000000 */
[----:B------:R-:W-:Y:S01]  /*02a0*/  ELECT P0, URZ, PT ;  /* 0x00000000003f782f */ /* 0x000fe20003800000 */
[----:B------:R-:W-:-:S04]  /*02b0*/  UIADD3 UR6, -UR6, 0x100000, URZ ;  /* 0x0010000006067890 */ /* 0x000fc8000fffe13f */
[----:B------:R-:W-:Y:S02]  /*02c0*/  USHF.L.U32 UR7, UR6, 0xb, URZ ;  /* 0x0000000b06077899 */ /* 0x000fe4000800063f */
[----:B------:R-:W-:Y:S02]  /*02d0*/  USHF.L.U32 UR6, UR6, 0x1, URZ ;  /* 0x0000000106067899 */ /* 0x000fe4000800063f */
[----:B-1----:R-:W-:Y:S02]  /*02e0*/  ULEA UR9, UR9, UR4, 0x18 ;  /* 0x0000000409097291 */ /* 0x002fe4000f8ec03f */
[----:B------:R-:W-:-:S04]  /*02f0*/  UIADD3 UR4, -UR5, 0x100000, URZ ;  /* 0x0010000005047890 */ /* 0x000fc8000fffe13f */
[----:B------:R-:W-:Y:S02]  /*0300*/  USHF.L.U32 UR5, UR4, 0xb, URZ ;  /* 0x0000000b04057899 */ /* 0x000fe4000800063f */
[----:B------:R-:W-:Y:S01]  /*0310*/  USHF.L.U32 UR4, UR4, 0x1, URZ ;  /* 0x0000000104047899 */ /* 0x000fe2000800063f */
[----:B------:R-:W1:Y:S11]  /*0320*/  FENCE.VIEW.ASYNC.S ;  /* 0x00000000000073c6 */ /* 0x000e760000000000 */
[----:B-1----:R1:W2:Y:S01]  /*0330*/  SYNCS.EXCH.64 URZ, [UR9+0x160050], UR4 ;  /* 0x16005004093f75b2 */ /* 0x0022a20008000100 */
[----:B------:R1:W3:Y:S01]  /*0340*/  SYNCS.EXCH.64 URZ, [UR9+0x160060], UR6 ;  /* 0x16006006093f75b2 */ /* 0x0002e20008000100 */
[----:B------:R1:W4:Y:S01]  /*0350*/  SYNCS.EXCH.64 URZ, [UR9+0x160058], UR4 ;  /* 0x16005804093f75b2 */ /* 0x0003220008000100 */
[----:B------:R1:W1:Y:S01]  /*0360*/  SYNCS.EXCH.64 URZ, [UR9+0x160068], UR6 ;  /* 0x16006806093f75b2 */ /* 0x0002620008000100 */
[----:B------:R-:W-:Y:S01]  /*0370*/  NOP ;  /* 0x0000000000007918 */ /* 0x000fe20000000000 */
.L_x_2:
[----:B------:R-:W5:Y:S01]  /*0380*/  SHFL.IDX PT, R3, R2, RZ, 0x1f ;  /* 0x00001fff02037589 */ /* 0x000f6200000e0000 */
[----:B------:R-:W-:Y:S01]  /*0390*/  NOP ;  /* 0x0000000000007918 */ /* 0x000fe20000000000 */
[----:B-----5:R-:W-:-:S13]  /*03a0*/  ISETP.NE.AND P0, PT, R3, RZ, PT ;  /* 0x000000ff0300720c */ /* 0x020fda0003f05270 */
[----:B------:R-:W-:Y:S05]  /*03b0*/  @P0 BRA `(.L_x_3) ;  /* 0x0000000000600947 */ /* 0x000fea0003800000 */
[----:B-1----:R-:W1:Y:S01]  /*03c0*/  S2UR UR5, SR_CgaCtaId ;  /* 0x00000000000579c3 */ /* 0x002e620000008800 */
[----:B------:R-:W-:Y:S01]  /*03d0*/  UMOV UR4, 0x400 ;  /* 0x0000040000047882 */ /* 0x000fe20000000000 */
[----:B------:R-:W-:Y:S01]  /*03e0*/  UMOV UR6, 0x1 ;  /* 0x0000000100067882 */ /* 0x000fe20000000000 */
[----:B------:R-:W-:Y:S01]  /*03f0*/  UMOV UR10, 0x100 ;  /* 0x00000100000a7882 */ /* 0x000fe20000000000 */
[----:B------:R-:W-:-:S04]  /*0400*/  UIADD3 UR6, -UR6, 0x100000, URZ ;  /* 0x0010000006067890 */ /* 0x000fc8000fffe13f */
[----:B------:R-:W-:Y:S02]  /*0410*/  USHF.L.U32 UR7, UR6, 0xb, URZ ;  /* 0x0000000b06077899 */ /* 0x000fe4000800063f */
[----:B------:R-:W-:Y:S01]  /*0420*/  USHF.L.U32 UR6, UR6, 0x1, URZ ;  /* 0x0000000106067899 */ /* 0x000fe2000800063f */
[----:B------:R-:W-:Y:S01]  /*0430*/  ELECT P0, URZ, PT ;  /* 0x00000000003f782f */ /* 0x000fe20003800000 */
[----:B-1----:R-:W-:Y:S02]  /*0440*/  ULEA UR9, UR5, UR4, 0x18 ;  /* 0x0000000405097291 */ /* 0x002fe4000f8ec03f */
[----:B------:R-:W-:-:S04]  /*0450*/  UIADD3 UR4, -UR10, 0x100000, URZ ;  /* 0x001000000a047890 */ /* 0x000fc8000fffe13f */
[----:B------:R-:W-:Y:S02]  /*0460*/  USHF.L.U32 UR5, UR4, 0xb, URZ ;  /* 0x0000000b04057899 */ /* 0x000fe4000800063f */
[----:B------:R-:W-:Y:S01]  /*0470*/  USHF.L.U32 UR4, UR4, 0x1, URZ ;  /* 0x0000000104047899 */ /* 0x000fe2000800063f */
[----:B------:R-:W1:Y:S03]  /*0480*/  FENCE.VIEW.ASYNC.S ;  /* 0x00000000000073c6 */ /* 0x000e660000000000 */
[----:B-1----:R1:W1:Y:S08]  /*0490*/  SYNCS.EXCH.64 URZ, [UR9+0x160000], UR6 ;  /* 0x16000006093f75b2 */ /* 0x0022700008000100 */
[----:B------:R1:W1:Y:S01]  /*04a0*/  SYNCS.EXCH.64 URZ, [UR9+0x160028], UR4 ;  /* 0x16002804093f75b2 */ /* 0x0002620008000100 */
        /* <DEDUP_REMOVED lines=8> */
[----:B------:R-:W-:Y:S01]  /*0530*/  NOP ;  /* 0x0000000000007918 */ /* 0x000fe20000000000 */
.L_x_3:
        /* <DEDUP_REMOVED lines=21> */
[----:B------:R-:W-:Y:S01]  /*0690*/  NOP ;  /* 0x0000000000007918 */ /* 0x000fe20000000000 */
.L_x_4:
[----:B------:R-:W5:Y:S01]  /*06a0*/  SHFL.IDX PT, R3, R2, RZ, 0x1f ;  /* 0x00001fff02037589 */ /* 0x000f6200000e0000 */
[----:B------:R-:W-:Y:S01]  /*06b0*/  ELECT P0, URZ, PT ;  /* 0x00000000003f782f */ /* 0x000fe20003800000 */
[----:B------:R-:W-:Y:S01]  /*06c0*/  NOP ;  /* 0x0000000000007918 */ /* 0x000fe20000000000 */
[----:B-1----:R-:W-:Y:S02]  /*06d0*/  UMOV UR4, 0x80 ;  /* 0x0000008000047882 */ /* 0x002fe40000000000 */
[C---:B-----5:R-:W-:Y:S02]  /*06e0*/  ISETP.NE.OR P0, PT, R3.reuse, RZ, !P0 ;  /* 0x000000ff0300720c */ /* 0x060fe40004705670 */
[----:B------:R-:W-:-:S11]  /*06f0*/  ISETP.NE.AND P2, PT, R3, RZ, PT ;  /* 0x000000ff0300720c */ /* 0x000fd60003f45270 */
[----:B------:R-:W-:Y:S01]  /*0700*/  VOTEU.ALL UP0, P0 ;  /* 0x00000000003f7886 */ /* 0x000fe20000000000 */
[----:B------:R-:W-:Y:S01]  /*0710*/  VOTEU.ALL UP2, P0 ;  /* 0x00000000003f7886 */ /* 0x000fe20000040000 */
[----:B------:R-:W-:Y:S01]  /*0720*/  VOTEU.ALL UP3, P0 ;  /* 0x00000000003f7886 */ /* 0x000fe20000060000 */
[----:B------:R-:W-:Y:S02]  /*0730*/  VOTEU.ALL UP4, P0 ;  /* 0x00000000003f7886 */ /* 0x000fe40000080000 */
[----:B------:R-:W1:Y:S01]  /*0740*/  @!UP0 S2UR UR7, SR_CgaCtaId ;  /* 0x00000000000789c3 */ /* 0x000e620000008800 */
[----:B------:R-:W-:Y:S01]  /*0750*/  @!UP0 UMOV UR6, 0x400 ;  /* 0x0000040000068882 */ /* 0x000fe20000000000 */
[----:B------:R-:W-:-:S04]  /*0760*/  @!UP0 UIADD3 UR4, -UR4, 0x100000, URZ ;  /* 0x0010000004048890 */ /* 0x000fc8000fffe13f */
[----:B------:R-:W-:Y:S02]  /*0770*/  @!UP0 USHF.L.U32 UR5, UR4, 0xb, URZ ;  /* 0x0000000b04058899 */ /* 0x000fe4000800063f */
[----:B------:R-:W-:Y:S02]  /*0780*/  @!UP0 USHF.L.U32 UR4, UR4, 0x1, URZ ;  /* 0x0000000104048899 */ /* 0x000fe4000800063f */
[----:B-1----:R-:W-:Y:S01]  /*0790*/  @!UP0 ULEA UR6, UR7, UR6, 0x18 ;  /* 0x0000000607068291 */ /* 0x002fe2000f8ec03f */
[----:B------:R-:W-:Y:S01]  /*07a0*/  VOTEU.ALL UP0, P0 ;  /* 0x00000000003f7886 */ /* 0x000fe20000000000 */
[----:B------:R-:W1:Y:S10]  /*07b0*/  FENCE.VIEW.ASYNC.S ;  /* 0x00000000000073c6 */ /* 0x000e740000000000 */
[----:B-1----:R1:W1:Y:S01]  /*07c0*/  @!UP0 SYNCS.EXCH.64 URZ, [UR6+0x160090], UR4 ;  /* 0x16009004063f85b2 */ /* 0x0022620008000100 */
[----:B------:R1:W1:Y:S01]  /*07d0*/  @!UP2 SYNCS.EXCH.64 URZ, [UR6+0x160098], UR4 ;  /* 0x16009804063fa5b2 */ /* 0x0002620008000100 */
[----:B------:R1:W1:Y:S01]  /*07e0*/  @!UP3 SYNCS.EXCH.64 URZ, [UR6+0x1600a0], UR4 ;  /* 0x1600a004063fb5b2 */ /* 0x0002620008000100 */
[----:B------:R1:W1:Y:S01]  /*07f0*/  @!UP4 SYNCS.EXCH.64 URZ, [UR6+0x1600a8], UR4 ;  /* 0x1600a804063fc5b2 */ /* 0x0002620008000100 */
[----:B------:R-:W-:Y:S01]  /*0800*/  NOP ;  /* 0x0000000000007918 */ /* 0x000fe20000000000 */
[----:B------:R-:W-:Y:S05]  /*0810*/  @P2 BRA `(.L_x_5) ;  /* 0x0000000000582947 */ /* 0x000fea0003800000 */
[----:B-1----:R-:W1:Y:S01]  /*0820*/  S2UR UR5, SR_CgaCtaId ;  /* 0x00000000000579c3 */ /* 0x002e620000008800 */
[----:B------:R-:W-:Y:S01]  /*0830*/  UMOV UR4, 0x400 ;  /* 0x0000040000047882 */ /* 0x000fe20000000000 */
[----:B------:R-:W-:Y:S01]  /*0840*/  UMOV UR6, 0x20 ;  /* 0x0000002000067882 */ /* 0x000fe20000000000 */
[----:B------:R-:W-:Y:S01]  /*0850*/  UMOV UR7, 0x80 ;  /* 0x0000008000077882 */ /* 0x000fe20000000000 */
[----:B------:R-:W-:Y:S01]  /*0860*/  ELECT P0, URZ, PT ;  /* 0x00000000003f782f */ /* 0x000fe20003800000 */
[----:B-1----:R-:W-:Y:S02]  /*0870*/  ULEA UR9, UR5, UR4, 0x18 ;  /* 0x0000000405097291 */ /* 0x002fe4000f8ec03f */
[----:B------:R-:W-:-:S04]  /*0880*/  UIADD3 UR4, -UR6, 0x100000, URZ ;  /* 0x0010000006047890 */ /* 0x000fc8000fffe13f */
[----:B------:R-:W-:Y:S02]  /*0890*/  USHF.L.U32 UR5, UR4, 0xb, URZ ;  /* 0x0000000b04057899 */ /* 0x000fe4000800063f */
[----:B------:R-:W-:Y:S02]  /*08a0*/  USHF.L.U32 UR4, UR4, 0x1, URZ ;  /* 0x0000000104047899 */ /* 0x000fe4000800063f */
        /* <DEDUP_REMOVED lines=13> */
.L_x_5:
[----:B------:R-:W-:Y:S01]  /*0980*/  ISETP.NE.AND P0, PT, RZ, UR61, PT ;  /* 0x0000003dff007c0c */ /* 0x000fe2000bf05270 */
[----:B------:R-:W-:Y:S01]  /*0990*/  IMAD.U32 R2, RZ, RZ, UR8 ;  /* 0x00000008ff027e24 */ /* 0x000fe2000f8e00ff */
[----:B------:R-:W-:Y:S01]  /*09a0*/  NOP ;  /* 0x0000000000007918 */ /* 0x000fe20000000000 */
[----:B-1234-:R-:W-:Y:S03]  /*09b0*/  BAR.SYNC.DEFER_BLOCKING 0x0 ;  /* 0x0000000000007b1d */ /* 0x01efe60000010000 */
[----:B------:R-:W-:-:S07]  /*09c0*/  ISETP.EQ.AND P2, PT, R2, 0x1, P1 ;  /* 0x000000010200780c */ /* 0x000fce0000f42270 */
[----:B------:R-:W-:Y:S06]  /*09d0*/  @!P0 BRA `(.L_x_6) ;  /* 0x000005f400348947 */ /* 0x000fec0003800000 */
[----:B------:R-:W-:-:S06]  /*09e0*/  UISETP.GT.U32.AND UP0, UPT, UR40, 0x3, UPT ;  /* 0x000000032800788c */ /* 0x000fcc000bf04070 */
[----:B------:R-:W-:-:S13]  /*09f0*/  PLOP3.LUT P0, PT, PT, PT, UP0, 0x80, 0x0 ;  /* 0x000000000000781c */ /* 0x000fda0003f0f008 */
[----:B------:R-:W-:Y:S05]  /*0a00*/  @P0 EXIT ;  /* 0x000000000000094d */ /* 0x000fea0003800000 */
.L_x_7:
[----:B------:R-:W-:-:S08]  /*0a10*/  NOP ;  /* 0x0000000000007918 */ /* 0x000fd00000000000 */
[----:B------:R-:W1:Y:S02]  /*0a20*/  USETMAXREG.TRY_ALLOC.CTAPOOL UP0, 0xf0 ;  /* 0x000000f0000079c8 */ /* 0x000e640008000600 */
[----:B-1----:R-:W-:-:S13]  /*0a30*/  PLOP3.LUT P0, PT, PT, PT, UP0, 0x80, 0x0 ;  /* 0x000000000000781c */ /* 0x002fda0003f0f008 */
[----:B------:R-:W-:Y:S05]  /*0a40*/  @!P0 BRA `(.L_x_7) ;  /* 0xfffffffc00f08947 */ /* 0x000fea000383ffff */
[----:B------:R-:W-:Y:S01]  /*0a50*/  UISETP.NE.AND UP0, UPT, UR61, 0x1, UPT ;  /* 0x000000013d00788c */ /* 0x000fe2000bf05270 */
[----:B------:R-:W1:Y:S01]  /*0a60*/  S2UR UR6, SR_CTAID.X ;  /* 0x00000000000679c3 */ /* 0x000e620000002500 */
[----:B------:R-:W-:Y:S01]  /*0a70*/  UMOV UR4, URZ ;  /* 0x0000003f00047c82 */ /* 0x000fe20008000000 */
[----:B------:R-:W-:-:S03]  /*0a80*/  UMOV UR5, URZ ;  /* 0x0000003f00057c82 */ /* 0x000fc60008000000 */
[----:B------:R-:W-:-:S13]  /*0a90*/  PLOP3.LUT P0, PT, PT, PT, UP0, 0x80, 0x0 ;  /* 0x000000000000781c */ /* 0x000fda0003f0f008 */
[----:B------:R-:W-:Y:S05]  /*0aa0*/  @!P0 BRA `(.L_x_8) ;  /* 0x00000000003c8947 */ /* 0x000fea0003800000 */
[----:B------:R-:W-:Y:S01]  /*0ab0*/  UISETP.NE.AND UP0, UPT, UR61, 0x2, UPT ;  /* 0x000000023d00788c */ /* 0x000fe2000bf05270 */
[----:B------:R-:W-:-:S05]  /*0ac0*/  UMOV UR5, 0x1 ;  /* 0x0000000100057882 */ /* 0x000fca0000000000 */
[----:B------:R-:W-:-:S13]  /*0ad0*/  PLOP3.LUT P1, PT, PT, PT, UP0, 0x80, 0x0 ;  /* 0x000000000000781c */ /* 0x000fda0003f2f008 */
[----:B------:R-:W-:Y:S05]  /*0ae0*/  @!P1 BRA `(.L_x_8) ;  /* 0x00000000002c9947 */ /* 0x000fea0003800000 */
[----:B------:R-:W-:-:S06]  /*0af0*/  UISETP.NE.AND UP0, UPT, UR61, 0x3, UPT ;  /* 0x000000033d00788c */ /* 0x000fcc000bf05270 */
[----:B------:R-:W-:-:S13]  /*0b00*/  PLOP3.LUT P1, PT, PT, PT, UP0, 0x80, 0x0 ;  /* 0x000000000000781c */ /* 0x000fda0003f2f008 */
[----:B------:R-:W-:Y:S05]  /*0b10*/  @!P1 BRA `(.L_x_9) ;  /* 0x0000000000189947 */ /* 0x000fea0003800000 */
[----:B------:R-:W-:-:S11]  /*0b20*/  UISETP.NE.AND UP0, UPT, UR61, 0x4, UPT ;  /* 0x000000043d00788c */ /* 0x000fd6000bf05270 */
[----:B------:R-:W-:Y:S01]  /*0b30*/  @!UP0 UMOV UR4, 0x1 ;  /* 0x0000000100048882 */ /* 0x000fe20000000000 */
[----:B------:R-:W-:Y:S01]  /*0b40*/  @!UP0 UMOV UR5, 0x1 ;  /* 0x0000000100058882 */ /* 0x000fe20000000000 */
[----:B------:R-:W-:Y:S01]  /*0b50*/  @UP0 UMOV UR4, URZ ;  /* 0x0000003f00040c82 */ /* 0x000fe20008000000 */
[----:B------:R-:W-:Y:S01]  /*0b60*/  @UP0 UMOV UR5, URZ ;  /* 0x0000003f00050c82 */ /* 0x000fe20008000000 */
[----:B------:R-:W-:Y:S05]  /*0b70*/  BRA `(.L_x_8) ;  /* 0x0000000000087947 */ /* 0x000fea0003800000 */
.L_x_9:
[----:B------:R-:W-:Y:S01]  /*0b80*/  UMOV UR4, 0x1 ;  /* 0x0000000100047882 */ /* 0x000fe20000000000 */
[----:B------:R-:W-:-:S05]  /*0b90*/  UMOV UR5, URZ ;  /* 0x0000003f00057c82 */ /* 0x000fca0008000000 */
.L_x_8:
[----:B------:R-:W-:Y:S05]  /*0ba0*/  @!P0 BRA `(.L_x_10) ;  /* 0x0000000000408947 */ /* 0x000fea0003800000 */
[----:B------:R-:W-:-:S06]  /*0bb0*/  UISETP.NE.AND UP0, UPT, UR61, 0x2, UPT ;  /* 0x000000023d00788c */ /* 0x000fcc000bf05270 */
[----:B------:R-:W-:-:S13]  /*0bc0*/  PLOP3.LUT P0, PT, PT, PT, UP0, 0x80, 0x0 ;  /* 0x000000000000781c */ /* 0x000fda0003f0f008 */
[----:B------:R-:W-:Y:S05]  /*0bd0*/  @!P0 BRA `(.L_x_11) ;  /* 0x00000000002c8947 */ /* 0x000fea0003800000 */
[----:B------:R-:W-:-:S06]  /*0be0*/  UISETP.NE.AND UP0, UPT, UR61, 0x3, UPT ;  /* 0x000000033d00788c */ /* 0x000fcc000bf05270 */
[----:B------:R-:W-:-:S13]  /*0bf0*/  PLOP3.LUT P0, PT, PT, PT, UP0, 0x80, 0x0 ;  /* 0x000000000000781c */ /* 0x000fda0003f0f008 */
[----:B------:R-:W-:Y:S05]  /*0c00*/  @!P0 BRA `(.L_x_12) ;  /* 0x0000000000188947 */ /* 0x000fea0003800000 */
[----:B------:R-:W-:Y:S01]  /*0c10*/  UISETP.NE.AND UP0, UPT, UR61, 0x4, UPT ;  /* 0x000000043d00788c */ /* 0x000fe2000bf05270 */
[----:B-1----:R-:W-:-:S05]  /*0c20*/  UMOV UR42, UR6 ;  /* 0x00000006002a7c82 */ /* 0x002fca0008000000 */
[----:B------:R-:W-:-:S13]  /*0c30*/  PLOP3.LUT P0, PT, PT, PT, UP0, 0x80, 0x0 ;  /* 0x000000000000781c */ /* 0x000fda0003f0f008 */
[----:B------:R-:W-:Y:S05]  /*0c40*/  @P0 BRA `(.L_x_13) ;  /* 0x00000000001c0947 */ /* 0x000fea0003800000 */
[----:B------:R-:W-:Y:S01]  /*0c50*/  ULEA UR42, UR6, 0x3, 0x1 ;  /* 0x00000003062a7891 */ /* 0x000fe2000f8e083f */
[----:B------:R-:W-:Y:S11]  /*0c60*/  BRA `(.L_x_13) ;  /* 0x0000000000147947 */ /* 0x000ff60003800000 */
.L_x_12:
[----:B-1----:R-:W-:Y:S01]  /*0c70*/  ULEA UR42, UR6, 0x2, 0x1 ;  /* 0x00000002062a7891 */ /* 0x002fe2000f8e083f */
[----:B------:R-:W-:Y:S11]  /*0c80*/  BRA `(.L_x_13) ;  /* 0x00000000000c7947 */ /* 0x000ff60003800000 */
.L_x_11:
[----:B-1----:R-:W-:Y:S01]  /*0c90*/  ULEA UR42, UR6, 0x1, 0x1 ;  /* 0x00000001062a7891 */ /* 0x002fe2000f8e083f */
[----:B------:R-:W-:Y:S11]  /*0ca0*/  BRA `(.L_x_13) ;  /* 0x0000000000047947 */ /* 0x000ff60003800000 */
.L_x_10:
[----:B-1----:R-:W-:-:S12]  /*0cb0*/  USHF.L.U32 UR42, UR6, 0x1, URZ ;  /* 0x00000001062a7899 */ /* 0x002fd8000800063f */
.L_x_13:
[----:B------:R-:W1:Y:S01]  /*0cc0*/  LDC R2, c[0x0][0x28c] ;  /* 0x0000a300ff027b82 */ /* 0x000e620000000800 */
[----:B------:R-:W-:Y:S01]  /*0cd0*/  ULOP3.LUT UR7, UR54, 0x1, URZ, 0xfc, !UPT ;  /* 0x0000000136077892 */ /* 0x000fe2000f8efc3f */
[----:B------:R-:W-:Y:S01]  /*0ce0*/  SHF.R.S32.HI R3, RZ, 0x1f, R0 ;  /* 0x0000001fff037819 */ /* 0x000fe20000011400 */
[----:B------:R-:W-:Y:S02]  /*0cf0*/  ULEA UR6, UR6, 0x17f, 0x7 ;  /* 0x0000017f06067891 */ /* 0x000fe4000f8e383f */
[----:B------:R-:W-:Y:S01]  /*0d00*/  UISETP.NE.AND UP0, UPT, UR7, 0x3, UPT ;  /* 0x000000030700788c */ /* 0x000fe2000bf05270 */
[----:B------:R-:W-:Y:S01]  /*0d10*/  LEA.HI R3, R3, R0, RZ, 0x7 ;  /* 0x0000000003037211 */ /* 0x000fe200078f38ff */
[----:B------:R-:W-:-:S03]  /*0d20*/  USHF.R.U32.HI UR6, URZ, 0x8, UR6 ;  /* 0x000000083f067899 */ /* 0x000fc60008011606 */
[----:B------:R-:W-:Y:S02]  /*0d30*/  LOP3.LUT R3, R3, 0xffffff80, RZ, 0xc0, !PT ;  /* 0xffffff8003037812 */ /* 0x000fe400078ec0ff */
[----:B------:R-:W-:-:S03]  /*0d40*/  PLOP3.LUT P0, PT, PT, PT, UP0, 0x80, 0x0 ;  /* 0x000000000000781c */ /* 0x000fc60003f0f008 */
[----:B------:R-:W-:Y:S01]  /*0d50*/  IMAD.IADD R3, R0, 0x1, -R3 ;  /* 0x0000000100037824 */ /* 0x000fe200078e0a03 */
[----:B-1----:R-:W-:-:S04]  /*0d60*/  IADD3 R2, R2, 0xff, RZ ;  /* 0x000000ff02027810 */ /* 0x002fc80007ffe0ff */
[----:B------:R-:W-:-:S04]  /*0d70*/  SHF.R.S32.HI R5, RZ, 0x1f, R2 ;  /* 0x0000001fff057819 */ /* 0x000fc80000011402 */
[----:B------:R-:W-:-:S04]  /*0d80*/  LEA.HI R5, R5, R2, RZ, 0x8 ;  /* 0x0000000205057211 */ /* 0x000fc800078f40ff */
[----:B------:R-:W-:-:S04]  /*0d90*/  SHF.R.S32.HI R5, RZ, 0x8, R5 ;  /* 0x00000008ff057819 */ /* 0x000fc80000011405 */
[----:B------:R-:W-:Y:S01]  /*0da0*/  VIMNMX R200, R5, UR6, PT ;  /* 0x0000000605c87c48 */ /* 0x000fe2000bfe0100 */
[----:B------:R-:W-:Y:S06]  /*0db0*/  @!P0 BRA `(.L_x_14) ;  /* 0x0000000000048947 */ /* 0x000fec0003800000 */
[----:B------:R-:W-:Y:S01]  /*0dc0*/  BPT.TRAP 0x1 ;  /* 0x000000040000795c */ /* 0x000fe20000300000 */
.L_x_14:
[----:B------:R-:W1:Y:S01]  /*0dd0*/  S2UR UR6, SR_CgaCtaId ;  /* 0x00000000000679c3 */ /* 0x000e620000008800 */
[----:B------:R-:W-:Y:S01]  /*0de0*/  UMOV UR60, 0x400 ;  /* 0x00000400003c7882 */ /* 0x000fe20000000000 */
[----:B------:R-:W-:Y:S01]  /*0df0*/  MOV R6, UR4 ;  /* 0x0000000400067c02 */ /* 0x000fe20008000f00 */
[----:B------:R-:W-:Y:S01]  /*0e00*/  USHF.L.U32 UR42, UR42, 0x6, URZ ;  /* 0x000000062a2a7899 */ /* 0x000fe2000800063f */
[----:B------:R-:W-:Y:S02]  /*0e10*/  SHF.R.S32.HI R0, RZ, 0x1f, R3 ;  /* 0x0000001fff007819 */ /* 0x000fe40000011403 */
[----:B------:R-:W-:Y:S02]  /*0e20*/  SHF.L.U32 R6, R6, 0x1f, RZ ;  /* 0x0000001f06067819 */ /* 0x000fe400000006ff */
[CC--:B------:R-:W-:Y:S02]  /*0e30*/  LEA.HI R2, R0.reuse, R3.reuse, RZ, 0x2 ;  /* 0x0000000300027211 */ /* 0x0c0fe400078f10ff */
[----:B------:R-:W-:-:S02]  /*0e40*/  LEA.HI R0, R0, R3, RZ, 0x5 ;  /* 0x0000000300007211 */ /* 0x000fc400078f28ff */
[--C-:B------:R-:W-:Y:S02]  /*0e50*/  SHF.R.S32.HI R4, RZ, 0x2, R2.reuse ;  /* 0x00000002ff047819 */ /* 0x100fe40000011402 */
[----:B------:R-:W-:Y:S02]  /*0e60*/  SHF.R.S32.HI R5, RZ, 0x1f, R2 ;  /* 0x0000001fff057819 */ /* 0x000fe40000011402 */
[----:B------:R-:W-:Y:S02]  /*0e70*/  SHF.R.S32.HI R0, RZ, 0x5, R0 ;  /* 0x00000005ff007819 */ /* 0x000fe40000011400 */
[----:B------:R-:W-:Y:S02]  /*0e80*/  LEA.HI R5, R5, R4, RZ, 0x3 ;  /* 0x0000000405057211 */ /* 0x000fe400078f18ff */
[----:B------:R-:W-:Y:S02]  /*0e90*/  LOP3.LUT R2, R2, 0x7ffffffc, RZ, 0xc0, !PT ;  /* 0x7ffffffc02027812 */ /* 0x000fe400078ec0ff */
[----:B------:R-:W-:Y:S01]  /*0ea0*/  LOP3.LUT R5, R5, 0xfffffff8, RZ, 0xc0, !PT ;  /* 0xfffffff805057812 */ /* 0x000fe200078ec0ff */
[----:B-1----:R-:W-:Y:S01]  /*0eb0*/  ULEA UR60, UR6, UR60, 0x18 ;  /* 0x0000003c063c7291 */ /* 0x002fe2000f8ec03f */
[----:B------:R-:W-:-:S03]  /*0ec0*/  IADD3 R2, R3, -R2, RZ ;  /* 0x8000000203027210 */ /* 0x000fc60007ffe0ff */
[----:B------:R-:W-:Y:S01]  /*0ed0*/  IMAD.IADD R5, R4, 0x1, -R5 ;  /* 0x0000000104057824 */ /* 0x000fe200078e0a05 */
[----:B------:R-:W-:-:S03]  /*0ee0*/  ULEA UR6, UR5, UR60, 0x3 ;  /* 0x0000003c05067291 */ /* 0x000fc6000f8e183f */
[----:B------:R-:W-:-:S06]  /*0ef0*/  IMAD R0, R0, 0x10, R5 ;  /* 0x0000001000007824 */ /* 0x000fcc00078e0205 */
[----:B------:R-:W1:Y:S02]  /*0f00*/  SYNCS.PHASECHK.TRANS64.TRYWAIT P1, [UR6+0x160050], R6 ;  /* 0x16005006ff0075a7 */ /* 0x000e640008020146 */
[----:B-1----:R-:W-:Y:S05]  /*0f10*/  @!P1 BRA `(.L_x_15) ;  /* 0x0000060c00c49947 */ /* 0x002fea0003800000 */
.L_x_129:
[----:B------:R-:W-:Y:S01]  /*0f20*/  SHF.L.U32 R2, R2, 0x1, RZ ;  /* 0x0000000102027819 */ /* 0x000fe200000006ff */
[----:B------:R-:W-:Y:S01]  /*0f30*/  VIADD R8, R0, UR42 ;  /* 0x0000002a00087c36 */ /* 0x000fe20008000000 */
[----:B------:R-:W-:Y:S06]  /*0f40*/  @!P0 BRA `(.L_x_16) ;  /* 0x0000000000048947 */ /* 0x000fec0003800000 */
[----:B------:R-:W-:Y:S01]  /*0f50*/  BPT.TRAP 0x1 ;  /* 0x000000040000795c */ /* 0x000fe20000300000 */
.L_x_16:
[----:B------:R-:W-:Y:S01]  /*0f60*/  SHF.L.U32 R163, RZ, 0x1f, RZ ;  /* 0x0000001fffa37819 */ /* 0x000fe200000006ff */
[----:B------:R-:W-:Y:S01]  /*0f70*/  UIADD3 UR48, UR60, 0x160090, URZ ;  /* 0x001600903c307890 */ /* 0x000fe2000fffe03f */
[----:B------:R-:W-:Y:S02]  /*0f80*/  ISETP.NE.AND P2, PT, RZ, UR40, PT ;  /* 0x00000028ff007c0c */ /* 0x000fe4000bf45270 */
[----:B------:R-:W2:Y:S02]  /*0f90*/  SYNCS.PHASECHK.TRANS64.TRYWAIT P1, [UR60+0x160000], R163 ;  /* 0x160000a3ff0075a7 */ /* 0x000ea4000802017c */
[----:B--2---:R-:W-:Y:S09]  /*0fa0*/  @!P1 BRA `(.L_x_17) ;  /* 0x0000060c00b89947 */ /* 0x004ff20003800000 */
.L_x_130:
[----:B------:R-:W-:Y:S01]  /*0fb0*/  ULEA UR4, UR61, UR48, 0x3 ;  /* 0x000000303d047291 */ /* 0x000fe2000f8e183f */
[----:B--2---:R-:W-:-:S04]  /*0fc0*/  SEL R0, RZ, 0x1, P2 ;  /* 0x00000001ff007807 */ /* 0x004fc80001000000 */
[----:B------:R-:W-:Y:S02]  /*0fd0*/  SHF.L.U32 R0, R0, 0x1f, RZ ;  /* 0x0000001f00007819 */ /* 0x000fe400000006ff */
[----:B-1----:R-:W-:Y:S02]  /*0fe0*/  MOV R3, UR4 ;  /* 0x0000000400037c02 */ /* 0x002fe40008000f00 */
[----:B------:R-:W1:Y:S03]  /*0ff0*/  SYNCS.PHASECHK.TRANS64.TRYWAIT P1, [UR4+-0x8], R0 ;  /* 0xfffff800ff0075a7 */ /* 0x000e660008020144 */
[----:B------:R2:W-:Y:S02]  /*1000*/  STL [R1+0x428], R3 ;  /* 0x0004280301007387 */ /* 0x0005e40000100800 */
[----:B-12---:R-:W-:Y:S05]  /*1010*/  @!P1 BRA `(.L_x_18) ;  /* 0x0000060c00b49947 */ /* 0x006fea0003800000 */
.L_x_131:
[----:B------:R-:W-:Y:S01]  /*1020*/  USHF.R.U32.HI UR4, URZ, 0x4, UR60 ;  /* 0x000000043f047899 */ /* 0x000fe2000801163c */
[----:B------:R-:W-:Y:S01]  /*1030*/  WARPGROUP.ARRIVE ;  /* 0x00000000000079c5 */ /* 0x000fe20000000000 */
[----:B------:R-:W-:Y:S01]  /*1040*/  UIADD3 UR6, UR60, 0x20000, URZ ;  /* 0x000200003c067890 */ /* 0x000fe2000fffe03f */
[-C--:B------:R-:W-:Y:S01]  /*1050*/  ISETP.GE.AND P1, PT, R8, R2.reuse, PT ;  /* 0x000000020800720c */ /* 0x080fe20003f26270 */
[----:B------:R-:W-:Y:S01]  /*1060*/  ULOP3.LUT UR4, UR4, 0x3fff, URZ, 0xc0, !UPT ;  /* 0x00003fff04047892 */ /* 0x000fe2000f8ec03f */
[C---:B------:R-:W-:Y:S01]  /*1070*/  IADD3 R7, R2.reuse, 0x9, RZ ;  /* 0x0000000902077810 */ /* 0x040fe20007ffe0ff */
[----:B------:R-:W-:Y:S01]  /*1080*/  USHF.R.U32.HI UR6, URZ, 0x4, UR6 ;  /* 0x000000043f067899 */ /* 0x000fe20008011606 */
[----:B------:R-:W-:Y:S01]  /*1090*/  VIADD R9, R2, 0x10 ;  /* 0x0000001002097836 */ /* 0x000fe20000000000 */
[----:B------:R-:W-:Y:S01]  /*10a0*/  ULOP3.LUT UR4, UR4, 0x10000, URZ, 0xfc, !UPT ;  /* 0x0001000004047892 */ /* 0x000fe2000f8efc3f */
[C---:B------:R-:W-:Y:S01]  /*10b0*/  ISETP.GE.AND P5, PT, R8.reuse, R7, PT ;  /* 0x000000070800720c */ /* 0x040fe20003fa6270 */
[----:B------:R-:W-:Y:S01]  /*10c0*/  ULOP3.LUT UR43, UR6, 0x3fff, URZ, 0xc0, !UPT ;  /* 0x00003fff062b7892 */ /* 0x000fe2000f8ec03f */
[----:B------:R-:W-:Y:S01]  /*10d0*/  ISETP.GT.AND P2, PT, R8, R2, PT ;  /* 0x000000020800720c */ /* 0x000fe20003f44270 */
[----:B------:R-:W-:Y:S01]  /*10e0*/  ULEA UR4, UR5, UR4, 0xc ;  /* 0x0000000405047291 */ /* 0x000fe2000f8e603f */
[----:B------:R-:W-:Y:S01]  /*10f0*/  IADD3 R7, R2, 0x19, RZ ;  /* 0x0000001902077810 */ /* 0x000fe20007ffe0ff */
[----:B------:R-:W-:Y:S01]  /*1100*/  ULOP3.LUT UR41, UR43, 0x10000, URZ, 0xfc, !UPT ;  /* 0x000100002b297892 */ /* 0x000fe2000f8efc3f */
[----:B------:R-:W-:Y:S01]  /*1110*/  ISETP.GE.AND P4, PT, R8, R9, PT ;  /* 0x000000090800720c */ /* 0x000fe20003f86270 */
[----:B------:R-:W-:Y:S01]  /*1120*/  UMOV UR9, 0x40000040 ;  /* 0x4000004000097882 */ /* 0x000fe20000000000 */
[----:B------:R-:W-:Y:S01]  /*1130*/  UMOV UR11, 0x40000040 ;  /* 0x40000040000b7882 */ /* 0x000fe20000000000 */
[----:B------:R-:W-:Y:S01]  /*1140*/  UIADD3 UR5, UR4, 0x2, URZ ;  /* 0x0000000204057890 */ /* 0x000fe2000fffe03f */
[----:B------:R-:W-:Y:S01]  /*1150*/  MOV R5, UR9 ;  /* 0x0000000900057c02 */ /* 0x000fe20008000f00 */
[----:B------:R-:W-:Y:S01]  /*1160*/  UMOV UR8, UR4 ;  /* 0x0000000400087c82 */ /* 0x000fe20008000000 */
[----:B------:R-:W-:Y:S01]  /*1170*/  UMOV UR10, UR41 ;  /* 0x00000029000a7c82 */ /* 0x000fe20008000000 */
[----:B------:R-:W-:Y:S01]  /*1180*/  UMOV UR7, 0x40000040 ;  /* 0x4000004000077882 */ /* 0x000fe20000000000 */
[----:B------:R-:W-:Y:S01]  /*1190*/  HGMMA.64x256x16.F32 R24, gdesc[UR8], RZ, !UPT, gsb0 ;  /* 0x03e00000081879f0 */ /* 0x000fe2000c0008ff */
[----:B------:R-:W-:Y:S01]  /*11a0*/  UIADD3 UR10, UR41, 0x2, URZ ;  /* 0x00000002290a7890 */ /* 0x000fe2000fffe03f */
[----:B------:R-:W-:Y:S01]  /*11b0*/  IMAD.U32 R4, RZ, RZ, UR8 ;  /* 0x00000008ff047e24 */ /* 0x000fe2000f8e00ff */
[----:B------:R-:W-:Y:S01]  /*11c0*/  UMOV UR6, UR5 ;  /* 0x0000000500067c82 */ /* 0x000fe20008000000 */
[----:B------:R-:W-:Y:S01]  /*11d0*/  UMOV UR9, UR7 ;  /* 0x0000000700097c82 */ /* 0x000fe20008000000 */
[----:B------:R-:W-:Y:S01]  /*11e0*/  UMOV UR8, UR6 ;  /* 0x0000000600087c82 */ /* 0x000fe20008000000 */
[----:B------:R-:W-:Y:S01]  /*11f0*/  UMOV UR11, 0x40000040 ;  /* 0x40000040000b7882 */ /* 0x000fe20000000000 */
[----:B------:R-:W-:Y:S01]  /*1200*/  UIADD3 UR5, UR4, 0x4, URZ ;  /* 0x0000000404057890 */ /* 0x000fe2000fffe03f */
[----:B------:R2:W-:Y:S01]  /*1210*/  STL.64 [R1+0x420], R4 ;  /* 0x0004200401007387 */ /* 0x0005e20000100a00 */
[----:B------:R-:W-:Y:S01]  /*1220*/  UIADD3 UR52, UR4, 0xa02, URZ ;  /* 0x00000a0204347890 */ /* 0x000fe2000fffe03f */
[----:B------:R-:W-:Y:S01]  /*1230*/  IADD3 R11, R2, 0x11, RZ ;  /* 0x00000011020b7810 */ /* 0x000fe20007ffe0ff */
[----:B------:R-:W-:Y:S01]  /*1240*/  UMOV UR53, 0x40000040 ;  /* 0x4000004000357882 */ /* 0x000fe20000000000 */
[----:B------:R-:W-:Y:S01]  /*1250*/  UIADD3 UR12, UR4, 0xa06, URZ ;  /* 0x00000a06040c7890 */ /* 0x000fe2000fffe03f */
[----:B-1----:R-:W-:Y:S01]  /*1260*/  P2R R3, PR, RZ, 0x1 ;  /* 0x00000001ff037803 */ /* 0x002fe20000000000 */
[----:B------:R-:W-:Y:S01]  /*1270*/  UIADD3 UR14, UR41, 0x2806, URZ ;  /* 0x00002806290e7890 */ /* 0x000fe2000fffe03f */
[----:B------:R-:W-:Y:S01]  /*1280*/  ISETP.GE.AND P3, PT, R8, R11, PT ;  /* 0x0000000b0800720c */ /* 0x000fe20003f66270 */
[----:B------:R-:W-:Y:S01]  /*1290*/  UMOV UR13, 0x40000040 ;  /* 0x40000040000d7882 */ /* 0x000fe20000000000 */
[----:B------:R-:W-:Y:S01]  /*12a0*/  UMOV UR15, 0x40000040 ;  /* 0x40000040000f7882 */ /* 0x000fe20000000000 */
[----:B------:R-:W-:Y:S01]  /*12b0*/  UIADD3 UR16, UR4, 0xc00, URZ ;  /* 0x00000c0004107890 */ /* 0x000fe2000fffe03f */
[----:B--2---:R-:W-:Y:S01]  /*12c0*/  IMAD.U32 R4, RZ, RZ, UR6 ;  /* 0x00000006ff047e24 */ /* 0x004fe2000f8e00ff */
[----:B------:R-:W-:Y:S01]  /*12d0*/  MOV R5, UR7 ;  /* 0x0000000700057c02 */ /* 0x000fe20008000f00 */
[----:B------:R-:W-:Y:S01]  /*12e0*/  UMOV UR6, UR5 ;  /* 0x0000000500067c82 */ /* 0x000fe20008000000 */
[----:B------:R-:W-:Y:S01]  /*12f0*/  UMOV UR7, 0x40000040 ;  /* 0x4000004000077882 */ /* 0x000fe20000000000 */
[----:B------:R-:W-:-:S02]  /*1300*/  UIADD3 UR5, UR4, 0x6, URZ ;  /* 0x0000000604057890 */ /* 0x000fc4000fffe03f */
[----:B------:R1:W-:Y:S01]  /*1310*/  STL.64 [R1+0x418], R4 ;  /* 0x0004180401007387 */ /* 0x0003e20000100a00 */
[----:B------:R-:W-:Y:S01]  /*1320*/  UIADD3 UR18, UR41, 0x3000, URZ ;  /* 0x0000300029127890 */ /* 0x000fe2000fffe03f */
[----:B------:R-:W-:Y:S01]  /*1330*/  UMOV UR17, 0x40000040 ;  /* 0x4000004000117882 */ /* 0x000fe20000000000 */
[----:B------:R-:W-:Y:S01]  /*1340*/  UMOV UR19, 0x40000040 ;  /* 0x4000004000137882 */ /* 0x000fe20000000000 */
[----:B------:R-:W-:Y:S02]  /*1350*/  UIADD3 UR20, UR4, 0xc02, URZ ;  /* 0x00000c0204147890 */ /* 0x000fe4000fffe03f */
[----:B------:R-:W-:Y:S01]  /*1360*/  UIADD3 UR22, UR41, 0x3002, URZ ;  /* 0x0000300229167890 */ /* 0x000fe2000fffe03f */
[----:B------:R-:W-:Y:S01]  /*1370*/  UMOV UR21, 0x40000040 ;  /* 0x4000004000157882 */ /* 0x000fe20000000000 */
[----:B------:R-:W-:Y:S01]  /*1380*/  UMOV UR23, 0x40000040 ;  /* 0x4000004000177882 */ /* 0x000fe20000000000 */
[----:B------:R-:W-:Y:S01]  /*1390*/  UIADD3 UR24, UR4, 0xc04, URZ ;  /* 0x00000c0404187890 */ /* 0x000fe2000fffe03f */
[----:B-1----:R-:W-:Y:S01]  /*13a0*/  IMAD.U32 R4, RZ, RZ, UR6 ;  /* 0x00000006ff047e24 */ /* 0x002fe2000f8e00ff */
[----:B------:R-:W-:Y:S01]  /*13b0*/  MOV R5, UR7 ;  /* 0x0000000700057c02 */ /* 0x000fe20008000f00 */
[----:B------:R-:W-:Y:S01]  /*13c0*/  UIADD3 UR26, UR41, 0x3004, URZ ;  /* 0x00003004291a7890 */ /* 0x000fe2000fffe03f */
[----:B------:R-:W-:Y:S01]  /*13d0*/  UMOV UR25, 0x40000040 ;  /* 0x4000004000197882 */ /* 0x000fe20000000000 */
[----:B------:R-:W-:-:S02]  /*13e0*/  UMOV UR27, 0x40000040 ;  /* 0x40000040001b7882 */ /* 0x000fc40000000000 */
[----:B------:R1:W-:Y:S01]  /*13f0*/  STL.64 [R1+0x410], R4 ;  /* 0x0004100401007387 */ /* 0x0003e20000100a00 */
[----:B------:R-:W-:Y:S02]  /*1400*/  UIADD3 UR28, UR4, 0xc06, URZ ;  /* 0x00000c06041c7890 */ /* 0x000fe4000fffe03f */
[----:B------:R-:W-:Y:S01]  /*1410*/  UIADD3 UR30, UR41, 0x3006, URZ ;  /* 0x00003006291e7890 */ /* 0x000fe2000fffe03f */
[----:B------:R-:W-:Y:S01]  /*1420*/  UMOV UR29, 0x40000040 ;  /* 0x40000040001d7882 */ /* 0x000fe20000000000 */
[----:B------:R-:W-:Y:S01]  /*1430*/  UMOV UR31, 0x40000040 ;  /* 0x40000040001f7882 */ /* 0x000fe20000000000 */
[----:B------:R-:W-:Y:S02]  /*1440*/  UIADD3 UR32, UR4, 0xe00, URZ ;  /* 0x00000e0004207890 */ /* 0x000fe4000fffe03f */
[----:B------:R-:W-:Y:S01]  /*1450*/  UIADD3 UR34, UR41, 0x3800, URZ ;  /* 0x0000380029227890 */ /* 0x000fe2000fffe03f */
[----:B------:R-:W-:Y:S01]  /*1460*/  UMOV UR33, 0x40000040 ;  /* 0x4000004000217882 */ /* 0x000fe20000000000 */
[----:B------:R-:W-:Y:S01]  /*1470*/  UMOV UR35, 0x40000040 ;  /* 0x4000004000237882 */ /* 0x000fe20000000000 */
[----:B------:R-:W-:-:S02]  /*1480*/  UIADD3 UR36, UR4, 0xe02, URZ ;  /* 0x00000e0204247890 */ /* 0x000fc4000fffe03f */
        /* <DEDUP_REMOVED lines=8> */
[----:B------:R-:W-:Y:S01]  /*1510*/  UMOV UR57, 0x40000040 ;  /* 0x4000004000397882 */ /* 0x000fe20000000000 */
[----:B------:R-:W-:-:S02]  /*1520*/  WARPGROUP.DEPBAR.LE gsb0, 0x0 ;  /* 0x00008000000079c5 */ /* 0x000fc40000010000 */
[----:B------:R-:W-:-:S06]  /*1530*/  WARPGROUP.ARRIVE ;  /* 0x00000000000079c5 */ /* 0x000fcc0000000000 */
[----:B------:R-:W-:Y:S01]  /*1540*/  HGMMA.64x256x16.F32 R24, gdesc[UR8], R24, gsb0 ;  /* 0x03e00000081879f0 */ /* 0x000fe20008000818 */
[----:B------:R-:W-:Y:S01]  /*1550*/  UIADD3 UR10, UR41, 0x4, URZ ;  /* 0x00000004290a7890 */ /* 0x000fe2000fffe03f */
[----:B------:R-:W-:Y:S01]  /*1560*/  UMOV UR8, UR6 ;  /* 0x0000000600087c82 */ /* 0x000fe20008000000 */
[----:B------:R-:W-:Y:S01]  /*1570*/  UMOV UR9, UR7 ;  /* 0x0000000700097c82 */ /* 0x000fe20008000000 */
[----:B------:R-:W-:Y:S01]  /*1580*/  UMOV UR11, 0x40000040 ;  /* 0x40000040000b7882 */ /* 0x000fe20000000000 */
[----:B------:R-:W-:Y:S01]  /*1590*/  UMOV UR6, UR5 ;  /* 0x0000000500067c82 */ /* 0x000fe20008000000 */
[----:B------:R-:W-:Y:S01]  /*15a0*/  UMOV UR7, 0x40000040 ;  /* 0x4000004000077882 */ /* 0x000fe20000000000 */
[----:B------:R-:W-:Y:S01]  /*15b0*/  UIADD3 UR5, UR4, 0x200, URZ ;  /* 0x0000020004057890 */ /* 0x000fe2000fffe03f */
[----:B-1----:R-:W-:Y:S01]  /*15c0*/  IMAD.U32 R4, RZ, RZ, UR6 ;  /* 0x00000006ff047e24 */ /* 0x002fe2000f8e00ff */
[----:B------:R-:W-:-:S05]  /*15d0*/  MOV R5, UR7 ;  /* 0x0000000700057c02 */ /* 0x000fca0008000f00 */
[----:B------:R1:W-:Y:S01]  /*15e0*/  STL.64 [R1+0x408], R4 ;  /* 0x0004080401007387 */ /* 0x0003e20000100a00 */
[----:B------:R-:W-:Y:S02]  /*15f0*/  WARPGROUP.DEPBAR.LE gsb0, 0x0 ;  /* 0x00008000000079c5 */ /* 0x000fe40000010000 */
[----:B------:R-:W-:-:S11]  /*1600*/  WARPGROUP.ARRIVE ;  /* 0x00000000000079c5 */ /* 0x000fd60000000000 */
        /* <DEDUP_REMOVED lines=10> */
[----:B------:R1:W-:Y:S02]  /*16b0*/  STL.64 [R1+0x400], R4 ;  /* 0x0004000401007387 */ /* 0x0003e40000100a00 */
[----:B-1----:R-:W-:-:S05]  /*16c0*/  VIADD R5, R2, 0x8 ;  /* 0x0000000802057836 */ /* 0x002fca0000000000 */
[----:B------:R-:W-:Y:S01]  /*16d0*/  ISETP.GE.AND P6, PT, R8, R5, PT ;  /* 0x000000050800720c */ /* 0x000fe20003fc6270 */
[----:B------:R-:W-:Y:S01]  /*16e0*/  VIADD R5, R2, 0x18 ;  /* 0x0000001802057836 */ /* 0x000fe20000000000 */
[----:B------:R-:W-:Y:S02]  /*16f0*/  WARPGROUP.DEPBAR.LE gsb0, 0x0 ;  /* 0x00008000000079c5 */ /* 0x000fe40000010000 */
        /* <DEDUP_REMOVED lines=9> */
[----:B------:R-:W-:Y:S01]  /*1790*/  IMAD.U32 R236, RZ, RZ, UR6 ;  /* 0x00000006ffec7e24 */ /* 0x000fe2000f8e00ff */
[----:B------:R-:W-:Y:S01]  /*17a0*/  MOV R237, UR7 ;  /* 0x0000000700ed7c02 */ /* 0x000fe20008000f00 */
[----:B------:R-:W-:-:S02]  /*17b0*/  WARPGROUP.DEPBAR.LE gsb0, 0x0 ;  /* 0x00008000000079c5 */ /* 0x000fc40000010000 */
[----:B------:R-:W-:-:S15]  /*17c0*/  WARPGROUP.ARRIVE ;  /* 0x00000000000079c5 */ /* 0x000fde0000000000 */
[----:B------:R-:W-:-:S01]  /*17d0*/  NOP ;  /* 0x0000000000007918 */ /* 0x000fc20000000000 */
        /* <DEDUP_REMOVED lines=189> */
[----:B------:R-:W-:Y:S01]  /*23b0*/  IMAD.U32 R208, RZ, RZ, UR6 ;  /* 0x00000006ffd07e24 */ /* 0x000fe2000f8e00ff */
[----:B------:R-:W-:Y:S01]  /*23c0*/  MOV R209, UR7 ;  /* 0x0000000700d17c02 */ /* 0x000fe20008000f00 */
[----:B------:R-:W-:Y:S01]  /*23d0*/  UMOV UR5, UR57 ;  /* 0x0000003900057c82 */ /* 0x000fe20008000000 */
        /* <DEDUP_REMOVED lines=8> */
[----:B------:R-:W-:Y:S01]  /*2460*/  UIADD3 UR6, UR41, 0x3806, URZ ;  /* 0x0000380629067890 */ /* 0x000fe2000fffe03f */
[----:B------:R-:W-:Y:S01]  /*2470*/  UMOV UR7, 0x40000040 ;  /* 0x4000004000077882 */ /* 0x000fe20000000000 */
[----:B------:R-:W-:Y:S02]  /*2480*/  WARPGROUP.DEPBAR.LE gsb0, 0x0 ;  /* 0x00008000000079c5 */ /* 0x000fe40000010000 */
[----:B------:R-:W-:-:S15]  /*2490*/  WARPGROUP.ARRIVE ;  /* 0x00000000000079c5 */ /* 0x000fde0000000000 */
[----:B------:R-:W-:-:S04]  /*24a0*/  NOP ;  /* 0x0000000000007918 */ /* 0x000fc80000000000 */
[----:B------:R-:W-:Y:S01]  /*24b0*/  HGMMA.64x256x16.F32 R24, gdesc[UR8], R24, gsb0 ;  /* 0x03e00000081879f0 */ /* 0x000fe20008000818 */
[----:B------:R-:W-:Y:S01]  /*24c0*/  UIADD3 UR10, UR41, 0x2802, URZ ;  /* 0x00002802290a7890 */ /* 0x000fe2000fffe03f */
[----:B------:R-:W-:Y:S01]  /*24d0*/  UMOV UR8, UR52 ;  /* 0x0000003400087c82 */ /* 0x000fe20008000000 */
[----:B------:R-:W-:Y:S01]  /*24e0*/  UMOV UR9, UR53 ;  /* 0x0000003500097c82 */ /* 0x000fe20008000000 */
[----:B------:R-:W-:Y:S01]  /*24f0*/  UMOV UR11, 0x40000040 ;  /* 0x40000040000b7882 */ /* 0x000fe20000000000 */
[----:B------:R-:W-:Y:S02]  /*2500*/  WARPGROUP.DEPBAR.LE gsb0, 0x0 ;  /* 0x00008000000079c5 */ /* 0x000fe40000010000 */
[----:B------:R-:W-:-:S15]  /*2510*/  WARPGROUP.ARRIVE ;  /* 0x00000000000079c5 */ /* 0x000fde0000000000 */
[----:B------:R-:W-:-:S06]  /*2520*/  NOP ;  /* 0x0000000000007918 */ /* 0x000fcc0000000000 */
[----:B------:R-:W-:Y:S01]  /*2530*/  HGMMA.64x256x16.F32 R24, gdesc[UR8], R24, gsb0 ;  /* 0x03e00000081879f0 */ /* 0x000fe20008000818 */
[----:B------:R-:W-:Y:S02]  /*2540*/  UIADD3 UR8, UR4, 0xa04, URZ ;  /* 0x00000a0404087890 */ /* 0x000fe4000fffe03f */
[----:B------:R-:W-:Y:S01]  /*2550*/  UIADD3 UR10, UR41, 0x2804, URZ ;  /* 0x00002804290a7890 */ /* 0x000fe2000fffe03f */
[----:B------:R-:W-:Y:S01]  /*2560*/  UMOV UR9, 0x40000040 ;  /* 0x4000004000097882 */ /* 0x000fe20000000000 */
[----:B------:R-:W-:Y:S01]  /*2570*/  UMOV UR11, 0x40000040 ;  /* 0x40000040000b7882 */ /* 0x000fe20000000000 */
[----:B------:R-:W-:Y:S01]  /*2580*/  UMOV UR4, UR56 ;  /* 0x0000003800047c82 */ /* 0x000fe20008000000 */
[----:B------:R-:W-:Y:S02]  /*2590*/  WARPGROUP.DEPBAR.LE gsb0, 0x0 ;  /* 0x00008000000079c5 */ /* 0x000fe40000010000 */
[----:B------:R-:W-:-:S15]  /*25a0*/  WARPGROUP.ARRIVE ;  /* 0x00000000000079c5 */ /* 0x000fde0000000000 */
[----:B------:R-:W-:-:S04]  /*25b0*/  NOP ;  /* 0x0000000000007918 */ /* 0x000fc80000000000 */
[----:B------:R-:W-:Y:S03]  /*25c0*/  HGMMA.64x256x16.F32 R24, gdesc[UR8], R24, gsb0 ;  /* 0x03e00000081879f0 */ /* 0x000fe60008000818 */
[----:B------:R-:W-:Y:S02]  /*25d0*/  WARPGROUP.DEPBAR.LE gsb0, 0x0 ;  /* 0x00008000000079c5 */ /* 0x000fe40000010000 */
[----:B------:R-:W-:-:S15]  /*25e0*/  WARPGROUP.ARRIVE ;  /* 0x00000000000079c5 */ /* 0x000fde0000000000 */
[----:B------:R-:W-:-:S08]  /*25f0*/  NOP ;  /* 0x0000000000007918 */ /* 0x000fd00000000000 */
        /* <DEDUP_REMOVED lines=32> */
[----:B------:R-:W-:Y:S01]  /*2800*/  HGMMA.64x256x16.F32 R24, gdesc[UR4], R24, gsb0 ;  /* 0x03e00000041879f0 */ /* 0x000fe20008000818 */
[----:B------:R-:W-:-:S04]  /*2810*/  USHF.L.U32 UR4, UR40, 0x3, URZ ;  /* 0x0000000328047899 */ /* 0x000fc8000800063f */
[----:B------:R-:W-:Y:S01]  /*2820*/  ULOP3.LUT UR4, UR4, 0x8, URZ, 0xc, !UPT ;  /* 0x0000000804047892 */ /* 0x000fe2000f8e0c3f */
[----:B------:R-:W-:Y:S02]  /*2830*/  WARPGROUP.DEPBAR.LE gsb0, 0x0 ;  /* 0x00008000000079c5 */ /* 0x000fe40000010000 */
[----:B------:R-:W-:Y:S02]  /*2840*/  FSEL R24, R24, -INF , P1 ;  /* 0xff80000018187808 */ /* 0x000fe40000800000 */
[----:B------:R-:W-:Y:S02]  /*2850*/  FSEL R30, R30, -INF , P1 ;  /* 0xff8000001e1e7808 */ /* 0x000fe40000800000 */
[----:B------:R-:W-:Y:S01]  /*2860*/  ISETP.GE.AND P1, PT, R8, R5, PT ;  /* 0x000000050800720c */ /* 0x000fe20003f26270 */
[----:B------:R-:W-:Y:S01]  /*2870*/  VIADD R5, R2, 0x20 ;  /* 0x0000002002057836 */ /* 0x000fe20000000000 */
[----:B------:R-:W-:Y:S02]  /*2880*/  FSEL R28, R28, -INF , P6 ;  /* 0xff8000001c1c7808 */ /* 0x000fe40003000000 */
[----:B------:R-:W-:-:S02]  /*2890*/  FSEL R34, R34, -INF , P6 ;  /* 0xff80000022227808 */ /* 0x000fc40003000000 */
[----:B------:R-:W-:Y:S02]  /*28a0*/  FSEL R25, R25, -INF , P2 ;  /* 0xff80000019197808 */ /* 0x000fe40001000000 */
[----:B------:R-:W-:Y:S02]  /*28b0*/  FSEL R31, R31, -INF , P2 ;  /* 0xff8000001f1f7808 */ /* 0x000fe40001000000 */
[----:B------:R-:W-:Y:S01]  /*28c0*/  ISETP.GE.AND P6, PT, R8, R5, PT ;  /* 0x000000050800720c */ /* 0x000fe20003fc6270 */
[----:B------:R-:W-:Y:S01]  /*28d0*/  VIADD R5, R2, 0x28 ;  /* 0x0000002802057836 */ /* 0x000fe20000000000 */
[----:B------:R-:W-:Y:S02]  /*28e0*/  ISETP.GE.AND P2, PT, R8, R7, PT ;  /* 0x000000070800720c */ /* 0x000fe40003f46270 */
[----:B------:R-:W-:Y:S02]  /*28f0*/  IADD3 R7, R2, 0x21, RZ ;  /* 0x0000002102077810 */ /* 0x000fe40007ffe0ff */
[----:B------:R-:W-:-:S02]  /*2900*/  FSEL R29, R29, -INF , P5 ;  /* 0xff8000001d1d7808 */ /* 0x000fc40002800000 */
[----:B------:R-:W-:Y:S02]  /*2910*/  FSEL R35, R35, -INF , P5 ;  /* 0xff80000023237808 */ /* 0x000fe40002800000 */
[----:B------:R-:W-:Y:S02]  /*2920*/  FSEL R32, R32, -INF , P4 ;  /* 0xff80000020207808 */ /* 0x000fe40002000000 */
[----:B------:R-:W-:Y:S02]  /*2930*/  FSEL R38, R38, -INF , P4 ;  /* 0xff80000026267808 */ /* 0x000fe40002000000 */
[C---:B------:R-:W-:Y:S02]  /*2940*/  ISETP.GE.AND P5, PT, R8.reuse, R7, PT ;  /* 0x000000070800720c */ /* 0x040fe40003fa6270 */
[----:B------:R-:W-:Y:S01]  /*2950*/  ISETP.GE.AND P4, PT, R8, R5, PT ;  /* 0x000000050800720c */ /* 0x000fe20003f86270 */
[C---:B------:R-:W-:Y:S01]  /*2960*/  VIADD R5, R2.reuse, 0x30 ;  /* 0x0000003002057836 */ /* 0x040fe20000000000 */
[----:B------:R-:W-:-:S02]  /*2970*/  IADD3 R7, R2, 0x29, RZ ;  /* 0x0000002902077810 */ /* 0x000fc40007ffe0ff */
[----:B------:R-:W-:Y:S02]  /*2980*/  FSEL R33, R33, -INF , P3 ;  /* 0xff80000021217808 */ /* 0x000fe40001800000 */
[----:B------:R-:W-:Y:S02]  /*2990*/  FSEL R39, R39, -INF , P3 ;  /* 0xff80000027277808 */ /* 0x000fe40001800000 */
[----:B------:R-:W-:Y:S02]  /*29a0*/  ISETP.GE.AND P3, PT, R8, R7, PT ;  /* 0x000000070800720c */ /* 0x000fe40003f66270 */
[----:B------:R-:W-:Y:S02]  /*29b0*/  FSEL R36, R36, -INF , P1 ;  /* 0xff80000024247808 */ /* 0x000fe40000800000 */
[----:B------:R-:W-:Y:S02]  /*29c0*/  FSEL R42, R42, -INF , P1 ;  /* 0xff8000002a2a7808 */ /* 0x000fe40000800000 */
[----:B------:R-:W-:-:S02]  /*29d0*/  IADD3 R7, R2, 0x31, RZ ;  /* 0x0000003102077810 */ /* 0x000fc40007ffe0ff */
[----:B------:R-:W-:Y:S01]  /*29e0*/  ISETP.GE.AND P1, PT, R8, R5, PT ;  /* 0x000000050800720c */ /* 0x000fe20003f26270 */
[----:B------:R-:W-:Y:S01]  /*29f0*/  VIADD R5, R2, 0x38 ;  /* 0x0000003802057836 */ /* 0x000fe20000000000 */
[----:B------:R-:W-:Y:S02]  /*2a00*/  FSEL R37, R37, -INF , P2 ;  /* 0xff80000025257808 */ /* 0x000fe40001000000 */
[----:B------:R-:W-:Y:S02]  /*2a10*/  FSEL R43, R43, -INF , P2 ;  /* 0xff8000002b2b7808 */ /* 0x000fe40001000000 */
[----:B------:R-:W-:Y:S02]  /*2a20*/  ISETP.GE.AND P2, PT, R8, R7, PT ;  /* 0x000000070800720c */ /* 0x000fe40003f46270 */
[----:B------:R-:W-:Y:S02]  /*2a30*/  IADD3 R7, R2, 0x39, RZ ;  /* 0x0000003902077810 */ /* 0x000fe40007ffe0ff */
[----:B------:R-:W-:-:S02]  /*2a40*/  FSEL R40, R40, -INF , P6 ;  /* 0xff80000028287808 */ /* 0x000fc40003000000 */
[----:B------:R-:W-:Y:S02]  /*2a50*/  FSEL R46, R46, -INF , P6 ;  /* 0xff8000002e2e7808 */ /* 0x000fe40003000000 */
[----:B------:R-:W-:Y:S01]  /*2a60*/  ISETP.GE.AND P6, PT, R8, R5, PT ;  /* 0x000000050800720c */ /* 0x000fe20003fc6270 */
[----:B------:R-:W-:Y:S01]  /*2a70*/  VIADD R5, R2, 0x40 ;  /* 0x0000004002057836 */ /* 0x000fe20000000000 */
[----:B------:R-:W-:Y:S02]  /*2a80*/  FSEL R41, R41, -INF , P5 ;  /* 0xff80000029297808 */ /* 0x000fe40002800000 */
[----:B------:R-:W-:Y:S02]  /*2a90*/  FSEL R47, R47, -INF , P5 ;  /* 0xff8000002f2f7808 */ /* 0x000fe40002800000 */
[----:B------:R-:W-:Y:S02]  /*2aa0*/  ISETP.GE.AND P5, PT, R8, R7, PT ;  /* 0x000000070800720c */ /* 0x000fe40003fa6270 */
[----:B------:R-:W-:-:S02]  /*2ab0*/  IADD3 R7, R2, 0x41, RZ ;  /* 0x0000004102077810 */ /* 0x000fc40007ffe0ff */
[----:B------:R-:W-:Y:S02]  /*2ac0*/  FSEL R44, R44, -INF , P4 ;  /* 0xff8000002c2c7808 */ /* 0x000fe40002000000 */
[----:B------:R-:W-:Y:S02]  /*2ad0*/  FSEL R50, R50, -INF , P4 ;  /* 0xff80000032327808 */ /* 0x000fe40002000000 */
[----:B------:R-:W-:Y:S01]  /*2ae0*/  ISETP.GE.AND P4, PT, R8, R5, PT ;  /* 0x000000050800720c */ /* 0x000fe20003f86270 */
[----:B------:R-:W-:Y:S01]  /*2af0*/  VIADD R5, R2, 0x48 ;  /* 0x0000004802057836 */ /* 0x000fe20000000000 */
[----:B------:R-:W-:Y:S02]  /*2b00*/  FSEL R45, R45, -INF , P3 ;  /* 0xff8000002d2d7808 */ /* 0x000fe40001800000 */
[----:B------:R-:W-:Y:S02]  /*2b10*/  FSEL R51, R51, -INF , P3 ;  /* 0xff80000033337808 */ /* 0x000fe40001800000 */
[----:B------:R-:W-:-:S02]  /*2b20*/  ISETP.GE.AND P3, PT, R8, R7, PT ;  /* 0x000000070800720c */ /* 0x000fc40003f66270 */
[----:B------:R-:W-:Y:S02]  /*2b30*/  IADD3 R7, R2, 0x49, RZ ;  /* 0x0000004902077810 */ /* 0x000fe40007ffe0ff */
[----:B------:R-:W-:Y:S02]  /*2b40*/  FSEL R48, R48, -INF , P1 ;  /* 0xff80000030307808 */ /* 0x000fe40000800000 */
[----:B------:R-:W-:Y:S02]  /*2b50*/  FSEL R54, R54, -INF , P1 ;  /* 0xff80000036367808 */ /* 0x000fe40000800000 */
[----:B------:R-:W-:Y:S01]  /*2b60*/  ISETP.GE.AND P1, PT, R8, R5, PT ;  /* 0x000000050800720c */ /* 0x000fe20003f26270 */
[----:B------:R-:W-:Y:S01]  /*2b70*/  VIADD R5, R2, 0x50 ;  /* 0x0000005002057836 */ /* 0x000fe20000000000 */
[----:B------:R-:W-:Y:S02]  /*2b80*/  FSEL R49, R49, -INF , P2 ;  /* 0xff80000031317808 */ /* 0x000fe40001000000 */
[----:B------:R-:W-:-:S02]  /*2b90*/  FSEL R55, R55, -INF , P2 ;  /* 0xff80000037377808 */ /* 0x000fc40001000000 */
[----:B------:R-:W-:Y:S02]  /*2ba0*/  ISETP.GE.AND P2, PT, R8, R7, PT ;  /* 0x000000070800720c */ /* 0x000fe40003f46270 */
[----:B------:R-:W-:Y:S02]  /*2bb0*/  IADD3 R7, R2, 0x51, RZ ;  /* 0x0000005102077810 */ /* 0x000fe40007ffe0ff */
[----:B------:R-:W-:Y:S02]  /*2bc0*/  FSEL R52, R52, -INF , P6 ;  /* 0xff80000034347808 */ /* 0x000fe40003000000 */
[----:B------:R-:W-:Y:S02]  /*2bd0*/  FSEL R58, R58, -INF , P6 ;  /* 0xff8000003a3a7808 */ /* 0x000fe40003000000 */
[----:B------:R-:W-:Y:S02]  /*2be0*/  FSEL R53, R53, -INF , P5 ;  /* 0xff80000035357808 */ /* 0x000fe40002800000 */
[----:B------:R-:W-:-:S02]  /*2bf0*/  FSEL R59, R59, -INF , P5 ;  /* 0xff8000003b3b7808 */ /* 0x000fc40002800000 */
[----:B------:R-:W-:Y:S01]  /*2c00*/  ISETP.GE.AND P6, PT, R8, R5, PT ;  /* 0x000000050800720c */ /* 0x000fe20003fc6270 */
[----:B------:R-:W-:Y:S01]  /*2c10*/  VIADD R5, R2, 0x58 ;  /* 0x0000005802057836 */ /* 0x000fe20000000000 */
[----:B------:R-:W-:Y:S02]  /*2c20*/  ISETP.GE.AND P5, PT, R8, R7, PT ;  /* 0x000000070800720c */ /* 0x000fe40003fa6270 */
[----:B------:R-:W-:Y:S02]  /*2c30*/  FMNMX R7, R24, R25, !PT ;  /* 0x0000001918077209 */ /* 0x000fe40007800000 */
[----:B------:R-:W-:Y:S02]  /*2c40*/  FSEL R56, R56, -INF , P4 ;  /* 0xff80000038387808 */ /* 0x000fe40002000000 */
[----:B------:R-:W-:Y:S02]  /*2c50*/  FSEL R62, R62, -INF , P4 ;  /* 0xff8000003e3e7808 */ /* 0x000fe40002000000 */
[----:B------:R-:W-:-:S02]  /*2c60*/  FMNMX R0, R28, R7, !PT ;  /* 0x000000071c007209 */ /* 0x000fc40007800000 */
[----:B------:R-:W-:Y:S02]  /*2c70*/  ISETP.GE.AND P4, PT, R8, R5, PT ;  /* 0x000000050800720c */ /* 0x000fe40003f86270 */
[----:B------:R-:W-:Y:S02]  /*2c80*/  IADD3 R5, R2, 0x59, RZ ;  /* 0x0000005902057810 */ /* 0x000fe40007ffe0ff */
[----:B------:R-:W-:Y:S02]  /*2c90*/  FMNMX R7, R29, R0, !PT ;  /* 0x000000001d077209 */ /* 0x000fe40007800000 */
[----:B------:R-:W-:Y:S02]  /*2ca0*/  FSEL R57, R57, -INF , P3 ;  /* 0xff80000039397808 */ /* 0x000fe40001800000 */
[----:B------:R-:W-:Y:S02]  /*2cb0*/  FSEL R63, R63, -INF , P3 ;  /* 0xff8000003f3f7808 */ /* 0x000fe40001800000 */
[----:B------:R-:W-:Y:S01]  /*2cc0*/  ISETP.GE.AND P3, PT, R8, R5, PT ;  /* 0x000000050800720c */ /* 0x000fe20003f66270 */
[----:B------:R-:W-:Y:S01]  /*2cd0*/  VIADD R5, R2, 0x60 ;  /* 0x0000006002057836 */ /* 0x000fe20000000000 */
[----:B------:R-:W-:-:S02]  /*2ce0*/  FMNMX R0, R32, R7, !PT ;  /* 0x0000000720007209 */ /* 0x000fc40007800000 */
[----:B------:R-:W-:Y:S02]  /*2cf0*/  FSEL R60, R60, -INF , P1 ;  /* 0xff8000003c3c7808 */ /* 0x000fe40000800000 */
[----:B------:R-:W-:Y:S02]  /*2d00*/  FSEL R66, R66, -INF , P1 ;  /* 0xff80000042427808 */ /* 0x000fe40000800000 */
[----:B------:R-:W-:Y:S02]  /*2d10*/  ISETP.GE.AND P1, PT, R8, R5, PT ;  /* 0x000000050800720c */ /* 0x000fe40003f26270 */
[----:B------:R-:W-:Y:S02]  /*2d20*/  FMNMX R7, R33, R0, !PT ;  /* 0x0000000021077209 */ /* 0x000fe40007800000 */
[----:B------:R-:W-:Y:S02]  /*2d30*/  IADD3 R5, R2, 0x61, RZ ;  /* 0x0000006102057810 */ /* 0x000fe40007ffe0ff */
[----:B------:R-:W-:-:S02]  /*2d40*/  FSEL R61, R61, -INF , P2 ;  /* 0xff8000003d3d7808 */ /* 0x000fc40001000000 */
[----:B------:R-:W-:Y:S02]  /*2d50*/  FSEL R67, R67, -INF , P2 ;  /* 0xff80000043437808 */ /* 0x000fe40001000000 */
[----:B------:R-:W-:Y:S02]  /*2d60*/  FMNMX R0, R36, R7, !PT ;  /* 0x0000000724007209 */ /* 0x000fe40007800000 */
[----:B------:R-:W-:Y:S01]  /*2d70*/  ISETP.GE.AND P2, PT, R8, R5, PT ;  /* 0x000000050800720c */ /* 0x000fe20003f46270 */
[----:B------:R-:W-:Y:S01]  /*2d80*/  VIADD R5, R2, 0x68 ;  /* 0x0000006802057836 */ /* 0x000fe20000000000 */
[----:B------:R-:W-:Y:S02]  /*2d90*/  FMNMX R7, R37, R0, !PT ;  /* 0x0000000025077209 */ /* 0x000fe40007800000 */
[----:B------:R-:W-:Y:S02]  /*2da0*/  FSEL R64, R64, -INF , P6 ;  /* 0xff80000040407808 */ /* 0x000fe40003000000 */
[----:B------:R-:W-:-:S02]  /*2db0*/  FSEL R70, R70, -INF , P6 ;  /* 0xff80000046467808 */ /* 0x000fc40003000000 */
        /* <DEDUP_REMOVED lines=9> */
[----:B------:R-:W-:Y:S02]  /*2e50*/  FMNMX R0, R44, R7, !PT ;  /* 0x000000072c007209 */ /* 0x000fe40007800000 */
[----:B------:R-:W-:Y:S02]  /*2e60*/  FSEL R74, R74, -INF , P4 ;  /* 0xff8000004a4a7808 */ /* 0x000fe40002000000 */
[----:B------:R-:W-:Y:S02]  /*2e70*/  ISETP.GE.AND P4, PT, R8, R5, PT ;  /* 0x000000050800720c */ /* 0x000fe40003f86270 */
[----:B------:R-:W-:Y:S02]  /*2e80*/  IADD3 R5, R2, 0x71, RZ ;  /* 0x0000007102057810 */ /* 0x000fe40007ffe0ff */
[----:B------:R-:W-:-:S02]  /*2e90*/  FMNMX R7, R45, R0, !PT ;  /* 0x000000002d077209 */ /* 0x000fc40007800000 */
[----:B------:R-:W-:Y:S02]  /*2ea0*/  FSEL R69, R69, -INF , P3 ;  /* 0xff80000045457808 */ /* 0x000fe40001800000 */
[----:B------:R-:W-:Y:S02]  /*2eb0*/  FSEL R75, R75, -INF , P3 ;  /* 0xff8000004b4b7808 */ /* 0x000fe40001800000 */
[----:B------:R-:W-:Y:S01]  /*2ec0*/  ISETP.GE.AND P3, PT, R8, R5, PT ;  /* 0x000000050800720c */ /* 0x000fe20003f66270 */
[----:B------:R-:W-:Y:S01]  /*2ed0*/  VIADD R5, R2, 0x78 ;  /* 0x0000007802057836 */ /* 0x000fe20000000000 */
[----:B------:R-:W-:Y:S02]  /*2ee0*/  FMNMX R0, R48, R7, !PT ;  /* 0x0000000730007209 */ /* 0x000fe40007800000 */
[----:B------:R-:W-:Y:S02]  /*2ef0*/  FSEL R72, R72, -INF , P1 ;  /* 0xff80000048487808 */ /* 0x000fe40000800000 */
[----:B------:R-:W-:-:S02]  /*2f00*/  FSEL R78, R78, -INF , P1 ;  /* 0xff8000004e4e7808 */ /* 0x000fc40000800000 */
[----:B------:R-:W-:Y:S02]  /*2f10*/  FMNMX R7, R49, R0, !PT ;  /* 0x0000000031077209 */ /* 0x000fe40007800000 */
[----:B------:R-:W-:Y:S02]  /*2f20*/  ISETP.GE.AND P1, PT, R8, R5, PT ;  /* 0x000000050800720c */ /* 0x000fe40003f26270 */
[----:B------:R-:W-:Y:S02]  /*2f30*/  IADD3 R5, R2, 0x79, RZ ;  /* 0x0000007902057810 */ /* 0x000fe40007ffe0ff */
[----:B------:R-:W-:Y:S02]  /*2f40*/  FMNMX R0, R52, R7, !PT ;  /* 0x0000000734007209 */ /* 0x000fe40007800000 */
[----:B------:R-:W-:Y:S02]  /*2f50*/  FSEL R73, R73, -INF , P2 ;  /* 0xff80000049497808 */ /* 0x000fe40001000000 */
[----:B------:R-:W-:-:S02]  /*2f60*/  FSEL R79, R79, -INF , P2 ;  /* 0xff8000004f4f7808 */ /* 0x000fc40001000000 */
[----:B------:R-:W-:Y:S01]  /*2f70*/  ISETP.GE.AND P2, PT, R8, R5, PT ;  /* 0x000000050800720c */ /* 0x000fe20003f46270 */
[----:B------:R-:W-:Y:S01]  /*2f80*/  VIADD R5, R2, 0x80 ;  /* 0x0000008002057836 */ /* 0x000fe20000000000 */
[----:B------:R-:W-:Y:S02]  /*2f90*/  FMNMX R7, R53, R0, !PT ;  /* 0x0000000035077209 */ /* 0x000fe40007800000 */
[----:B------:R-:W-:Y:S02]  /*2fa0*/  FSEL R76, R76, -INF , P6 ;  /* 0xff8000004c4c7808 */ /* 0x000fe40003000000 */
[----:B------:R-:W-:Y:S02]  /*2fb0*/  FSEL R82, R82, -INF , P6 ;  /* 0xff80000052527808 */ /* 0x000fe40003000000 */
[----:B------:R-:W-:Y:S02]  /*2fc0*/  ISETP.GE.AND P6, PT, R8, R5, PT ;  /* 0x000000050800720c */ /* 0x000fe40003fc6270 */
[----:B------:R-:W-:-:S02]  /*2fd0*/  FMNMX R0, R56, R7, !PT ;  /* 0x0000000738007209 */ /* 0x000fc40007800000 */
[----:B------:R-:W-:Y:S02]  /*2fe0*/  IADD3 R5, R2, 0x81, RZ ;  /* 0x0000008102057810 */ /* 0x000fe40007ffe0ff */
[----:B------:R-:W-:Y:S02]  /*2ff0*/  FSEL R77, R77, -INF , P5 ;  /* 0xff8000004d4d7808 */ /* 0x000fe40002800000 */
[----:B------:R-:W-:Y:S02]  /*3000*/  FSEL R83, R83, -INF , P5 ;  /* 0xff80000053537808 */ /* 0x000fe40002800000 */
[----:B------:R-:W-:Y:S02]  /*3010*/  FMNMX R7, R57, R0, !PT ;  /* 0x0000000039077209 */ /* 0x000fe40007800000 */
[----:B------:R-:W-:Y:S01]  /*3020*/  ISETP.GE.AND P5, PT, R8, R5, PT ;  /* 0x000000050800720c */ /* 0x000fe20003fa6270 */
[----:B------:R-:W-:Y:S01]  /*3030*/  VIADD R5, R2, 0x88 ;  /* 0x0000008802057836 */ /* 0x000fe20000000000 */
[----:B------:R-:W-:-:S02]  /*3040*/  FMNMX R0, R60, R7, !PT ;  /* 0x000000073c007209 */ /* 0x000fc40007800000 */
[----:B------:R-:W-:Y:S02]  /*3050*/  FSEL R80, R80, -INF , P4 ;  /* 0xff80000050507808 */ /* 0x000fe40002000000 */
[----:B------:R-:W-:Y:S02]  /*3060*/  FSEL R86, R86, -INF , P4 ;  /* 0xff80000056567808 */ /* 0x000fe40002000000 */
[----:B------:R-:W-:Y:S02]  /*3070*/  ISETP.GE.AND P4, PT, R8, R5, PT ;  /* 0x000000050800720c */ /* 0x000fe40003f86270 */
[----:B------:R-:W-:Y:S02]  /*3080*/  IADD3 R5, R2, 0x89, RZ ;  /* 0x0000008902057810 */ /* 0x000fe40007ffe0ff */
[----:B------:R-:W-:Y:S02]  /*3090*/  FMNMX R7, R61, R0, !PT ;  /* 0x000000003d077209 */ /* 0x000fe40007800000 */
[----:B------:R-:W-:-:S02]  /*30a0*/  FSEL R81, R81, -INF , P3 ;  /* 0xff80000051517808 */ /* 0x000fc40001800000 */
[----:B------:R-:W-:Y:S02]  /*30b0*/  FSEL R87, R87, -INF , P3 ;  /* 0xff80000057577808 */ /* 0x000fe40001800000 */
[----:B------:R-:W-:Y:S01]  /*30c0*/  ISETP.GE.AND P3, PT, R8, R5, PT ;  /* 0x000000050800720c */ /* 0x000fe20003f66270 */
[----:B------:R-:W-:Y:S01]  /*30d0*/  VIADD R5, R2, 0x90 ;  /* 0x0000009002057836 */ /* 0x000fe20000000000 */
[----:B------:R-:W-:Y:S02]  /*30e0*/  FMNMX R0, R64, R7, !PT ;  /* 0x0000000740007209 */ /* 0x000fe40007800000 */
[----:B------:R-:W-:Y:S02]  /*30f0*/  FSEL R84, R84, -INF , P1 ;  /* 0xff80000054547808 */ /* 0x000fe40000800000 */
[----:B------:R-:W-:Y:S02]  /*3100*/  FMNMX R7, R65, R0, !PT ;  /* 0x0000000041077209 */ /* 0x000fe40007800000 */
        /* <DEDUP_REMOVED lines=11> */
[----:B------:R-:W-:Y:S02]  /*31c0*/  FMNMX R0, R72, R7, !PT ;  /* 0x0000000748007209 */ /* 0x000fe40007800000 */
        /* <DEDUP_REMOVED lines=10> */
[----:B------:R-:W-:Y:S02]  /*3270*/  ISETP.GE.AND P4, PT, R8, R5, PT ;  /* 0x000000050800720c */ /* 0x000fe40003f86270 */
[----:B------:R-:W-:Y:S02]  /*3280*/  FMNMX R7, R77, R0, !PT ;  /* 0x000000004d077209 */ /* 0x000fe40007800000 */
[----:B------:R-:W-:Y:S02]  /*3290*/  IADD3 R5, R2, 0xa1, RZ ;  /* 0x000000a102057810 */ /* 0x000fe40007ffe0ff */
[----:B------:R-:W-:Y:S02]  /*32a0*/  FSEL R93, R93, -INF , P3 ;  /* 0xff8000005d5d7808 */ /* 0x000fe40001800000 */
[----:B------:R-:W-:Y:S02]  /*32b0*/  FSEL R99, R99, -INF , P3 ;  /* 0xff80000063637808 */ /* 0x000fe40001800000 */
[----:B------:R-:W-:-:S02]  /*32c0*/  FMNMX R4, R80, R7, !PT ;  /* 0x0000000750047209 */ /* 0x000fc40007800000 */
[----:B------:R-:W-:Y:S01]  /*32d0*/  ISETP.GE.AND P3, PT, R8, R5, PT ;  /* 0x000000050800720c */ /* 0x000fe20003f66270 */
[----:B------:R-:W-:Y:S01]  /*32e0*/  VIADD R5, R2, 0xa8 ;  /* 0x000000a802057836 */ /* 0x000fe20000000000 */
[----:B------:R-:W-:Y:S02]  /*32f0*/  FMNMX R7, R81, R4, !PT ;  /* 0x0000000451077209 */ /* 0x000fe40007800000 */
[----:B------:R-:W-:Y:S02]  /*3300*/  FSEL R0, R96, -INF , P1 ;  /* 0xff80000060007808 */ /* 0x000fe40000800000 */
[----:B------:R-:W-:Y:S02]  /*3310*/  FSEL R102, R102, -INF , P1 ;  /* 0xff80000066667808 */ /* 0x000fe40000800000 */
[----:B------:R-:W-:Y:S02]  /*3320*/  ISETP.GE.AND P1, PT, R8, R5, PT ;  /* 0x000000050800720c */ /* 0x000fe40003f26270 */
[----:B------:R-:W-:-:S02]  /*3330*/  IADD3 R5, R2, 0xa9, RZ ;  /* 0x000000a902057810 */ /* 0x000fc40007ffe0ff */
[----:B------:R-:W-:Y:S02]  /*3340*/  FMNMX R4, R84, R7, !PT ;  /* 0x0000000754047209 */ /* 0x000fe40007800000 */
[----:B------:R-:W-:Y:S02]  /*3350*/  FSEL R97, R97, -INF , P2 ;  /* 0xff80000061617808 */ /* 0x000fe40001000000 */
[----:B------:R-:W-:Y:S02]  /*3360*/  FSEL R103, R103, -INF , P2 ;  /* 0xff80000067677808 */ /* 0x000fe40001000000 */
[----:B------:R-:W-:Y:S01]  /*3370*/  ISETP.GE.AND P2, PT, R8, R5, PT ;  /* 0x000000050800720c */ /* 0x000fe20003f46270 */
[----:B------:R-:W-:Y:S01]  /*3380*/  VIADD R5, R2, 0xb0 ;  /* 0x000000b002057836 */ /* 0x000fe20000000000 */
[----:B------:R-:W-:Y:S02]  /*3390*/  FMNMX R7, R85, R4, !PT ;  /* 0x0000000455077209 */ /* 0x000fe40007800000 */
[----:B------:R-:W-:-:S02]  /*33a0*/  FSEL R100, R100, -INF , P6 ;  /* 0xff80000064647808 */ /* 0x000fc40003000000 */
[----:B------:R-:W-:Y:S02]  /*33b0*/  FMNMX R4, R88, R7, !PT ;  /* 0x0000000758047209 */ /* 0x000fe40007800000 */
        /* <DEDUP_REMOVED lines=73> */
[----:B------:R-:W-:-:S02]  /*3850*/  FSEL R128, R128, -INF , P4 ;  /* 0xff80000080807808 */ /* 0x000fc40002000000 */
[----:B------:R-:W-:Y:S02]  /*3860*/  FMNMX R7, R125, R4, !PT ;  /* 0x000000047d077209 */ /* 0x000fe40007800000 */
[----:B------:R-:W-:Y:S02]  /*3870*/  FSEL R134, R134, -INF , P4 ;  /* 0xff80000086867808 */ /* 0x000fe40002000000 */
[----:B------:R-:W-:Y:S02]  /*3880*/  ISETP.GE.AND P4, PT, R8, R5, PT ;  /* 0x000000050800720c */ /* 0x000fe40003f86270 */
[----:B------:R-:W-:Y:S02]  /*3890*/  IADD3 R5, R2, 0xe9, RZ ;  /* 0x000000e902057810 */ /* 0x000fe40007ffe0ff */
[----:B------:R-:W-:Y:S02]  /*38a0*/  FSEL R129, R129, -INF , P3 ;  /* 0xff80000081817808 */ /* 0x000fe40001800000 */
[----:B------:R-:W-:-:S02]  /*38b0*/  FMNMX R4, R128, R7, !PT ;  /* 0x0000000780047209 */ /* 0x000fc40007800000 */
[----:B------:R-:W-:Y:S02]  /*38c0*/  FSEL R135, R135, -INF , P3 ;  /* 0xff80000087877808 */ /* 0x000fe40001800000 */
[----:B------:R-:W-:Y:S01]  /*38d0*/  ISETP.GE.AND P3, PT, R8, R5, PT ;  /* 0x000000050800720c */ /* 0x000fe20003f66270 */
[----:B------:R-:W-:Y:S01]  /*38e0*/  VIADD R5, R2, 0xf8 ;  /* 0x000000f802057836 */ /* 0x000fe20000000000 */
[----:B------:R-:W-:Y:S02]  /*38f0*/  FSEL R132, R132, -INF , P1 ;  /* 0xff80000084847808 */ /* 0x000fe40000800000 */
[----:B------:R-:W-:Y:S02]  /*3900*/  FMNMX R7, R129, R4, !PT ;  /* 0x0000000481077209 */ /* 0x000fe40007800000 */
[----:B------:R-:W-:Y:S02]  /*3910*/  FSEL R133, R133, -INF , P2 ;  /* 0xff80000085857808 */ /* 0x000fe40001000000 */
[----:B------:R-:W-:-:S02]  /*3920*/  FMNMX R4, R132, R7, !PT ;  /* 0x0000000784047209 */ /* 0x000fc40007800000 */
[----:B------:R-:W-:Y:S02]  /*3930*/  FSEL R138, R138, -INF , P1 ;  /* 0xff8000008a8a7808 */ /* 0x000fe40000800000 */
[----:B------:R-:W-:Y:S02]  /*3940*/  ISETP.GE.AND P1, PT, R8, R5, PT ;  /* 0x000000050800720c */ /* 0x000fe40003f26270 */
[----:B------:R-:W-:Y:S02]  /*3950*/  IADD3 R5, R2, 0xf9, RZ ;  /* 0x000000f902057810 */ /* 0x000fe40007ffe0ff */
[----:B------:R-:W-:Y:S02]  /*3960*/  FSEL R136, R136, -INF , P6 ;  /* 0xff80000088887808 */ /* 0x000fe40003000000 */
[----:B------:R-:W-:Y:S02]  /*3970*/  FMNMX R9, R133, R4, !PT ;  /* 0x0000000485097209 */ /* 0x000fe40007800000 */
[----:B------:R-:W-:-:S02]  /*3980*/  IADD3 R7, R8, 0x8, RZ ;  /* 0x0000000808077810 */ /* 0x000fc40007ffe0ff */
[----:B------:R-:W-:Y:S02]  /*3990*/  FSEL R139, R139, -INF , P2 ;  /* 0xff8000008b8b7808 */ /* 0x000fe40001000000 */
[----:B------:R-:W-:Y:S01]  /*39a0*/  ISETP.GE.AND P2, PT, R8, R5, PT ;  /* 0x000000050800720c */ /* 0x000fe20003f46270 */
[----:B------:R-:W-:Y:S01]  /*39b0*/  VIADD R5, R2, 0xf0 ;  /* 0x000000f002057836 */ /* 0x000fe20000000000 */
[----:B------:R-:W-:Y:S02]  /*39c0*/  FSEL R148, R148, -INF , P1 ;  /* 0xff80000094947808 */ /* 0x000fe40000800000 */
[----:B------:R-:W-:Y:S02]  /*39d0*/  FSEL R137, R137, -INF , P5 ;  /* 0xff80000089897808 */ /* 0x000fe40002800000 */
[----:B------:R-:W-:Y:S02]  /*39e0*/  FMNMX R4, R136, R9, !PT ;  /* 0x0000000988047209 */ /* 0x000fe40007800000 */
[----:B------:R-:W-:-:S02]  /*39f0*/  ISETP.GE.AND P1, PT, R7, R2, PT ;  /* 0x000000020700720c */ /* 0x000fc40003f26270 */
[----:B------:R-:W-:Y:S02]  /*3a00*/  FSEL R149, R149, -INF , P2 ;  /* 0xff80000095957808 */ /* 0x000fe40001000000 */
[----:B------:R-:W-:Y:S02]  /*3a10*/  FSEL R140, R140, -INF , P4 ;  /* 0xff8000008c8c7808 */ /* 0x000fe40002000000 */
[----:B------:R-:W-:Y:S02]  /*3a20*/  FMNMX R9, R137, R4, !PT ;  /* 0x0000000489097209 */ /* 0x000fe40007800000 */
[----:B------:R-:W-:Y:S01]  /*3a30*/  ISETP.GE.AND P2, PT, R8, R5, PT ;  /* 0x000000050800720c */ /* 0x000fe20003f46270 */
[----:B------:R-:W-:Y:S01]  /*3a40*/  VIADD R5, R2, 0xf1 ;  /* 0x000000f102057836 */ /* 0x000fe20000000000 */
[----:B------:R-:W-:Y:S02]  /*3a50*/  FSEL R26, R26, -INF , P1 ;  /* 0xff8000001a1a7808 */ /* 0x000fe40000800000 */
[----:B------:R-:W-:-:S02]  /*3a60*/  ISETP.GT.AND P1, PT, R7, R2, PT ;  /* 0x000000020700720c */ /* 0x000fc40003f24270 */
[----:B------:R-:W-:Y:S02]  /*3a70*/  FSEL R141, R141, -INF , P3 ;  /* 0xff8000008d8d7808 */ /* 0x000fe40001800000 */
[----:B------:R-:W-:Y:S02]  /*3a80*/  FMNMX R4, R140, R9, !PT ;  /* 0x000000098c047209 */ /* 0x000fe40007800000 */
[----:B------:R-:W-:Y:S02]  /*3a90*/  FSEL R27, R27, -INF , P1 ;  /* 0xff8000001b1b7808 */ /* 0x000fe40000800000 */
[----:B------:R-:W-:Y:S02]  /*3aa0*/  ISETP.GE.AND P1, PT, R8, R5, PT ;  /* 0x000000050800720c */ /* 0x000fe40003f26270 */
[----:B------:R-:W-:Y:S02]  /*3ab0*/  FSEL R144, R144, -INF , P2 ;  /* 0xff80000090907808 */ /* 0x000fe40001000000 */
[----:B------:R-:W-:-:S02]  /*3ac0*/  FMNMX R5, R141, R4, !PT ;  /* 0x000000048d057209 */ /* 0x000fc40007800000 */
[----:B------:R-:W-:Y:S02]  /*3ad0*/  FSEL R145, R145, -INF , P1 ;  /* 0xff80000091917808 */ /* 0x000fe40000800000 */
[----:B------:R-:W-:Y:S02]  /*3ae0*/  FMNMX R4, R144, R5, !PT ;  /* 0x0000000590047209 */ /* 0x000fe40007800000 */
[----:B------:R-:W-:Y:S02]  /*3af0*/  FSEL R142, R142, -INF , P6 ;  /* 0xff8000008e8e7808 */ /* 0x000fe40003000000 */
[----:B------:R-:W-:Y:S02]  /*3b00*/  FMNMX R5, R145, R4, !PT ;  /* 0x0000000491057209 */ /* 0x000fe40007800000 */
[----:B------:R-:W-:Y:S02]  /*3b10*/  FSEL R143, R143, -INF , P5 ;  /* 0xff8000008f8f7808 */ /* 0x000fe40002800000 */
[----:B------:R-:W-:-:S02]  /*3b20*/  FMNMX R4, R148, R5, !PT ;  /* 0x0000000594047209 */ /* 0x000fc40007800000 */
[----:B------:R-:W-:Y:S02]  /*3b30*/  FSEL R146, R146, -INF , P4 ;  /* 0xff80000092927808 */ /* 0x000fe40002000000 */
[----:B------:R-:W-:Y:S02]  /*3b40*/  FMNMX R4, R149, R4, !PT ;  /* 0x0000000495047209 */ /* 0x000fe40007800000 */
[----:B------:R-:W-:Y:S02]  /*3b50*/  FSEL R147, R147, -INF , P3 ;  /* 0xff80000093937808 */ /* 0x000fe40001800000 */
[----:B------:R-:W-:Y:S01]  /*3b60*/  FSEL R150, R150, -INF , P2 ;  /* 0xff80000096967808 */ /* 0x000fe20001000000 */
[----:B------:R-:W1:Y:S01]  /*3b70*/  SHFL.BFLY PT, R5, R4, 0x1, 0x1f ;  /* 0x0c201f0004057f89 */ /* 0x000e6200000e0000 */
[----:B------:R-:W-:Y:S02]  /*3b80*/  FSEL R151, R151, -INF , P1 ;  /* 0xff80000097977808 */ /* 0x000fe40000800000 */
[----:B-1----:R-:W-:-:S05]  /*3b90*/  FMNMX R6, R4, R5, !PT ;  /* 0x0000000504067209 */ /* 0x002fca0007800000 */
[----:B------:R-:W1:Y:S02]  /*3ba0*/  SHFL.BFLY PT, R189, R6, 0x2, 0x1f ;  /* 0x0c401f0006bd7f89 */ /* 0x000e6400000e0000 */
[----:B-1----:R-:W-:-:S04]  /*3bb0*/  FMNMX R189, R6, R189, !PT ;  /* 0x000000bd06bd7209 */ /* 0x002fc80007800000 */
[----:B------:R-:W-:-:S04]  /*3bc0*/  FSETP.NEU.AND P0, PT, R189, -INF , PT ;  /* 0xff800000bd00780b */ /* 0x000fc80003f0d000 */
[----:B------:R-:W-:Y:S02]  /*3bd0*/  FSEL R5, R189, RZ, P0 ;  /* 0x000000ffbd057208 */ /* 0x000fe40000000000 */
[----:B------:R-:W-:Y:S02]  /*3be0*/  ISETP.NE.AND P0, PT, R3, RZ, PT ;  /* 0x000000ff0300720c */ /* 0x000fe40003f05270 */
[----:B------:R-:W-:Y:S01]  /*3bf0*/  MOV R3, UR4 ;  /* 0x0000000400037c02 */ /* 0x000fe20008000f00 */
[----:B------:R-:W-:-:S03]  /*3c00*/  ULDC UR4, c[0x0][0x604] ;  /* 0x0001810000047ab9 */ /* 0x000fc60000000800 */
[----:B------:R1:W-:Y:S02]  /*3c10*/  SYNCS.ARRIVE.TRANS64.A1T0 RZ, [R3+UR48], RZ ;  /* 0x000000ff03ff79a7 */ /* 0x0003e40008100030 */
[----:B-1----:R-:W-:Y:S01]  /*3c20*/  FMUL R3, R5, UR4 ;  /* 0x0000000405037c20 */ /* 0x002fe20008400000 */
[----:B------:R-:W-:Y:S01]  /*3c30*/  FMNMX R5, R26, R27, !PT ;  /* 0x0000001b1a057209 */ /* 0x000fe20007800000 */
[----:B------:R-:W-:-:S03]  /*3c40*/  ULDC UR4, c[0x0][0x604] ;  /* 0x0001810000047ab9 */ /* 0x000fc60000000800 */
[----:B------:R-:W-:-:S04]  /*3c50*/  FMNMX R4, R30, R5, !PT ;  /* 0x000000051e047209 */ /* 0x000fc80007800000 */
        /* <DEDUP_REMOVED lines=60> */
[----:B------:R-:W-:-:S05]  /*4020*/  FMNMX R4, R151, R4, !PT ;  /* 0x0000000497047209 */ /* 0x000fca0007800000 */
[----:B------:R-:W1:Y:S02]  /*4030*/  SHFL.BFLY PT, R5, R4, 0x1, 0x1f ;  /* 0x0c201f0004057f89 */ /* 0x000e6400000e0000 */
[----:B-1----:R-:W-:-:S05]  /*4040*/  FMNMX R6, R4, R5, !PT ;  /* 0x0000000504067209 */ /* 0x002fca0007800000 */
[----:B------:R-:W1:Y:S02]  /*4050*/  SHFL.BFLY PT, R5, R6, 0x2, 0x1f ;  /* 0x0c401f0006057f89 */ /* 0x000e6400000e0000 */
[----:B-1----:R-:W-:-:S04]  /*4060*/  FMNMX R96, R6, R5, !PT ;  /* 0x0000000506607209 */ /* 0x002fc80007800000 */
[----:B------:R-:W-:-:S04]  /*4070*/  FSETP.NEU.AND P1, PT, R96, -INF , PT ;  /* 0xff8000006000780b */ /* 0x000fc80003f2d000 */
[----:B------:R-:W-:-:S05]  /*4080*/  FSEL R5, R96, RZ, P1 ;  /* 0x000000ff60057208 */ /* 0x000fca0000800000 */
[----:B------:R-:W-:Y:S01]  /*4090*/  FMUL R5, R5, UR4 ;  /* 0x0000000405057c20 */ /* 0x000fe20008400000 */
[----:B------:R-:W-:Y:S02]  /*40a0*/  ULDC UR4, c[0x0][0x604] ;  /* 0x0001810000047ab9 */ /* 0x000fe40000000800 */
[--C-:B------:R-:W-:Y:S01]  /*40b0*/  FFMA R24, R24, UR4, -R3.reuse ;  /* 0x0000000418187c23 */ /* 0x100fe20008000803 */
[----:B------:R-:W-:Y:S02]  /*40c0*/  ULDC UR4, c[0x0][0x604] ;  /* 0x0001810000047ab9 */ /* 0x000fe40000000800 */
[--C-:B------:R-:W-:Y:S01]  /*40d0*/  FFMA R25, R25, UR4, -R3.reuse ;  /* 0x0000000419197c23 */ /* 0x100fe20008000803 */
[----:B------:R-:W-:Y:S02]  /*40e0*/  ULDC UR4, c[0x0][0x604] ;  /* 0x0001810000047ab9 */ /* 0x000fe40000000800 */
[----:B------:R-:W-:Y:S01]  /*40f0*/  FFMA R28, R28, UR4, -R3 ;  /* 0x000000041c1c7c23 */ /* 0x000fe20008000803 */
[----:B------:R-:W-:-:S02]  /*4100*/  ULDC UR4, c[0x0][0x604] ;  /* 0x0001810000047ab9 */ /* 0x000fc40000000800 */
[--C-:B------:R-:W-:Y:S01]  /*4110*/  FFMA R29, R29, UR4, -R3.reuse ;  /* 0x000000041d1d7c23 */ /* 0x100fe20008000803 */
        /* <DEDUP_REMOVED lines=119> */
[----:B------:R-:W-:Y:S01]  /*4890*/  FFMA R3, R149, UR4, -R3 ;  /* 0x0000000495037c23 */ /* 0x000fe20008000803 */
[----:B------:R-:W-:Y:S02]  /*48a0*/  ULDC UR4, c[0x0][0x604] ;  /* 0x0001810000047ab9 */ /* 0x000fe40000000800 */
[--C-:B------:R-:W-:Y:S01]  /*48b0*/  FFMA R152, R26, UR4, -R5.reuse ;  /* 0x000000041a987c23 */ /* 0x100fe20008000805 */
[----:B------:R-:W-:Y:S02]  /*48c0*/  ULDC UR4, c[0x0][0x604] ;  /* 0x0001810000047ab9 */ /* 0x000fe40000000800 */
[--C-:B------:R-:W-:Y:S01]  /*48d0*/  FFMA R153, R27, UR4, -R5.reuse ;  /* 0x000000041b997c23 */ /* 0x100fe20008000805 */
[----:B------:R-:W-:Y:S01]  /*48e0*/  ULDC UR4, c[0x0][0x604] ;  /* 0x0001810000047ab9 */ /* 0x000fe20000000800 */
[----:B------:R-:W-:Y:S01]  /*48f0*/  FSETP.GEU.AND P2, PT, R152, -126, PT ;  /* 0xc2fc00009800780b */ /* 0x000fe20003f4e000 */
        /* <DEDUP_REMOVED lines=14> */
[----:B------:R-:W-:Y:S01]  /*49e0*/  @!P2 FMUL R152, R152, 0.5 ;  /* 0x3f0000009898a820 */ /* 0x000fe20000400000 */
[--C-:B------:R-:W-:Y:S01]  /*49f0*/  FFMA R39, R39, UR4, -R5.reuse ;  /* 0x0000000427277c23 */ /* 0x100fe20008000805 */
[----:B------:R-:W-:Y:S01]  /*4a00*/  ULDC UR4, c[0x0][0x604] ;  /* 0x0001810000047ab9 */ /* 0x000fe20000000800 */
[----:B------:R-:W-:Y:S01]  /*4a10*/  FSETP.GEU.AND P4, PT, R35, -126, PT ;  /* 0xc2fc00002300780b */ /* 0x000fe20003f8e000 */
[--C-:B------:R-:W-:Y:S01]  /*4a20*/  FFMA R42, R42, UR4, -R5.reuse ;  /* 0x000000042a2a7c23 */ /* 0x100fe20008000805 */
[----:B------:R-:W-:Y:S01]  /*4a30*/  ULDC UR4, c[0x0][0x604] ;  /* 0x0001810000047ab9 */ /* 0x000fe20000000800 */
[----:B------:R-:W1:Y:S01]  /*4a40*/  MUFU.EX2 R152, R152 ;  /* 0x0000009800987308 */ /* 0x000e620000000800 */
[--C-:B------:R-:W-:Y:S01]  /*4a50*/  FFMA R43, R43, UR4, -R5.reuse ;  /* 0x000000042b2b7c23 */ /* 0x100fe20008000805 */
[----:B------:R-:W-:Y:S01]  /*4a60*/  ULDC UR4, c[0x0][0x604] ;  /* 0x0001810000047ab9 */ /* 0x000fe20000000800 */
[----:B------:R-:W-:Y:S01]  /*4a70*/  @!P5 FMUL R149, R149, 0.5 ;  /* 0x3f0000009595d820 */ /* 0x000fe20000400000 */
        /* <DEDUP_REMOVED lines=14> */
[----:B-1----:R-:W-:Y:S01]  /*4b60*/  @!P2 FMUL R152, R152, R152 ;  /* 0x000000989898a220 */ /* 0x002fe20000400000 */
[--C-:B------:R-:W-:Y:S01]  /*4b70*/  FFMA R55, R55, UR4, -R5.reuse ;  /* 0x0000000437377c23 */ /* 0x100fe20008000805 */
[----:B------:R-:W-:Y:S01]  /*4b80*/  ULDC UR4, c[0x0][0x604] ;  /* 0x0001810000047ab9 */ /* 0x000fe20000000800 */
[----:B------:R-:W-:Y:S01]  /*4b90*/  FSETP.GEU.AND P2, PT, R38, -126, PT ;  /* 0xc2fc00002600780b */ /* 0x000fe20003f4e000 */
[--C-:B------:R-:W-:Y:S01]  /*4ba0*/  FFMA R58, R58, UR4, -R5.reuse ;  /* 0x000000043a3a7c23 */ /* 0x100fe20008000805 */
[----:B------:R-:W-:Y:S01]  /*4bb0*/  ULDC UR4, c[0x0][0x604] ;  /* 0x0001810000047ab9 */ /* 0x000fe20000000800 */
[----:B------:R-:W1:Y:S01]  /*4bc0*/  MUFU.EX2 R153, R153 ;  /* 0x0000009900997308 */ /* 0x000e620000000800 */
[----:B------:R-:W-:Y:S01]  /*4bd0*/  FFMA R59, R59, UR4, -R5 ;  /* 0x000000043b3b7c23 */ /* 0x000fe20008000805 */
[----:B------:R-:W-:-:S02]  /*4be0*/  ULDC UR4, c[0x0][0x604] ;  /* 0x0001810000047ab9 */ /* 0x000fc40000000800 */
[--C-:B------:R-:W-:Y:S01]  /*4bf0*/  FFMA R62, R62, UR4, -R5.reuse ;  /* 0x000000043e3e7c23 */ /* 0x100fe20008000805 */
[----:B------:R-:W-:Y:S02]  /*4c00*/  ULDC UR4, c[0x0][0x604] ;  /* 0x0001810000047ab9 */ /* 0x000fe40000000800 */
[--C-:B------:R-:W-:Y:S01]  /*4c10*/  FFMA R63, R63, UR4, -R5.reuse ;  /* 0x000000043f3f7c23 */ /* 0x100fe20008000805 */
[----:B------:R-:W-:Y:S02]  /*4c20*/  ULDC UR4, c[0x0][0x604] ;  /* 0x0001810000047ab9 */ /* 0x000fe40000000800 */
[--C-:B------:R-:W-:Y:S01]  /*4c30*/  FFMA R66, R66, UR4, -R5.reuse ;  /* 0x0000000442427c23 */ /* 0x100fe20008000805 */
[----:B------:R-:W-:Y:S01]  /*4c40*/  ULDC UR4, c[0x0][0x604] ;  /* 0x0001810000047ab9 */ /* 0x000fe20000000800 */
[----:B------:R-:W-:Y:S01]  /*4c50*/  @!P2 FMUL R38, R38, 0.5 ;  /* 0x3f0000002626a820 */ /* 0x000fe20000400000 */
[----:B------:R-:W-:Y:S01]  /*4c60*/  FFMA R67, R67, UR4, -R5 ;  /* 0x0000000443437c23 */ /* 0x000fe20008000805 */
[----:B------:R-:W-:-:S02]  /*4c70*/  ULDC UR4, c[0x0][0x604] ;  /* 0x0001810000047ab9 */ /* 0x000fc40000000800 */
[--C-:B------:R-:W-:Y:S01]  /*4c80*/  FFMA R70, R70, UR4, -R5.reuse ;  /* 0x0000000446467c23 */ /* 0x100fe20008000805 */
[----:B------:R-:W-:Y:S01]  /*4c90*/  ULDC UR4, c[0x0][0x604] ;  /* 0x0001810000047ab9 */ /* 0x000fe20000000800 */
[----:B-1----:R-:W-:Y:S01]  /*4ca0*/  @!P6 FMUL R153, R153, R153 ;  /* 0x000000999999e220 */ /* 0x002fe20000400000 */
[--C-:B------:R-:W-:Y:S01]  /*4cb0*/  FFMA R6, R71, UR4, -R5.reuse ;  /* 0x0000000447067c23 */ /* 0x100fe20008000805 */
[----:B------:R-:W-:Y:S01]  /*4cc0*/  ULDC UR4, c[0x0][0x604] ;  /* 0x0001810000047ab9 */ /* 0x000fe20000000800 */
[----:B------:R-:W-:Y:S01]  /*4cd0*/  FSETP.GEU.AND P6, PT, R39, -126, PT ;  /* 0xc2fc00002700780b */ /* 0x000fe20003fce000 */
        /* <DEDUP_REMOVED lines=15> */
[----:B------:R-:W1:Y:S01]  /*4dd0*/  MUFU.EX2 R83, R39 ;  /* 0x0000002700537308 */ /* 0x000e620000000800 */
[--C-:B------:R-:W-:Y:S01]  /*4de0*/  FFMA R12, R87, UR4, -R5.reuse ;  /* 0x00000004570c7c23 */ /* 0x100fe20008000805 */
[----:B------:R-:W-:Y:S02]  /*4df0*/  ULDC UR4, c[0x0][0x604] ;  /* 0x0001810000047ab9 */ /* 0x000fe40000000800 */
[--C-:B------:R-:W-:Y:S01]  /*4e00*/  FFMA R90, R90, UR4, -R5.reuse ;  /* 0x000000045a5a7c23 */ /* 0x100fe20008000805 */
[----:B------:R-:W-:Y:S02]  /*4e10*/  ULDC UR4, c[0x0][0x604] ;  /* 0x0001810000047ab9 */ /* 0x000fe40000000800 */
[--C-:B------:R-:W-:Y:S01]  /*4e20*/  FFMA R91, R91, UR4, -R5.reuse ;  /* 0x000000045b5b7c23 */ /* 0x100fe20008000805 */
[----:B------:R-:W-:Y:S01]  /*4e30*/  ULDC UR4, c[0x0][0x604] ;  /* 0x0001810000047ab9 */ /* 0x000fe20000000800 */
[----:B------:R-:W2:Y:S01]  /*4e40*/  MUFU.EX2 R87, R149 ;  /* 0x0000009500577308 */ /* 0x000ea20000000800 */
[----:B------:R-:W-:Y:S01]  /*4e50*/  FFMA R94, R94, UR4, -R5 ;  /* 0x000000045e5e7c23 */ /* 0x000fe20008000805 */
[----:B------:R-:W-:-:S02]  /*4e60*/  ULDC UR4, c[0x0][0x604] ;  /* 0x0001810000047ab9 */ /* 0x000fc40000000800 */
[--C-:B------:R-:W-:Y:S01]  /*4e70*/  FFMA R13, R95, UR4, -R5.reuse ;  /* 0x000000045f0d7c23 */ /* 0x100fe20008000805 */
[----:B------:R-:W-:Y:S02]  /*4e80*/  ULDC UR4, c[0x0][0x604] ;  /* 0x0001810000047ab9 */ /* 0x000fe40000000800 */
[--C-:B------:R-:W-:Y:S01]  /*4e90*/  FFMA R14, R98, UR4, -R5.reuse ;  /* 0x00000004620e7c23 */ /* 0x100fe20008000805 */
[----:B------:R-:W-:Y:S01]  /*4ea0*/  ULDC UR4, c[0x0][0x604] ;  /* 0x0001810000047ab9 */ /* 0x000fe20000000800 */
[----:B------:R-:W3:Y:S01]  /*4eb0*/  MUFU.EX2 R149, R34 ;  /* 0x0000002200957308 */ /* 0x000ee20000000800 */
        /* <DEDUP_REMOVED lines=8> */
[----:B--2---:R-:W-:Y:S01]  /*4f40*/  @!P5 FMUL R87, R87, R87 ;  /* 0x000000575757d220 */ /* 0x004fe20000400000 */
[--C-:B------:R-:W-:Y:S01]  /*4f50*/  FFMA R16, R106, UR4, -R5.reuse ;  /* 0x000000046a107c23 */ /* 0x100fe20008000805 */
[----:B------:R-:W-:Y:S01]  /*4f60*/  ULDC UR4, c[0x0][0x604] ;  /* 0x0001810000047ab9 */ /* 0x000fe20000000800 */
[----:B------:R-:W-:Y:S01]  /*4f70*/  FSETP.GEU.AND P5, PT, R42, -126, PT ;  /* 0xc2fc00002a00780b */ /* 0x000fe20003fae000 */
[----:B------:R-:W-:Y:S01]  /*4f80*/  FFMA R107, R107, UR4, -R5 ;  /* 0x000000046b6b7c23 */ /* 0x000fe20008000805 */
[----:B------:R-:W-:-:S02]  /*4f90*/  ULDC UR4, c[0x0][0x604] ;  /* 0x0001810000047ab9 */ /* 0x000fc40000000800 */
[--C-:B------:R-:W-:Y:S01]  /*4fa0*/  FFMA R110, R110, UR4, -R5.reuse ;  /* 0x000000046e6e7c23 */ /* 0x100fe20008000805 */
[----:B------:R-:W-:Y:S01]  /*4fb0*/  ULDC UR4, c[0x0][0x604] ;  /* 0x0001810000047ab9 */ /* 0x000fe20000000800 */
[----:B---3--:R-:W-:Y:S01]  /*4fc0*/  @!P3 FMUL R149, R149, R149 ;  /* 0x000000959595b220 */ /* 0x008fe20000400000 */
        /* <DEDUP_REMOVED lines=8> */
[----:B------:R-:W-:Y:S01]  /*5050*/  @!P5 FMUL R42, R42, 0.5 ;  /* 0x3f0000002a2ad820 */ /* 0x000fe20000400000 */
[----:B------:R-:W-:Y:S01]  /*5060*/  FFMA R19, R118, UR4, -R5 ;  /* 0x0000000476137c23 */ /* 0x000fe20008000805 */
[----:B------:R-:W-:-:S02]  /*5070*/  ULDC UR4, c[0x0][0x604] ;  /* 0x0001810000047ab9 */ /* 0x000fc40000000800 */
[--C-:B------:R-:W-:Y:S01]  /*5080*/  FFMA R26, R119, UR4, -R5.reuse ;  /* 0x00000004771a7c23 */ /* 0x100fe20008000805 */
[----:B------:R-:W-:Y:S02]  /*5090*/  ULDC UR4, c[0x0][0x604] ;  /* 0x0001810000047ab9 */ /* 0x000fe40000000800 */
[--C-:B------:R-:W-:Y:S01]  /*50a0*/  FFMA R21, R122, UR4, -R5.reuse ;  /* 0x000000047a157c23 */ /* 0x100fe20008000805 */
[----:B------:R-:W-:Y:S01]  /*50b0*/  ULDC UR4, c[0x0][0x604] ;  /* 0x0001810000047ab9 */ /* 0x000fe20000000800 */
[----:B------:R-:W-:Y:S01]  /*50c0*/  @!P3 FMUL R46, R46, 0.5 ;  /* 0x3f0000002e2eb820 */ /* 0x000fe20000400000 */
[--C-:B------:R-:W-:Y:S01]  /*50d0*/  FFMA R22, R123, UR4, -R5.reuse ;  /* 0x000000047b167c23 */ /* 0x100fe20008000805 */
[----:B------:R-:W-:Y:S02]  /*50e0*/  ULDC UR4, c[0x0][0x604] ;  /* 0x0001810000047ab9 */ /* 0x000fe40000000800 */
        /* <DEDUP_REMOVED lines=27> */
[----:B------:R-:W-:Y:S01]  /*52a0*/  ULDC UR4, c[0x0][0x604] ;  /* 0x0001810000047ab9 */ /* 0x000fe20000000800 */
[----:B------:R-:W2:Y:S01]  /*52b0*/  MUFU.EX2 R147, R38 ;  /* 0x0000002600937308 */ /* 0x000ea20000000800 */
[--C-:B------:R-:W-:Y:S01]  /*52c0*/  FFMA R161, R150, UR4, -R5.reuse ;  /* 0x0000000496a17c23 */ /* 0x100fe20008000805 */
[----:B------:R-:W-:Y:S01]  /*52d0*/  ULDC UR4, c[0x0][0x604] ;  /* 0x0001810000047ab9 */ /* 0x000fe20000000800 */
[----:B------:R-:W-:Y:S01]  /*52e0*/  @!P3 FMUL R58, R58, 0.5 ;  /* 0x3f0000003a3ab820 */ /* 0x000fe20000400000 */
[----:B------:R-:W-:-:S04]  /*52f0*/  FFMA R162, R151, UR4, -R5 ;  /* 0x0000000497a27c23 */ /* 0x000fc80008000805 */
[----:B------:R-:W3:Y:S01]  /*5300*/  MUFU.EX2 R150, R35 ;  /* 0x0000002300967308 */ /* 0x000ee20000000800 */
[----:B-1----:R-:W-:Y:S01]  /*5310*/  @!P6 FMUL R138, R138, R138 ;  /* 0x0000008a8a8ae220 */ /* 0x002fe20000400000 */
[----:B------:R-:W-:-:S06]  /*5320*/  FSETP.GEU.AND P6, PT, R63, -126, PT ;  /* 0xc2fc00003f00780b */ /* 0x000fcc0003fce000 */
[----:B------:R-:W1:Y:S01]  /*5330*/  MUFU.EX2 R151, R0 ;  /* 0x0000000000977308 */ /* 0x000e620000000800 */
[----:B--2---:R-:W-:Y:S01]  /*5340*/  @!P2 FMUL R147, R147, R147 ;  /* 0x000000939393a220 */ /* 0x004fe20000400000 */
[----:B------:R-:W-:-:S05]  /*5350*/  FSETP.GEU.AND P2, PT, R50, -126, PT ;  /* 0xc2fc00003200780b */ /* 0x000fca0003f4e000 */
[----:B------:R-:W-:Y:S01]  /*5360*/  @!P6 FMUL R63, R63, 0.5 ;  /* 0x3f0000003f3fe820 */ /* 0x000fe20000400000 */
[----:B------:R-:W2:Y:S01]  /*5370*/  MUFU.EX2 R143, R42 ;  /* 0x0000002a008f7308 */ /* 0x000ea20000000800 */
[----:B---3--:R-:W-:Y:S01]  /*5380*/  @!P4 FMUL R150, R150, R150 ;  /* 0x000000969696c220 */ /* 0x008fe20000400000 */
[----:B------:R-:W-:-:S05]  /*5390*/  FSETP.GEU.AND P4, PT, R47, -126, PT ;  /* 0xc2fc00002f00780b */ /* 0x000fca0003f8e000 */
[----:B------:R-:W-:Y:S01]  /*53a0*/  @!P2 FMUL R50, R50, 0.5 ;  /* 0x3f0000003232a820 */ /* 0x000fe20000400000 */
[----:B------:R-:W3:Y:S01]  /*53b0*/  MUFU.EX2 R134, R58 ;  /* 0x0000003a00867308 */ /* 0x000ee20000000800 */
[----:B-1----:R-:W-:Y:S01]  /*53c0*/  @!P1 FMUL R151, R151, R151 ;  /* 0x0000009797979220 */ /* 0x002fe20000400000 */
[----:B------:R-:W-:-:S05]  /*53d0*/  FSETP.GEU.AND P1, PT, R43, -126, PT ;  /* 0xc2fc00002b00780b */ /* 0x000fca0003f2e000 */
[----:B------:R-:W-:Y:S01]  /*53e0*/  @!P4 FMUL R47, R47, 0.5 ;  /* 0x3f0000002f2fc820 */ /* 0x000fe20000400000 */
        /* <DEDUP_REMOVED lines=176> */
[----:B------:R3:W4:Y:S01]  /*5ef0*/  MUFU.EX2 R11, R156 ;  /* 0x0000009c000b7308 */ /* 0x0007220000000800 */
[----:B-1----:R-:W-:Y:S01]  /*5f00*/  @!P2 FMUL R5, R5, R5 ;  /* 0x000000050505a220 */ /* 0x002fe20000400000 */
[----:B------:R-:W-:-:S05]  /*5f10*/  FSETP.GEU.AND P2, PT, R28, -126, PT ;  /* 0xc2fc00001c00780b */ /* 0x000fca0003f4e000 */
[----:B------:R-:W-:Y:S01]  /*5f20*/  @!P3 FMUL R157, R157, 0.5 ;  /* 0x3f0000009d9db820 */ /* 0x000fe20000400000 */
[----:B------:R1:W5:Y:S01]  /*5f30*/  MUFU.EX2 R31, R158 ;  /* 0x0000009e001f7308 */ /* 0x0003620000000800 */
[----:B--2---:R-:W-:Y:S01]  /*5f40*/  @!P5 FMUL R13, R13, R13 ;  /* 0x0000000d0d0dd220 */ /* 0x004fe20000400000 */
[----:B------:R-:W-:Y:S01]  /*5f50*/  FSETP.GEU.AND P5, PT, R161, -126, PT ;  /* 0xc2fc0000a100780b */ /* 0x000fe20003fae000 */
[----:B---3--:R-:W-:-:S04]  /*5f60*/  FADD R156, R115, R5 ;  /* 0x00000005739c7221 */ /* 0x008fc80000000000 */
[----:B------:R-:W-:Y:S01]  /*5f70*/  @!P2 FMUL R28, R28, 0.5 ;  /* 0x3f0000001c1ca820 */ /* 0x000fe20000400000 */
[----:B------:R-:W2:Y:S01]  /*5f80*/  MUFU.EX2 R10, R157 ;  /* 0x0000009d000a7308 */ /* 0x000ea20000000800 */
[----:B----4-:R-:W-:Y:S01]  /*5f90*/  @!P1 FMUL R11, R11, R11 ;  /* 0x0000000b0b0b9220 */ /* 0x010fe20000400000 */
[----:B------:R-:W-:Y:S01]  /*5fa0*/  FSETP.GEU.AND P1, PT, R162, -126, PT ;  /* 0xc2fc0000a200780b */ /* 0x000fe20003f2e000 */
[C---:B-1----:R-:W-:Y:S01]  /*5fb0*/  FADD R158, R83.reuse, R54 ;  /* 0x00000036539e7221 */ /* 0x042fe20000000000 */
[----:B------:R-:W-:-:S03]  /*5fc0*/  F2FP.F16.F32.PACK_AB R83, R83, R147 ;  /* 0x000000935353723e */ /* 0x000fc600000000ff */
[----:B------:R-:W-:Y:S01]  /*5fd0*/  @!P5 FMUL R161, R161, 0.5 ;  /* 0x3f000000a1a1d820 */ /* 0x000fe20000400000 */
[----:B------:R-:W1:Y:S01]  /*5fe0*/  MUFU.EX2 R86, R28 ;  /* 0x0000001c00567308 */ /* 0x000e620000000800 */
[----:B-----5:R-:W-:Y:S01]  /*5ff0*/  @!P4 FMUL R31, R31, R31 ;  /* 0x0000001f1f1fc220 */ /* 0x020fe20000400000 */
[----:B------:R-:W-:-:S05]  /*6000*/  FSETP.GEU.AND P4, PT, R25, -126, PT ;  /* 0xc2fc00001900780b */ /* 0x000fca0003f8e000 */
[----:B------:R-:W-:Y:S01]  /*6010*/  @!P1 FMUL R162, R162, 0.5 ;  /* 0x3f000000a2a29820 */ /* 0x000fe20000400000 */
[----:B------:R-:W3:Y:S01]  /*6020*/  MUFU.EX2 R0, R161 ;  /* 0x000000a100007308 */ /* 0x000ee20000000800 */
[----:B--2---:R-:W-:Y:S01]  /*6030*/  @!P3 FMUL R10, R10, R10 ;  /* 0x0000000a0a0ab220 */ /* 0x004fe20000400000 */
[----:B------:R-:W-:-:S05]  /*6040*/  FSETP.GEU.AND P3, PT, R24, -126, PT ;  /* 0xc2fc00001800780b */ /* 0x000fca0003f6e000 */
[----:B------:R-:W-:Y:S01]  /*6050*/  @!P4 FMUL R25, R25, 0.5 ;  /* 0x3f0000001919c820 */ /* 0x000fe20000400000 */
[----:B------:R-:W2:Y:S01]  /*6060*/  MUFU.EX2 R27, R162 ;  /* 0x000000a2001b7308 */ /* 0x000ea20000000800 */
[----:B-1----:R-:W-:Y:S01]  /*6070*/  @!P2 FMUL R86, R86, R86 ;  /* 0x000000565656a220 */ /* 0x002fe20000400000 */
[----:B------:R-:W-:-:S05]  /*6080*/  FSETP.GEU.AND P2, PT, R40, -126, PT ;  /* 0xc2fc00002800780b */ /* 0x000fca0003f4e000 */
[----:B------:R-:W-:Y:S01]  /*6090*/  @!P3 FMUL R24, R24, 0.5 ;  /* 0x3f0000001818b820 */ /* 0x000fe20000400000 */
[----:B------:R1:W4:Y:S01]  /*60a0*/  MUFU.EX2 R9, R25 ;  /* 0x0000001900097308 */ /* 0x0003220000000800 */
[----:B---3--:R-:W-:Y:S01]  /*60b0*/  @!P5 FMUL R0, R0, R0 ;  /* 0x000000000000d220 */ /* 0x008fe20000400000 */
[----:B------:R-:W-:-:S05]  /*60c0*/  FSETP.GEU.AND P5, PT, R32, -126, PT ;  /* 0xc2fc00002000780b */ /* 0x000fca0003fae000 */
[----:B------:R-:W-:Y:S01]  /*60d0*/  @!P2 FMUL R40, R40, 0.5 ;  /* 0x3f0000002828a820 */ /* 0x000fe20000400000 */
[----:B------:R-:W3:Y:S01]  /*60e0*/  MUFU.EX2 R22, R22 ;  /* 0x0000001600167308 */ /* 0x000ee20000000800 */
[----:B--2---:R-:W-:Y:S01]  /*60f0*/  @!P1 FMUL R27, R27, R27 ;  /* 0x0000001b1b1b9220 */ /* 0x004fe20000400000 */
[----:B------:R-:W-:Y:S01]  /*6100*/  FSETP.GEU.AND P1, PT, R33, -126, PT ;  /* 0xc2fc00002100780b */ /* 0x000fe20003f2e000 */
[----:B-1----:R-:W-:-:S04]  /*6110*/  FADD R25, R152, R103 ;  /* 0x0000006798197221 */ /* 0x002fc80000000000 */
[----:B------:R-:W-:Y:S01]  /*6120*/  @!P5 FMUL R32, R32, 0.5 ;  /* 0x3f0000002020d820 */ /* 0x000fe20000400000 */
[----:B------:R-:W1:Y:S01]  /*6130*/  MUFU.EX2 R24, R24 ;  /* 0x0000001800187308 */ /* 0x000e620000000800 */
[----:B----4-:R-:W-:Y:S01]  /*6140*/  @!P4 FMUL R9, R9, R9 ;  /* 0x000000090909c220 */ /* 0x010fe20000400000 */
        /* <DEDUP_REMOVED lines=10> */
[----:B------:R1:W4:Y:S01]  /*61f0*/  MUFU.EX2 R15, R33 ;  /* 0x00000021000f7308 */ /* 0x0003220000000800 */
[----:B--2---:R-:W-:Y:S01]  /*6200*/  @!P2 FMUL R40, R40, R40 ;  /* 0x000000282828a220 */ /* 0x004fe20000400000 */
[----:B------:R-:W-:-:S05]  /*6210*/  FSETP.GEU.AND P2, PT, R52, -126, PT ;  /* 0xc2fc00003400780b */ /* 0x000fca0003f4e000 */
[----:B------:R-:W-:Y:S01]  /*6220*/  @!P3 FMUL R36, R36, 0.5 ;  /* 0x3f0000002424b820 */ /* 0x000fe20000400000 */
[----:B------:R2:W5:Y:S01]  /*6230*/  MUFU.EX2 R18, R37 ;  /* 0x0000002500127308 */ /* 0x0005620000000800 */
[----:B---3--:R-:W-:Y:S01]  /*6240*/  @!P5 FMUL R32, R32, R32 ;  /* 0x000000202020d220 */ /* 0x008fe20000400000 */
[----:B------:R-:W-:Y:S01]  /*6250*/  FSETP.GEU.AND P5, PT, R44, -126, PT ;  /* 0xc2fc00002c00780b */ /* 0x000fe20003fae000 */
[----:B-1----:R-:W-:-:S04]  /*6260*/  FADD R33, R122, R13 ;  /* 0x0000000d7a217221 */ /* 0x002fc80000000000 */
[----:B------:R-:W-:Y:S01]  /*6270*/  @!P2 FMUL R52, R52, 0.5 ;  /* 0x3f0000003434a820 */ /* 0x000fe20000400000 */
[----:B------:R1:W3:Y:S01]  /*6280*/  MUFU.EX2 R14, R154 ;  /* 0x0000009a000e7308 */ /* 0x0002e20000000800 */
[----:B----4-:R-:W-:Y:S01]  /*6290*/  @!P1 FMUL R15, R15, R15 ;  /* 0x0000000f0f0f9220 */ /* 0x010fe20000400000 */
[----:B------:R-:W-:Y:S01]  /*62a0*/  FSETP.GEU.AND P1, PT, R45, -126, PT ;  /* 0xc2fc00002d00780b */ /* 0x000fe20003f2e000 */
[----:B--2---:R-:W-:Y:S01]  /*62b0*/  FADD R37, R71, R20 ;  /* 0x0000001447257221 */ /* 0x004fe20000000000 */
[----:B------:R-:W-:-:S03]  /*62c0*/  F2FP.F16.F32.PACK_AB R71, R130, R71 ;  /* 0x000000478247723e */ /* 0x000fc600000000ff */
[----:B------:R-:W-:Y:S01]  /*62d0*/  @!P5 FMUL R44, R44, 0.5 ;  /* 0x3f0000002c2cd820 */ /* 0x000fe20000400000 */
[----:B------:R-:W2:Y:S01]  /*62e0*/  MUFU.EX2 R82, R36 ;  /* 0x0000002400527308 */ /* 0x000ea20000000800 */
[----:B-----5:R-:W-:Y:S01]  /*62f0*/  @!P4 FMUL R18, R18, R18 ;  /* 0x000000121212c220 */ /* 0x020fe20000400000 */
[----:B------:R-:W-:Y:S01]  /*6300*/  FSETP.GEU.AND P4, PT, R49, -126, PT ;  /* 0xc2fc00003100780b */ /* 0x000fe20003f8e000 */
[----:B-1----:R-:W-:-:S04]  /*6310*/  FADD R154, R127, R17 ;  /* 0x000000117f9a7221 */ /* 0x002fc80000000000 */
[----:B------:R-:W-:Y:S01]  /*6320*/  @!P1 FMUL R45, R45, 0.5 ;  /* 0x3f0000002d2d9820 */ /* 0x000fe20000400000 */
[----:B------:R-:W1:Y:S01]  /*6330*/  MUFU.EX2 R74, R52 ;  /* 0x00000034004a7308 */ /* 0x000e620000000800 */
[----:B---3--:R-:W-:Y:S01]  /*6340*/  @!P6 FMUL R14, R14, R14 ;  /* 0x0000000e0e0ee220 */ /* 0x008fe20000400000 */
[----:B------:R-:W-:-:S05]  /*6350*/  FSETP.GEU.AND P6, PT, R160, -126, PT ;  /* 0xc2fc0000a000780b */ /* 0x000fca0003fce000 */
[----:B------:R-:W-:Y:S01]  /*6360*/  @!P4 FMUL R49, R49, 0.5 ;  /* 0x3f0000003131c820 */ /* 0x000fe20000400000 */
[----:B------:R-:W3:Y:S01]  /*6370*/  MUFU.EX2 R78, R44 ;  /* 0x0000002c004e7308 */ /* 0x000ee20000000800 */
[----:B--2---:R-:W-:Y:S01]  /*6380*/  @!P3 FMUL R82, R82, R82 ;  /* 0x000000525252b220 */ /* 0x004fe20000400000 */
[----:B------:R-:W-:-:S05]  /*6390*/  FSETP.GEU.AND P3, PT, R48, -126, PT ;  /* 0xc2fc00003000780b */ /* 0x000fca0003f6e000 */
[----:B------:R-:W-:Y:S01]  /*63a0*/  @!P6 FMUL R160, R160, 0.5 ;  /* 0x3f000000a0a0e820 */ /* 0x000fe20000400000 */
[----:B------:R2:W4:Y:S01]  /*63b0*/  MUFU.EX2 R23, R45 ;  /* 0x0000002d00177308 */ /* 0x0005220000000800 */
[----:B-1----:R-:W-:Y:S01]  /*63c0*/  @!P2 FMUL R74, R74, R74 ;  /* 0x0000004a4a4aa220 */ /* 0x002fe20000400000 */
[----:B------:R-:W-:-:S05]  /*63d0*/  FSETP.GEU.AND P2, PT, R64, -126, PT ;  /* 0xc2fc00004000780b */ /* 0x000fca0003f4e000 */
[----:B------:R-:W-:Y:S01]  /*63e0*/  @!P3 FMUL R48, R48, 0.5 ;  /* 0x3f0000003030b820 */ /* 0x000fe20000400000 */
[----:B------:R1:W5:Y:S01]  /*63f0*/  MUFU.EX2 R28, R49 ;  /* 0x00000031001c7308 */ /* 0x0003620000000800 */
[----:B---3--:R-:W-:Y:S01]  /*6400*/  @!P5 FMUL R78, R78, R78 ;  /* 0x0000004e4e4ed220 */ /* 0x008fe20000400000 */
[----:B------:R-:W-:Y:S01]  /*6410*/  FSETP.GEU.AND P5, PT, R56, -126, PT ;  /* 0xc2fc00003800780b */ /* 0x000fe20003fae000 */
[----:B--2---:R-:W-:-:S04]  /*6420*/  FADD R45, R150, R62 ;  /* 0x0000003e962d7221 */ /* 0x004fc80000000000 */
[----:B------:R-:W-:Y:S01]  /*6430*/  @!P2 FMUL R64, R64, 0.5 ;  /* 0x3f0000004040a820 */ /* 0x000fe20000400000 */
[----:B------:R2:W3:Y:S01]  /*6440*/  MUFU.EX2 R6, R160 ;  /* 0x000000a000067308 */ /* 0x0004e20000000800 */
[----:B----4-:R-:W-:Y:S01]  /*6450*/  @!P1 FMUL R23, R23, R23 ;  /* 0x0000001717179220 */ /* 0x010fe20000400000 */
[----:B------:R-:W-:Y:S01]  /*6460*/  FSETP.GEU.AND P1, PT, R57, -126, PT ;  /* 0xc2fc00003900780b */ /* 0x000fe20003f2e000 */
[----:B-1----:R-:W-:Y:S01]  /*6470*/  FADD R49, R126, R16 ;  /* 0x000000107e317221 */ /* 0x002fe20000000000 */
[----:B------:R-:W-:Y:S01]  /*6480*/  FADD R45, R45, R154 ;  /* 0x0000009a2d2d7221 */ /* 0x000fe20000000000 */
[----:B------:R-:W-:Y:S02]  /*6490*/  FADD R154, R138, R34 ;  /* 0x000000228a9a7221 */ /* 0x000fe40000000000 */
[----:B------:R-:W-:Y:S01]  /*64a0*/  @!P5 FMUL R56, R56, 0.5 ;  /* 0x3f0000003838d820 */ /* 0x000fe20000400000 */
[----:B------:R-:W1:Y:S01]  /*64b0*/  MUFU.EX2 R48, R48 ;  /* 0x0000003000307308 */ /* 0x000e620000000800 */
[----:B-----5:R-:W-:Y:S01]  /*64c0*/  @!P4 FMUL R28, R28, R28 ;  /* 0x0000001c1c1cc220 */ /* 0x020fe20000400000 */
[----:B------:R-:W-:Y:S01]  /*64d0*/  FSETP.GEU.AND P4, PT, R61, -126, PT ;  /* 0xc2fc00003d00780b */ /* 0x000fe20003f8e000 */
[----:B--2---:R-:W-:-:S04]  /*64e0*/  FADD R160, R106, R27 ;  /* 0x0000001b6aa07221 */ /* 0x004fc80000000000 */
        /* <DEDUP_REMOVED lines=22> */
[----:B------:R-:W-:Y:S01]  /*6650*/  FADD R158, R158, R57 ;  /* 0x000000399e9e7221 */ /* 0x000fe20000000000 */
[----:B------:R-:W-:Y:S02]  /*6660*/  F2FP.F16.F32.PACK_AB R59, R106, R59 ;  /* 0x0000003b6a3b723e */ /* 0x000fe400000000ff */
[----:B------:R-:W-:Y:S01]  /*6670*/  @!P5 FMUL R68, R68, 0.5 ;  /* 0x3f0000004444d820 */ /* 0x000fe20000400000 */
[----:B------:R2:W4:Y:S01]  /*6680*/  MUFU.EX2 R94, R76 ;  /* 0x0000004c005e7308 */ /* 0x0005220000000800 */
[----:B-----5:R-:W-:Y:S01]  /*6690*/  @!P4 FMUL R44, R44, R44 ;  /* 0x0000002c2c2cc220 */ /* 0x020fe20000400000 */
[----:B------:R-:W-:Y:S01]  /*66a0*/  FSETP.GEU.AND P4, PT, R73, -126, PT ;  /* 0xc2fc00004900780b */ /* 0x000fe20003f8e000 */
[----:B-1----:R-:W-:-:S04]  /*66b0*/  FADD R29, R153, R98 ;  /* 0x00000062991d7221 */ /* 0x002fc80000000000 */
[----:B------:R-:W-:Y:S01]  /*66c0*/  @!P1 FMUL R69, R69, 0.5 ;  /* 0x3f00000045459820 */ /* 0x000fe20000400000 */
[----:B------:R-:W1:Y:S01]  /*66d0*/  MUFU.EX2 R70, R60 ;  /* 0x0000003c00467308 */ /* 0x000e620000000800 */
[----:B---3--:R-:W-:Y:S01]  /*66e0*/  @!P6 FMUL R12, R12, R12 ;  /* 0x0000000c0c0ce220 */ /* 0x008fe20000400000 */
[----:B------:R-:W-:Y:S01]  /*66f0*/  FSETP.GEU.AND P6, PT, R41, -126, PT ;  /* 0xc2fc00002900780b */ /* 0x000fe20003fce000 */
[----:B--2---:R-:W-:Y:S01]  /*6700*/  FADD R76, R87, R95 ;  /* 0x0000005f574c7221 */ /* 0x004fe20000000000 */
[----:B------:R-:W-:-:S03]  /*6710*/  F2FP.F16.F32.PACK_AB R87, R151, R87 ;  /* 0x000000579757723e */ /* 0x000fc600000000ff */
[----:B------:R-:W-:Y:S01]  /*6720*/  @!P4 FMUL R73, R73, 0.5 ;  /* 0x3f0000004949c820 */ /* 0x000fe20000400000 */
[----:B------:R2:W3:Y:S01]  /*6730*/  MUFU.EX2 R66, R68 ;  /* 0x0000004400427308 */ /* 0x0004e20000000800 */
[----:B----4-:R-:W-:Y:S01]  /*6740*/  @!P2 FMUL R94, R94, R94 ;  /* 0x0000005e5e5ea220 */ /* 0x010fe20000400000 */
[----:B------:R-:W-:Y:S01]  /*6750*/  FSETP.GEU.AND P2, PT, R88, -126, PT ;  /* 0xc2fc00005800780b */ /* 0x000fe20003f4e000 */
[----:B------:R-:W-:Y:S01]  /*6760*/  FADD R76, R76, R37 ;  /* 0x000000254c4c7221 */ /* 0x000fe20000000000 */
[----:B------:R-:W-:Y:S01]  /*6770*/  FADD R37, R151, R55 ;  /* 0x0000003797257221 */ /* 0x000fe20000000000 */
[----:B------:R-:W-:Y:S02]  /*6780*/  F2FP.F16.F32.PACK_AB R55, R55, R95 ;  /* 0x0000005f3737723e */ /* 0x000fe400000000ff */
[----:B------:R-:W-:Y:S01]  /*6790*/  @!P6 FMUL R41, R41, 0.5 ;  /* 0x3f0000002929e820 */ /* 0x000fe20000400000 */
[----:B------:R-:W4:Y:S01]  /*67a0*/  MUFU.EX2 R60, R69 ;  /* 0x00000045003c7308 */ /* 0x000f220000000800 */
[----:B-1----:R-:W-:Y:S01]  /*67b0*/  @!P3 FMUL R70, R70, R70 ;  /* 0x000000464646b220 */ /* 0x002fe20000400000 */
[----:B------:R-:W-:Y:S01]  /*67c0*/  FSETP.GEU.AND P3, PT, R72, -126, PT ;  /* 0xc2fc00004800780b */ /* 0x000fe20003f6e000 */
[----:B--2---:R-:W-:-:S04]  /*67d0*/  FADD R68, R134, R21 ;  /* 0x0000001586447221 */ /* 0x004fc80000000000 */
[----:B------:R-:W-:Y:S01]  /*67e0*/  @!P2 FMUL R88, R88, 0.5 ;  /* 0x3f0000005858a820 */ /* 0x000fe20000400000 */
[----:B------:R-:W1:Y:S01]  /*67f0*/  MUFU.EX2 R91, R73 ;  /* 0x00000049005b7308 */ /* 0x000e620000000800 */
[----:B---3--:R-:W-:Y:S01]  /*6800*/  @!P5 FMUL R66, R66, R66 ;  /* 0x000000424242d220 */ /* 0x008fe20000400000 */
[----:B------:R-:W-:Y:S01]  /*6810*/  FSETP.GEU.AND P5, PT, R80, -126, PT ;  /* 0xc2fc00005000780b */ /* 0x000fe20003fae000 */
[----:B------:R-:W-:Y:S01]  /*6820*/  FADD R25, R25, R68 ;  /* 0x0000004419197221 */ /* 0x000fe20000000000 */
[----:B------:R-:W-:-:S03]  /*6830*/  FADD R68, R143, R50 ;  /* 0x000000328f447221 */ /* 0x000fc60000000000 */
        /* <DEDUP_REMOVED lines=11> */
[----:B--2---:R-:W-:Y:S01]  /*68f0*/  FADD R41, R119, R11 ;  /* 0x0000000b77297221 */ /* 0x004fe20000000000 */
[----:B------:R-:W-:Y:S01]  /*6900*/  FADD R25, R25, R68 ;  /* 0x0000004419197221 */ /* 0x000fe20000000000 */
[----:B------:R-:W-:-:S02]  /*6910*/  F2FP.F16.F32.PACK_AB R68, R38, R56 ;  /* 0x000000382644723e */ /* 0x000fc400000000ff */
[----:B------:R-:W-:Y:S01]  /*6920*/  @!P1 FMUL R81, R81, 0.5 ;  /* 0x3f00000051519820 */ /* 0x000fe20000400000 */
[----:B------:R1:W2:Y:S01]  /*6930*/  MUFU.EX2 R102, R80 ;  /* 0x0000005000667308 */ /* 0x0002a20000000800 */
[----:B---3--:R-:W-:Y:S01]  /*6940*/  @!P6 FMUL R19, R19, R19 ;  /* 0x000000131313e220 */ /* 0x008fe20000400000 */
[----:B------:R-:W-:-:S05]  /*6950*/  FSETP.GEU.AND P6, PT, R53, -126, PT ;  /* 0xc2fc00003500780b */ /* 0x000fca0003fce000 */
[----:B------:R-:W-:Y:S01]  /*6960*/  @!P4 FMUL R85, R85, 0.5 ;  /* 0x3f0000005555c820 */ /* 0x000fe20000400000 */
[----:B------:R-:W3:Y:S01]  /*6970*/  MUFU.EX2 R107, R81 ;  /* 0x00000051006b7308 */ /* 0x000ee20000000800 */
[----:B----4-:R-:W-:Y:S01]  /*6980*/  @!P2 FMUL R88, R88, R88 ;  /* 0x000000585858a220 */ /* 0x010fe20000400000 */
[----:B------:R-:W-:Y:S01]  /*6990*/  FSETP.GEU.AND P2, PT, R100, -126, PT ;  /* 0xc2fc00006400780b */ /* 0x000fe20003f4e000 */
[----:B-1----:R-:W-:Y:S02]  /*69a0*/  FADD R80, R118, R10 ;  /* 0x0000000a76507221 */ /* 0x002fe40000000000 */
[----:B------:R-:W-:Y:S02]  /*69b0*/  FADD R57, R24, R88 ;  /* 0x0000005818397221 */ /* 0x000fe40000000000 */
[----:B------:R-:W-:Y:S01]  /*69c0*/  @!P6 FMUL R53, R53, 0.5 ;  /* 0x3f0000003535e820 */ /* 0x000fe20000400000 */
[----:B------:R-:W1:Y:S01]  /*69d0*/  MUFU.EX2 R114, R85 ;  /* 0x0000005500727308 */ /* 0x000e620000000800 */
[----:B--2---:R-:W-:Y:S01]  /*69e0*/  @!P5 FMUL R102, R102, R102 ;  /* 0x000000666666d220 */ /* 0x004fe20000400000 */
[----:B------:R-:W-:Y:S01]  /*69f0*/  FSETP.GEU.AND P5, PT, R92, -126, PT ;  /* 0xc2fc00005c00780b */ /* 0x000fe20003fae000 */
[----:B------:R-:W-:Y:S01]  /*6a00*/  FADD R33, R33, R80 ;  /* 0x0000005021217221 */ /* 0x000fe20000000000 */
[----:B------:R-:W-:Y:S01]  /*6a10*/  FADD R80, R142, R47 ;  /* 0x0000002f8e507221 */ /* 0x000fe20000000000 */
[----:B------:R-:W-:-:S02]  /*6a20*/  F2FP.F16.F32.PACK_AB R47, R47, R42 ;  /* 0x0000002a2f2f723e */ /* 0x000fc400000000ff */
[----:B------:R-:W-:Y:S01]  /*6a30*/  @!P2 FMUL R100, R100, 0.5 ;  /* 0x3f0000006464a820 */ /* 0x000fe20000400000 */
[----:B------:R2:W4:Y:S01]  /*6a40*/  MUFU.EX2 R36, R53 ;  /* 0x0000003500247308 */ /* 0x0005220000000800 */
[----:B---3--:R-:W-:Y:S01]  /*6a50*/  @!P1 FMUL R107, R107, R107 ;  /* 0x0000006b6b6b9220 */ /* 0x008fe20000400000 */
[----:B------:R-:W-:Y:S01]  /*6a60*/  FSETP.GEU.AND P1, PT, R93, -126, PT ;  /* 0xc2fc00005d00780b */ /* 0x000fe20003f2e000 */
[----:B------:R-:W-:Y:S01]  /*6a70*/  FADD R33, R76, R33 ;  /* 0x000000214c217221 */ /* 0x000fe20000000000 */
[----:B------:R-:W-:-:S03]  /*6a80*/  F2FP.F16.F32.PACK_AB R76, R19, R40 ;  /* 0x00000028134c723e */ /* 0x000fc600000000ff */
[----:B------:R-:W-:Y:S01]  /*6a90*/  @!P5 FMUL R92, R92, 0.5 ;  /* 0x3f0000005c5cd820 */ /* 0x000fe20000400000 */
[----:B------:R-:W3:Y:S01]  /*6aa0*/  MUFU.EX2 R100, R100 ;  /* 0x0000006400647308 */ /* 0x000ee20000000800 */
[----:B-1----:R-:W-:Y:S01]  /*6ab0*/  @!P4 FMUL R114, R114, R114 ;  /* 0x000000727272c220 */ /* 0x002fe20000400000 */
[----:B------:R-:W-:Y:S01]  /*6ac0*/  FSETP.GEU.AND P4, PT, R97, -126, PT ;  /* 0xc2fc00006100780b */ /* 0x000fe20003f8e000 */
[----:B--2---:R-:W-:-:S04]  /*6ad0*/  FADD R53, R111, R6 ;  /* 0x000000066f357221 */ /* 0x004fc80000000000 */
[----:B------:R-:W-:Y:S01]  /*6ae0*/  @!P1 FMUL R93, R93, 0.5 ;  /* 0x3f0000005d5d9820 */ /* 0x000fe20000400000 */
[----:B------:R-:W1:Y:S01]  /*6af0*/  MUFU.EX2 R92, R92 ;  /* 0x0000005c005c7308 */ /* 0x000e620000000800 */
[----:B----4-:R-:W-:Y:S01]  /*6b00*/  @!P6 FMUL R36, R36, R36 ;  /* 0x000000242424e220 */ /* 0x010fe20000400000 */
[----:B------:R-:W-:Y:S01]  /*6b10*/  FSETP.GEU.AND P6, PT, R65, -126, PT ;  /* 0xc2fc00004100780b */ /* 0x000fe20003fce000 */
[----:B------:R-:W-:Y:S01]  /*6b20*/  FADD R154, R154, R53 ;  /* 0x000000359a9a7221 */ /* 0x000fe20000000000 */
[C---:B------:R-:W-:Y:S01]  /*6b30*/  FADD R53, R75.reuse, R26 ;  /* 0x0000001a4b357221 */ /* 0x040fe20000000000 */
[----:B------:R-:W-:Y:S02]  /*6b40*/  F2FP.F16.F32.PACK_AB R75, R75, R135 ;  /* 0x000000874b4b723e */ /* 0x000fe400000000ff */
[----:B------:R-:W-:Y:S01]  /*6b50*/  @!P4 FMUL R97, R97, 0.5 ;  /* 0x3f0000006161c820 */ /* 0x000fe20000400000 */
[----:B------:R-:W2:Y:S01]  /*6b60*/  MUFU.EX2 R93, R93 ;  /* 0x0000005d005d7308 */ /* 0x000ea20000000800 */
[----:B---3--:R-:W-:Y:S01]  /*6b70*/  @!P2 FMUL R100, R100, R100 ;  /* 0x000000646464a220 */ /* 0x008fe20000400000 */
[----:B------:R-:W-:Y:S01]  /*6b80*/  FSETP.GEU.AND P2, PT, R112, -126, PT ;  /* 0xc2fc00007000780b */ /* 0x000fe20003f4e000 */
[----:B------:R-:W-:Y:S01]  /*6b90*/  FADD R53, R53, R160 ;  /* 0x000000a035357221 */ /* 0x000fe20000000000 */
[----:B------:R-:W-:Y:S01]  /*6ba0*/  FADD R154, R45, R154 ;  /* 0x0000009a2d9a7221 */ /* 0x000fe20000000000 */
[----:B------:R-:W-:-:S02]  /*6bb0*/  F2FP.F16.F32.PACK_AB R45, R46, R50 ;  /* 0x000000322e2d723e */ /* 0x000fc400000000ff */
[----:B------:R-:W-:Y:S01]  /*6bc0*/  @!P6 FMUL R65, R65, 0.5 ;  /* 0x3f0000004141e820 */ /* 0x000fe20000400000 */
[----:B------:R-:W3:Y:S01]  /*6bd0*/  MUFU.EX2 R97, R97 ;  /* 0x0000006100617308 */ /* 0x000ee20000000800 */
[----:B-1----:R-:W-:Y:S01]  /*6be0*/  @!P5 FMUL R92, R92, R92 ;  /* 0x0000005c5c5cd220 */ /* 0x002fe20000400000 */
[----:B------:R-:W-:Y:S01]  /*6bf0*/  FSETP.GEU.AND P5, PT, R104, -126, PT ;  /* 0xc2fc00006800780b */ /* 0x000fe20003fae000 */
[----:B------:R-:W-:Y:S01]  /*6c00*/  FADD R158, R158, R53 ;  /* 0x000000359e9e7221 */ /* 0x000fe20000000000 */
[----:B------:R-:W-:-:S03]  /*6c10*/  F2FP.F16.F32.PACK_AB R53, R98, R103 ;  /* 0x000000676235723e */ /* 0x000fc600000000ff */
[----:B------:R-:W-:Y:S01]  /*6c20*/  @!P2 FMUL R112, R112, 0.5 ;  /* 0x3f0000007070a820 */ /* 0x000fe20000400000 */
[----:B------:R1:W4:Y:S01]  /*6c30*/  MUFU.EX2 R52, R65 ;  /* 0x0000004100347308 */ /* 0x0003220000000800 */
[----:B--2---:R-:W-:Y:S01]  /*6c40*/  @!P1 FMUL R93, R93, R93 ;  /* 0x0000005d5d5d9220 */ /* 0x004fe20000400000 */
[----:B------:R-:W-:-:S05]  /*6c50*/  FSETP.GEU.AND P1, PT, R105, -126, PT ;  /* 0xc2fc00006900780b */ /* 0x000fca0003f2e000 */
[----:B------:R-:W-:Y:S01]  /*6c60*/  @!P5 FMUL R104, R104, 0.5 ;  /* 0x3f0000006868d820 */ /* 0x000fe20000400000 */
[----:B------:R-:W2:Y:S01]  /*6c70*/  MUFU.EX2 R112, R112 ;  /* 0x0000007000707308 */ /* 0x000ea20000000800 */
[----:B---3--:R-:W-:Y:S01]  /*6c80*/  @!P4 FMUL R97, R97, R97 ;  /* 0x000000616161c220 */ /* 0x008fe20000400000 */
[----:B------:R-:W-:Y:S01]  /*6c90*/  FSETP.GEU.AND P4, PT, R109, -126, PT ;  /* 0xc2fc00006d00780b */ /* 0x000fe20003f8e000 */
[----:B-1----:R-:W-:Y:S01]  /*6ca0*/  FADD R65, R86, R92 ;  /* 0x0000005c56417221 */ /* 0x002fe20000000000 */
[----:B------:R-:W-:-:S03]  /*6cb0*/  F2FP.F16.F32.PACK_AB R86, R12, R86 ;  /* 0x000000560c56723e */ /* 0x000fc600000000ff */
[----:B------:R-:W-:Y:S01]  /*6cc0*/  @!P1 FMUL R105, R105, 0.5 ;  /* 0x3f00000069699820 */ /* 0x000fe20000400000 */
[----:B------:R-:W1:Y:S01]  /*6cd0*/  MUFU.EX2 R104, R104 ;  /* 0x0000006800687308 */ /* 0x000e620000000800 */
[----:B----4-:R-:W-:Y:S01]  /*6ce0*/  @!P6 FMUL R52, R52, R52 ;  /* 0x000000343434e220 */ /* 0x010fe20000400000 */
[----:B------:R-:W-:-:S05]  /*6cf0*/  FSETP.GEU.AND P6, PT, R77, -126, PT ;  /* 0xc2fc00004d00780b */ /* 0x000fca0003fce000 */
[----:B------:R-:W-:Y:S01]  /*6d00*/  @!P4 FMUL R109, R109, 0.5 ;  /* 0x3f0000006d6dc820 */ /* 0x000fe20000400000 */
[----:B------:R-:W3:Y:S01]  /*6d10*/  MUFU.EX2 R105, R105 ;  /* 0x0000006900697308 */ /* 0x000ee20000000800 */
[----:B--2---:R-:W-:Y:S01]  /*6d20*/  @!P2 FMUL R112, R112, R112 ;  /* 0x000000707070a220 */ /* 0x004fe20000400000 */
[----:B------:R-:W-:-:S03]  /*6d30*/  FSETP.GEU.AND P2, PT, R125, -126, PT ;  /* 0xc2fc00007d00780b */ /* 0x000fc60003f4e000 */
[----:B------:R-:W-:Y:S02]  /*6d40*/  FADD R81, R48, R112 ;  /* 0x0000007030517221 */ /* 0x000fe40000000000 */
[----:B------:R-:W-:Y:S01]  /*6d50*/  @!P6 FMUL R77, R77, 0.5 ;  /* 0x3f0000004d4de820 */ /* 0x000fe20000400000 */
[----:B------:R-:W2:Y:S01]  /*6d60*/  MUFU.EX2 R109, R109 ;  /* 0x0000006d006d7308 */ /* 0x000ea20000000800 */
[----:B-1----:R-:W-:Y:S01]  /*6d70*/  @!P5 FMUL R104, R104, R104 ;  /* 0x000000686868d220 */ /* 0x002fe20000400000 */
[----:B------:R-:W-:-:S03]  /*6d80*/  FSETP.GEU.AND P5, PT, R120, -126, PT ;  /* 0xc2fc00007800780b */ /* 0x000fc60003fae000 */
[----:B------:R-:W-:Y:S02]  /*6d90*/  FADD R160, R40, R104 ;  /* 0x0000006828a07221 */ /* 0x000fe40000000000 */
[----:B------:R-:W-:Y:S01]  /*6da0*/  @!P2 FMUL R125, R125, 0.5 ;  /* 0x3f0000007d7da820 */ /* 0x000fe20000400000 */
[----:B------:R-:W1:Y:S01]  /*6db0*/  MUFU.EX2 R99, R77 ;  /* 0x0000004d00637308 */ /* 0x000e620000000800 */
[----:B---3--:R-:W-:Y:S01]  /*6dc0*/  @!P1 FMUL R105, R105, R105 ;  /* 0x0000006969699220 */ /* 0x008fe20000400000 */
[----:B------:R-:W-:-:S05]  /*6dd0*/  FSETP.GEU.AND P1, PT, R121, -126, PT ;  /* 0xc2fc00007900780b */ /* 0x000fca0003f2e000 */
[----:B------:R-:W-:Y:S01]  /*6de0*/  @!P5 FMUL R120, R120, 0.5 ;  /* 0x3f0000007878d820 */ /* 0x000fe20000400000 */
[----:B------:R3:W4:Y:S01]  /*6df0*/  MUFU.EX2 R90, R72 ;  /* 0x00000048005a7308 */ /* 0x0007220000000800 */
[----:B--2---:R-:W-:Y:S01]  /*6e00*/  @!P4 FMUL R109, R109, R109 ;  /* 0x0000006d6d6dc220 */ /* 0x004fe20000400000 */
[----:B------:R-:W-:-:S05]  /*6e10*/  FSETP.GEU.AND P4, PT, R124, -126, PT ;  /* 0xc2fc00007c00780b */ /* 0x000fca0003f8e000 */
[----:B------:R-:W-:Y:S01]  /*6e20*/  @!P1 FMUL R121, R121, 0.5 ;  /* 0x3f00000079799820 */ /* 0x000fe20000400000 */
[----:B------:R-:W2:Y:S01]  /*6e30*/  MUFU.EX2 R120, R120 ;  /* 0x0000007800787308 */ /* 0x000ea20000000800 */
[----:B-1----:R-:W-:Y:S01]  /*6e40*/  @!P6 FMUL R99, R99, R99 ;  /* 0x000000636363e220 */ /* 0x002fe20000400000 */
[----:B------:R-:W-:Y:S01]  /*6e50*/  FSETP.GEU.AND P6, PT, R89, -126, PT ;  /* 0xc2fc00005900780b */ /* 0x000fe20003fce000 */
[----:B---3--:R-:W-:-:S04]  /*6e60*/  FADD R72, R131, R22 ;  /* 0x0000001683487221 */ /* 0x008fc80000000000 */
[----:B------:R-:W-:Y:S01]  /*6e70*/  @!P4 FMUL R124, R124, 0.5 ;  /* 0x3f0000007c7cc820 */ /* 0x000fe20000400000 */
[----:B------:R-:W1:Y:S01]  /*6e80*/  MUFU.EX2 R121, R121 ;  /* 0x0000007900797308 */ /* 0x000e620000000800 */
[----:B----4-:R-:W-:Y:S01]  /*6e90*/  @!P3 FMUL R90, R90, R90 ;  /* 0x0000005a5a5ab220 */ /* 0x010fe20000400000 */
[----:B------:R-:W-:Y:S01]  /*6ea0*/  FSETP.GEU.AND P3, PT, R84, -126, PT ;  /* 0xc2fc00005400780b */ /* 0x000fe20003f6e000 */
[----:B------:R-:W-:Y:S01]  /*6eb0*/  FADD R29, R29, R72 ;  /* 0x000000481d1d7221 */ /* 0x000fe20000000000 */
[----:B------:R-:W-:-:S03]  /*6ec0*/  FADD R72, R146, R46 ;  /* 0x0000002e92487221 */ /* 0x000fc60000000000 */
[----:B------:R-:W-:Y:S01]  /*6ed0*/  @!P6 FMUL R89, R89, 0.5 ;  /* 0x3f0000005959e820 */ /* 0x000fe20000400000 */
[----:B------:R-:W3:Y:S01]  /*6ee0*/  MUFU.EX2 R124, R124 ;  /* 0x0000007c007c7308 */ /* 0x000ee20000000800 */
[----:B--2---:R-:W-:Y:S01]  /*6ef0*/  @!P5 FMUL R120, R120, R120 ;  /* 0x000000787878d220 */ /* 0x004fe20000400000 */
[----:B------:R-:W-:Y:S01]  /*6f00*/  FSETP.GEU.AND P5, PT, R128, -126, PT ;  /* 0xc2fc00008000780b */ /* 0x000fe20003fae000 */
[----:B------:R-:W-:Y:S01]  /*6f10*/  FADD R72, R72, R41 ;  /* 0x0000002948487221 */ /* 0x000fe20000000000 */
[C---:B------:R-:W-:Y:S01]  /*6f20*/  FADD R41, R63.reuse, R31 ;  /* 0x0000001f3f297221 */ /* 0x040fe20000000000 */
[----:B------:R-:W-:Y:S01]  /*6f30*/  FADD R162, R56, R120 ;  /* 0x0000007838a27221 */ /* 0x000fe20000000000 */
[----:B------:R-:W-:Y:S01]  /*6f40*/  F2FP.F16.F32.PACK_AB R63, R63, R118 ;  /* 0x000000763f3f723e */ /* 0x000fe200000000ff */
[----:B------:R-:W-:Y:S01]  /*6f50*/  @!P3 FMUL R84, R84, 0.5 ;  /* 0x3f0000005454b820 */ /* 0x000fe20000400000 */
[----:B------:R-:W2:Y:S01]  /*6f60*/  MUFU.EX2 R89, R89 ;  /* 0x0000005900597308 */ /* 0x000ea20000000800 */
[----:B-1----:R-:W-:Y:S01]  /*6f70*/  @!P1 FMUL R121, R121, R121 ;  /* 0x0000007979799220 */ /* 0x002fe20000400000 */
[----:B------:R-:W-:Y:S01]  /*6f80*/  FSETP.GEU.AND P1, PT, R129, -126, PT ;  /* 0xc2fc00008100780b */ /* 0x000fe20003f2e000 */
[----:B------:R-:W-:Y:S01]  /*6f90*/  FADD R80, R80, R41 ;  /* 0x0000002950507221 */ /* 0x000fe20000000000 */
[----:B------:R-:W-:Y:S01]  /*6fa0*/  FADD R41, R139, R30 ;  /* 0x0000001e8b297221 */ /* 0x000fe20000000000 */
[----:B------:R-:W-:Y:S01]  /*6fb0*/  FADD R57, R57, R162 ;  /* 0x000000a239397221 */ /* 0x000fe20000000000 */
[----:B------:R-:W-:Y:S01]  /*6fc0*/  FADD R164, R38, R121 ;  /* 0x0000007926a47221 */ /* 0x000fe20000000000 */
[----:B------:R-:W-:Y:S01]  /*6fd0*/  @!P5 FMUL R128, R128, 0.5 ;  /* 0x3f0000008080d820 */ /* 0x000fe20000400000 */
[----:B------:R1:W4:Y:S01]  /*6fe0*/  MUFU.EX2 R110, R84 ;  /* 0x00000054006e7308 */ /* 0x0003220000000800 */
[----:B---3--:R-:W-:Y:S01]  /*6ff0*/  @!P4 FMUL R124, R124, R124 ;  /* 0x0000007c7c7cc220 */ /* 0x008fe20000400000 */
[----:B------:R-:W-:Y:S01]  /*7000*/  FSETP.GEU.AND P4, PT, R136, -126, PT ;  /* 0xc2fc00008800780b */ /* 0x000fe20003f8e000 */
[----:B------:R-:W-:Y:S01]  /*7010*/  FADD R41, R41, R156 ;  /* 0x0000009c29297221 */ /* 0x000fe20000000000 */
[----:B------:R-:W-:Y:S01]  /*7020*/  FADD R156, R67, R35 ;  /* 0x00000023439c7221 */ /* 0x000fe20000000000 */
[----:B------:R-:W-:Y:S01]  /*7030*/  FADD R162, R19, R105 ;  /* 0x0000006913a27221 */ /* 0x000fe20000000000 */
[----:B------:R-:W-:Y:S01]  /*7040*/  FADD R166, R70, R124 ;  /* 0x0000007c46a67221 */ /* 0x000fe20000000000 */
[----:B------:R-:W-:Y:S01]  /*7050*/  @!P1 FMUL R129, R129, 0.5 ;  /* 0x3f00000081819820 */ /* 0x000fe20000400000 */
[----:B------:R-:W3:Y:S01]  /*7060*/  MUFU.EX2 R125, R125 ;  /* 0x0000007d007d7308 */ /* 0x000ee20000000800 */
[----:B--2---:R-:W-:Y:S01]  /*7070*/  @!P6 FMUL R89, R89, R89 ;  /* 0x000000595959e220 */ /* 0x004fe20000400000 */
[----:B------:R-:W-:Y:S01]  /*7080*/  FSETP.GEU.AND P6, PT, R101, -126, PT ;  /* 0xc2fc00006500780b */ /* 0x000fe20003fce000 */
[----:B-1----:R-:W-:Y:S01]  /*7090*/  FADD R84, R130, R39 ;  /* 0x0000002782547221 */ /* 0x002fe20000000000 */
[----:B------:R-:W-:Y:S01]  /*70a0*/  FADD R65, R65, R166 ;  /* 0x000000a641417221 */ /* 0x000fe20000000000 */
[----:B------:R-:W-:Y:S01]  /*70b0*/  FADD R166, R23, R109 ;  /* 0x0000006d17a67221 */ /* 0x000fe20000000000 */
[----:B------:R-:W-:Y:S01]  /*70c0*/  FADD R29, R29, R72 ;  /* 0x000000481d1d7221 */ /* 0x000fe20000000000 */
[----:B------:R-:W-:Y:S01]  /*70d0*/  @!P4 FMUL R136, R136, 0.5 ;  /* 0x3f0000008888c820 */ /* 0x000fe20000400000 */
[----:B------:R-:W1:Y:S01]  /*70e0*/  MUFU.EX2 R128, R128 ;  /* 0x0000008000807308 */ /* 0x000e620000000800 */
[----:B----4-:R-:W-:Y:S01]  /*70f0*/  @!P3 FMUL R110, R110, R110 ;  /* 0x0000006e6e6eb220 */ /* 0x010fe20000400000 */
[----:B------:R-:W-:Y:S01]  /*7100*/  FSETP.GEU.AND P3, PT, R4, -126, PT ;  /* 0xc2fc00000400780b */ /* 0x000fe20003f6e000 */
[----:B------:R-:W-:Y:S01]  /*7110*/  FADD R37, R37, R84 ;  /* 0x0000005425257221 */ /* 0x000fe20000000000 */
[----:B------:R-:W-:Y:S01]  /*7120*/  FADD R84, R149, R58 ;  /* 0x0000003a95547221 */ /* 0x000fe20000000000 */
[----:B------:R-:W-:Y:S01]  /*7130*/  FADD R29, R29, R154 ;  /* 0x0000009a1d1d7221 */ /* 0x000fe20000000000 */
[----:B------:R-:W-:Y:S01]  /*7140*/  F2FP.F16.F32.PACK_AB R72, R28, R48 ;  /* 0x000000301c48723e */ /* 0x000fe200000000ff */
[----:B------:R-:W-:Y:S01]  /*7150*/  @!P6 FMUL R101, R101, 0.5 ;  /* 0x3f0000006565e820 */ /* 0x000fe20000400000 */
[----:B------:R-:W2:Y:S01]  /*7160*/  MUFU.EX2 R129, R129 ;  /* 0x0000008100817308 */ /* 0x000ea20000000800 */
        /* <DEDUP_REMOVED lines=8> */
[----:B-1----:R-:W-:Y:S01]  /*71f0*/  @!P5 FMUL R128, R128, R128 ;  /* 0x000000808080d220 */ /* 0x002fe20000400000 */
[----:B------:R-:W-:Y:S01]  /*7200*/  FSETP.GEU.AND P5, PT, R140, -126, PT ;  /* 0xc2fc00008c00780b */ /* 0x000fe20003fae000 */
[----:B------:R-:W-:Y:S01]  /*7210*/  FADD R49, R49, R156 ;  /* 0x0000009c31317221 */ /* 0x000fe20000000000 */
[----:B------:R-:W-:Y:S01]  /*7220*/  FADD R156, R135, R43 ;  /* 0x0000002b879c7221 */ /* 0x000fe20000000000 */
[----:B------:R-:W-:Y:S01]  /*7230*/  FADD R84, R84, R41 ;  /* 0x0000002954547221 */ /* 0x000fe20000000000 */
[----:B------:R-:W-:Y:S01]  /*7240*/  FADD R158, R37, R158 ;  /* 0x0000009e259e7221 */ /* 0x000fe20000000000 */
[----:B------:R-:W-:Y:S01]  /*7250*/  @!P2 FMUL R137, R137, 0.5 ;  /* 0x3f0000008989a820 */ /* 0x000fe20000400000 */
[----:B------:R-:W1:Y:S01]  /*7260*/  MUFU.EX2 R4, R4 ;  /* 0x0000000400047308 */ /* 0x000e620000000800 */
[----:B--2---:R-:W-:Y:S01]  /*7270*/  @!P1 FMUL R129, R129, R129 ;  /* 0x0000008181819220 */ /* 0x004fe20000400000 */
[----:B------:R-:W-:Y:S01]  /*7280*/  FSETP.GEU.AND P1, PT, R141, -126, PT ;  /* 0xc2fc00008d00780b */ /* 0x000fe20003f2e000 */
[----:B------:R-:W-:Y:S01]  /*7290*/  FADD R156, R156, R61 ;  /* 0x0000003d9c9c7221 */ /* 0x000fe20000000000 */
[----:B------:R-:W-:Y:S01]  /*72a0*/  FADD R25, R25, R84 ;  /* 0x0000005419197221 */ /* 0x000fe20000000000 */
[----:B------:R-:W-:Y:S01]  /*72b0*/  FADD R170, R52, R129 ;  /* 0x0000008134aa7221 */ /* 0x000fe20000000000 */
[----:B------:R-:W-:Y:S01]  /*72c0*/  FADD R158, R29, R158 ;  /* 0x0000009e1d9e7221 */ /* 0x000fe20000000000 */
[----:B------:R-:W-:Y:S01]  /*72d0*/  @!P5 FMUL R140, R140, 0.5 ;  /* 0x3f0000008c8cd820 */ /* 0x000fe20000400000 */
[----:B------:R-:W2:Y:S01]  /*72e0*/  MUFU.EX2 R136, R136 ;  /* 0x0000008800887308 */ /* 0x000ea20000000800 */
[----:B---3--:R-:W-:Y:S01]  /*72f0*/  @!P6 FMUL R101, R101, R101 ;  /* 0x000000656565e220 */ /* 0x008fe20000400000 */
[----:B------:R-:W-:Y:S01]  /*7300*/  FSETP.GEU.AND P6, PT, R113, -126, PT ;  /* 0xc2fc00007100780b */ /* 0x000fe20003fce000 */
[----:B------:R-:W-:Y:S01]  /*7310*/  FADD R156, R49, R156 ;  /* 0x0000009c319c7221 */ /* 0x000fe20000000000 */
[----:B------:R-:W-:-:S02]  /*7320*/  F2FP.F16.F32.PACK_AB R49, R62, R58 ;  /* 0x0000003a3e31723e */ /* 0x000fc400000000ff */
[----:B------:R-:W-:Y:S01]  /*7330*/  F2FP.F16.F32.PACK_AB R51, R54, R51 ;  /* 0x000000333633723e */ /* 0x000fe200000000ff */
[----:B------:R-:W-:Y:S01]  /*7340*/  @!P1 FMUL R141, R141, 0.5 ;  /* 0x3f0000008d8d9820 */ /* 0x000fe20000400000 */
[----:B------:R-:W3:Y:S01]  /*7350*/  MUFU.EX2 R137, R137 ;  /* 0x0000008900897308 */ /* 0x000ee20000000800 */
[----:B-1----:R-:W-:Y:S01]  /*7360*/  @!P3 FMUL R4, R4, R4 ;  /* 0x000000040404b220 */ /* 0x002fe20000400000 */
[----:B------:R-:W-:Y:S01]  /*7370*/  FSETP.GEU.AND P3, PT, R108, -126, PT ;  /* 0xc2fc00006c00780b */ /* 0x000fe20003f6e000 */
[----:B------:R-:W-:Y:S01]  /*7380*/  FADD R156, R33, R156 ;  /* 0x0000009c219c7221 */ /* 0x000fe20000000000 */
[----:B------:R-:W-:Y:S02]  /*7390*/  F2FP.F16.F32.PACK_AB R41, R34, R30 ;  /* 0x0000001e2229723e */ /* 0x000fe400000000ff */
[----:B------:R-:W-:Y:S01]  /*73a0*/  F2FP.F16.F32.PACK_AB R43, R26, R43 ;  /* 0x0000002b1a2b723e */ /* 0x000fe200000000ff */
[----:B------:R-:W-:Y:S01]  /*73b0*/  @!P6 FMUL R113, R113, 0.5 ;  /* 0x3f0000007171e820 */ /* 0x000fe20000400000 */
[----:B------:R-:W1:Y:S01]  /*73c0*/  MUFU.EX2 R140, R140 ;  /* 0x0000008c008c7308 */ /* 0x000e620000000800 */
[----:B--2---:R-:W-:Y:S01]  /*73d0*/  @!P4 FMUL R136, R136, R136 ;  /* 0x000000888888c220 */ /* 0x004fe20000400000 */
[----:B------:R-:W-:Y:S01]  /*73e0*/  FSETP.GEU.AND P4, PT, R144, -126, PT ;  /* 0xc2fc00009000780b */ /* 0x000fe20003f8e000 */
[----:B------:R-:W-:Y:S01]  /*73f0*/  FADD R25, R25, R156 ;  /* 0x0000009c19197221 */ /* 0x000fe20000000000 */
[----:B------:R-:W-:Y:S01]  /*7400*/  F2FP.F16.F32.PACK_AB R84, R9, R24 ;  /* 0x000000180954723e */ /* 0x000fe200000000ff */
        /* <DEDUP_REMOVED lines=31> */
[----:B------:R-:W-:Y:S01]  /*7600*/  F2FP.F16.F32.PACK_AB R70, R44, R70 ;  /* 0x000000462c46723e */ /* 0x000fe200000000ff */
[----:B------:R-:W-:Y:S01]  /*7610*/  FADD R164, R78, R108 ;  /* 0x0000006c4ea47221 */ /* 0x000fe20000000000 */
[----:B------:R-:W-:Y:S01]  /*7620*/  F2FP.F16.F32.PACK_AB R64, R52, R64 ;  /* 0x000000403440723e */ /* 0x000fe200000000ff */
[----:B------:R-:W-:Y:S01]  /*7630*/  @!P6 FMUL R117, R117, 0.5 ;  /* 0x3f0000007575e820 */ /* 0x000fe20000400000 */
[----:B------:R-:W3:Y:S01]  /*7640*/  MUFU.EX2 R145, R145 ;  /* 0x0000009100917308 */ /* 0x000ee20000000800 */
[----:B-1----:R-:W-:Y:S01]  /*7650*/  @!P1 FMUL R141, R141, R141 ;  /* 0x0000008d8d8d9220 */ /* 0x002fe20000400000 */
[----:B------:R-:W-:Y:S01]  /*7660*/  FSETP.GEU.AND P1, PT, R133, -126, PT ;  /* 0xc2fc00008500780b */ /* 0x000fe20003f2e000 */
[----:B------:R-:W-:Y:S01]  /*7670*/  FADD R164, R164, R73 ;  /* 0x00000049a4a47221 */ /* 0x000fe20000000000 */
[----:B------:R-:W-:Y:S01]  /*7680*/  FADD R73, R32, R4 ;  /* 0x0000000420497221 */ /* 0x000fe20000000000 */
[----:B------:R-:W-:Y:S01]  /*7690*/  FADD R77, R99, R141 ;  /* 0x0000008d634d7221 */ /* 0x000fe20000000000 */
[----:B------:R-:W-:Y:S01]  /*76a0*/  F2FP.F16.F32.PACK_AB R67, R123, R67 ;  /* 0x000000437b43723e */ /* 0x000fe200000000ff */
        /* <DEDUP_REMOVED lines=19> */
[----:B------:R-:W-:Y:S01]  /*77e0*/  FADD R178, R85, R174 ;  /* 0x000000ae55b27221 */ /* 0x000fe20000000000 */
[----:B------:R-:W-:Y:S01]  /*77f0*/  FADD R77, R18, R101 ;  /* 0x00000065124d7221 */ /* 0x000fe20000000000 */
[----:B------:R-:W-:Y:S01]  /*7800*/  FADD R65, R65, R164 ;  /* 0x000000a441417221 */ /* 0x000fe20000000000 */
[----:B------:R-:W-:Y:S01]  /*7810*/  FADD R85, R36, R117 ;  /* 0x0000007524557221 */ /* 0x000fe20000000000 */
[----:B------:R-:W-:Y:S01]  /*7820*/  FADD R69, R69, R166 ;  /* 0x000000a645457221 */ /* 0x000fe20000000000 */
[----:B------:R-:W-:Y:S01]  /*7830*/  @!P2 FMUL R3, R3, 0.5 ;  /* 0x3f0000000303a820 */ /* 0x000fe20000400000 */
[----:B------:R-:W1:Y:S01]  /*7840*/  MUFU.EX2 R133, R133 ;  /* 0x0000008500857308 */ /* 0x000e620000000800 */
[----:B--2---:R-:W-:Y:S01]  /*7850*/  @!P3 FMUL R116, R116, R116 ;  /* 0x000000747474b220 */ /* 0x004fe20000400000 */
[----:B------:R-:W-:Y:S01]  /*7860*/  FADD R176, R155, R176 ;  /* 0x000000b09bb07221 */ /* 0x000fe20000000000 */
[----:B------:R-:W-:Y:S01]  /*7870*/  FADD R178, R157, R178 ;  /* 0x000000b29db27221 */ /* 0x000fe20000000000 */
[----:B------:R-:W-:Y:S01]  /*7880*/  F2FP.F16.F32.PACK_AB R37, R22, R21 ;  /* 0x000000151625723e */ /* 0x000fe200000000ff */
[----:B------:R-:W-:Y:S01]  /*7890*/  FADD R81, R74, R116 ;  /* 0x000000744a517221 */ /* 0x000fe20000000000 */
[----:B------:R-:W-:Y:S01]  /*78a0*/  FADD R57, R57, R176 ;  /* 0x000000b039397221 */ /* 0x000fe20000000000 */
[----:B------:R-:W-:Y:S01]  /*78b0*/  FADD R61, R61, R178 ;  /* 0x000000b23d3d7221 */ /* 0x000fe20000000000 */
[----:B------:R-:W2:Y:S01]  /*78c0*/  MUFU.EX2 R148, R148 ;  /* 0x0000009400947308 */ /* 0x000ea20000000800 */
[----:B---3--:R-:W-:Y:S01]  /*78d0*/  @!P5 FMUL R132, R132, R132 ;  /* 0x000000848484d220 */ /* 0x008fe20000400000 */
[----:B------:R-:W-:-:S02]  /*78e0*/  F2FP.F16.F32.PACK_AB R74, R36, R74 ;  /* 0x0000004a244a723e */ /* 0x000fc400000000ff */
[----:B------:R-:W-:Y:S01]  /*78f0*/  F2FP.F16.F32.PACK_AB R39, R39, R20 ;  /* 0x000000142727723e */ /* 0x000fe200000000ff */
[----:B------:R-:W-:Y:S01]  /*7900*/  FADD R168, R66, R132 ;  /* 0x0000008442a87221 */ /* 0x000fe20000000000 */
[C---:B------:R-:W-:Y:S02]  /*7910*/  F2FP.F16.F32.PACK_AB R66, R60.reuse, R66 ;  /* 0x000000423c42723e */ /* 0x040fe400000000ff */
[----:B------:R-:W3:Y:S01]  /*7920*/  MUFU.EX2 R3, R3 ;  /* 0x0000000300037308 */ /* 0x000ee20000000800 */
[----:B-1----:R-:W-:Y:S01]  /*7930*/  @!P1 FMUL R133, R133, R133 ;  /* 0x0000008585859220 */ /* 0x002fe20000400000 */
[----:B------:R-:W-:Y:S01]  /*7940*/  FADD R73, R73, R168 ;  /* 0x000000a849497221 */ /* 0x000fe20000000000 */
[----:B------:R-:W-:Y:S02]  /*7950*/  F2FP.F16.F32.PACK_AB R33, R17, R16 ;  /* 0x000000101121723e */ /* 0x000fe400000000ff */
[----:B------:R-:W-:Y:S01]  /*7960*/  FADD R170, R60, R133 ;  /* 0x000000853caa7221 */ /* 0x000fe20000000000 */
[----:B------:R-:W-:-:S02]  /*7970*/  F2FP.F16.F32.PACK_AB R35, R14, R35 ;  /* 0x000000230e23723e */ /* 0x000fc400000000ff */
[----:B------:R-:W-:Y:S01]  /*7980*/  F2FP.F16.F32.PACK_AB R29, R11, R13 ;  /* 0x0000000d0b1d723e */ /* 0x000fe200000000ff */
[----:B--2---:R-:W-:Y:S01]  /*7990*/  @!P4 FMUL R148, R148, R148 ;  /* 0x000000949494c220 */ /* 0x004fe20000400000 */
[----:B------:R-:W-:Y:S01]  /*79a0*/  FADD R77, R77, R170 ;  /* 0x000000aa4d4d7221 */ /* 0x000fe20000000000 */
[----:B------:R-:W-:Y:S02]  /*79b0*/  F2FP.F16.F32.PACK_AB R31, R31, R10 ;  /* 0x0000000a1f1f723e */ /* 0x000fe400000000ff */
[----:B------:R-:W-:Y:S01]  /*79c0*/  FADD R172, R110, R148 ;  /* 0x000000946eac7221 */ /* 0x000fe20000000000 */
[----:B------:R-:W-:Y:S02]  /*79d0*/  F2FP.F16.F32.PACK_AB R25, R6, R5 ;  /* 0x000000050619723e */ /* 0x000fe400000000ff */
[----:B------:R-:W-:Y:S01]  /*79e0*/  F2FP.F16.F32.PACK_AB R82, R18, R82 ;  /* 0x000000521252723e */ /* 0x000fe200000000ff */
[----:B---3--:R-:W-:Y:S01]  /*79f0*/  @!P2 FMUL R3, R3, R3 ;  /* 0x000000030303a220 */ /* 0x008fe20000400000 */
[----:B------:R-:W-:Y:S01]  /*7a00*/  FADD R172, R81, R172 ;  /* 0x000000ac51ac7221 */ /* 0x000fe20000000000 */
[----:B------:R-:W-:-:S02]  /*7a10*/  F2FP.F16.F32.PACK_AB R81, R150, R149 ;  /* 0x000000959651723e */ /* 0x000fc400000000ff */
[----:B------:R-:W-:Y:S01]  /*7a20*/  FADD R174, R114, R3 ;  /* 0x0000000372ae7221 */ /* 0x000fe20000000000 */
[----:B------:R-:W-:Y:S01]  /*7a30*/  FADD R172, R73, R172 ;  /* 0x000000ac49ac7221 */ /* 0x000fe20000000000 */
[----:B------:R-:W-:Y:S02]  /*7a40*/  F2FP.F16.F32.PACK_AB R73, R138, R139 ;  /* 0x0000008b8a49723e */ /* 0x000fe400000000ff */
[----:B------:R-:W-:Y:S01]  /*7a50*/  FADD R174, R85, R174 ;  /* 0x000000ae55ae7221 */ /* 0x000fe20000000000 */
[----:B------:R-:W-:Y:S01]  /*7a60*/  FADD R172, R65, R172 ;  /* 0x000000ac41ac7221 */ /* 0x000fe20000000000 */
[----:B------:R-:W-:Y:S02]  /*7a70*/  F2FP.F16.F32.PACK_AB R85, R153, R152 ;  /* 0x000000989955723e */ /* 0x000fe400000000ff */
[----:B------:R-:W-:Y:S01]  /*7a80*/  FADD R174, R77, R174 ;  /* 0x000000ae4dae7221 */ /* 0x000fe20000000000 */
[----:B------:R-:W-:Y:S01]  /*7a90*/  FADD R57, R57, R172 ;  /* 0x000000ac39397221 */ /* 0x000fe20000000000 */
[----:B------:R-:W-:-:S02]  /*7aa0*/  F2FP.F16.F32.PACK_AB R77, R146, R143 ;  /* 0x0000008f924d723e */ /* 0x000fc400000000ff */
[----:B------:R-:W-:Y:S01]  /*7ab0*/  FADD R174, R69, R174 ;  /* 0x000000ae45ae7221 */ /* 0x000fe20000000000 */
[----:B------:R-:W-:Y:S02]  /*7ac0*/  F2FP.F16.F32.PACK_AB R69, R131, R134 ;  /* 0x000000868345723e */ /* 0x000fe400000000ff */
[----:B------:R-:W-:Y:S01]  /*7ad0*/  F2FP.F16.F32.PACK_AB R65, R127, R126 ;  /* 0x0000007e7f41723e */ /* 0x000fe200000000ff */
[----:B------:R-:W-:Y:S01]  /*7ae0*/  FADD R174, R61, R174 ;  /* 0x000000ae3dae7221 */ /* 0x000fe20000000000 */
[----:B------:R-:W-:Y:S02]  /*7af0*/  F2FP.F16.F32.PACK_AB R61, R119, R122 ;  /* 0x0000007a773d723e */ /* 0x000fe400000000ff */
[----:B------:R-:W-:Y:S01]  /*7b00*/  F2FP.F16.F32.PACK_AB R78, R23, R78 ;  /* 0x0000004e174e723e */ /* 0x000fe200000000ff */
[----:B------:R-:W-:Y:S01]  /*7b10*/  FADD R204, R57, R174 ;  /* 0x000000ae39cc7221 */ /* 0x000fe20000000000 */
[----:B------:R-:W-:Y:S02]  /*7b20*/  F2FP.F16.F32.PACK_AB R57, R111, R115 ;  /* 0x000000736f39723e */ /* 0x000fe400000000ff */
[----:B------:R-:W-:-:S02]  /*7b30*/  F2FP.F16.F32.PACK_AB R60, R91, R90 ;  /* 0x0000005a5b3c723e */ /* 0x000fc400000000ff */
[----:B------:R-:W-:Y:S02]  /*7b40*/  F2FP.F16.F32.PACK_AB R62, R99, R94 ;  /* 0x0000005e633e723e */ /* 0x000fe400000000ff */
[----:B------:R-:W-:Y:S02]  /*7b50*/  F2FP.F16.F32.PACK_AB R56, R107, R102 ;  /* 0x000000666b38723e */ /* 0x000fe400000000ff */
[----:B------:R-:W-:Y:S02]  /*7b60*/  F2FP.F16.F32.PACK_AB R58, R114, R110 ;  /* 0x0000006e723a723e */ /* 0x000fe400000000ff */
[----:B------:R-:W-:Y:S02]  /*7b70*/  F2FP.F16.F32.PACK_AB R52, R89, R88 ;  /* 0x000000585934723e */ /* 0x000fe400000000ff */
        /* <DEDUP_REMOVED lines=14> */
[----:B------:R-:W-:Y:S01]  /*7c60*/  F2FP.F16.F32.PACK_AB R26, R3, R148 ;  /* 0x00000094031a723e */ /* 0x000fe200000000ff */
[----:B------:R-:W-:Y:S06]  /*7c70*/  @!P0 BRA `(.L_x_19) ;  /* 0x0000000000048947 */ /* 0x000fec0003800000 */
[----:B------:R-:W-:Y:S01]  /*7c80*/  BPT.TRAP 0x1 ;  /* 0x000000040000795c */ /* 0x000fe20000300000 */
.L_x_19:
[----:B------:R-:W1:Y:S01]  /*7c90*/  SYNCS.PHASECHK.TRANS64.TRYWAIT P1, [UR60+0x160008], R163 ;  /* 0x160008a3ff0075a7 */ /* 0x000e62000802017c */
[----:B------:R-:W-:Y:S01]  /*7ca0*/  ULOP3.LUT UR40, UR43, 0x8000000, URZ, 0xfc, !UPT ;  /* 0x080000002b287892 */ /* 0x000fe2000f8efc3f */
[----:B-1----:R-:W-:Y:S11]  /*7cb0*/  @!P1 BRA `(.L_x_20) ;  /* 0x000005a000a89947 */ /* 0x002ff60003800000 */
.L_x_132:
[----:B------:R-:W-:Y:S01]  /*7cc0*/  STL [R1+0x1f44], R72 ;  /* 0x001f444801007387 */ /* 0x000fe20000100800 */
[----:B------:R-:W-:Y:S01]  /*7cd0*/  ULOP3.LUT UR4, UR40, 0x4000, URZ, 0xfc, !UPT ;  /* 0x0000400028047892 */ /* 0x000fe2000f8efc3f */
[----:B------:R-:W-:Y:S02]  /*7ce0*/  UMOV UR7, 0x40000040 ;  /* 0x4000004000077882 */ /* 0x000fe40000000000 */
[----:B------:R-:W-:Y:S04]  /*7cf0*/  STL [R1+0x1f40], R73 ;  /* 0x001f404901007387 */ /* 0x000fe80000100800 */
[----:B------:R-:W-:Y:S01]  /*7d00*/  STL [R1+0x1f3c], R74 ;  /* 0x001f3c4a01007387 */ /* 0x000fe20000100800 */
[----:B------:R-:W-:Y:S01]  /*7d10*/  UMOV UR6, UR4 ;  /* 0x0000000400067c82 */ /* 0x000fe20008000000 */
[----:B------:R-:W-:-:S02]  /*7d20*/  UIADD3 UR4, UR40, 0x6000, URZ ;  /* 0x0000600028047890 */ /* 0x000fc4000fffe03f */
[----:B------:R-:W-:Y:S04]  /*7d30*/  STL [R1+0x1f38], R75 ;  /* 0x001f384b01007387 */ /* 0x000fe80000100800 */
        /* <DEDUP_REMOVED lines=52> */
[----:B------:R-:W-:Y:S04]  /*8080*/  STL.64 [R1+0x460], R214 ;  /* 0x000460d601007387 */ /* 0x000fe80000100a00 */
[----:B------:R-:W-:Y:S04]  /*8090*/  STL.64 [R1+0x458], R212 ;  /* 0x000458d401007387 */ /* 0x000fe80000100a00 */
[----:B------:R-:W-:Y:S04]  /*80a0*/  STL.64 [R1+0x450], R210 ;  /* 0x000450d201007387 */ /* 0x000fe80000100a00 */
[----:B------:R-:W-:Y:S04]  /*80b0*/  STL.64 [R1+0x448], R208 ;  /* 0x000448d001007387 */ /* 0x000fe80000100a00 */
[----:B------:R-:W-:Y:S04]  /*80c0*/  STL.64 [R1+0x440], R206 ;  /* 0x000440ce01007387 */ /* 0x000fe80000100a00 */
[----:B------:R-:W-:Y:S04]  /*80d0*/  STL [R1+0x43c], R204 ;  /* 0x00043ccc01007387 */ /* 0x000fe80000100800 */
[----:B------:R-:W-:Y:S04]  /*80e0*/  STL [R1+0x438], R203 ;  /* 0x000438cb01007387 */ /* 0x000fe80000100800 */
[----:B------:R-:W-:Y:S04]  /*80f0*/  STL [R1+0x434], R200 ;  /* 0x000434c801007387 */ /* 0x000fe80000100800 */
[----:B------:R-:W-:Y:S04]  /*8100*/  STL [R1+0x430], R189 ;  /* 0x000430bd01007387 */ /* 0x000fe80000100800 */
[----:B------:R1:W-:Y:S02]  /*8110*/  STL [R1+0x42c], R96 ;  /* 0x00042c6001007387 */ /* 0x0003e40000100800 */
[----:B-1----:R-:W-:-:S06]  /*8120*/  WARPGROUP.ARRIVE ;  /* 0x00000000000079c5 */ /* 0x002fcc0000000000 */
[----:B------:R-:W-:Y:S01]  /*8130*/  HGMMA.64x256x16.F32 R88, R84, gdesc[UR4].tnspB, RZ, !UPT, gsb0 ;  /* 0x43e0000454587df0 */ /* 0x000fe2000c0008ff */
[----:B------:R-:W-:Y:S01]  /*8140*/  UMOV UR6, UR4 ;  /* 0x0000000400067c82 */ /* 0x000fe20008000000 */
[----:B------:R-:W-:Y:S01]  /*8150*/  UMOV UR7, 0x40000040 ;  /* 0x4000004000077882 */ /* 0x000fe20000000000 */
[----:B------:R-:W-:Y:S02]  /*8160*/  WARPGROUP.DEPBAR.LE gsb0, 0x0 ;  /* 0x00008000000079c5 */ /* 0x000fe40000010000 */
[----:B------:R-:W-:Y:S01]  /*8170*/  STL.64 [R1+0x200], R88 ;  /* 0x0002005801007387 */ /* 0x000fe20000100a00 */
[----:B------:R-:W-:Y:S01]  /*8180*/  IMAD.MOV.U32 R75, RZ, RZ, R141 ;  /* 0x000000ffff4b7224 */ /* 0x000fe200078e008d */
[----:B------:R-:W-:Y:S01]  /*8190*/  MOV R74, R142 ;  /* 0x0000008e004a7202 */ /* 0x000fe20000000f00 */
[----:B------:R-:W-:Y:S01]  /*81a0*/  IMAD.MOV.U32 R73, RZ, RZ, R143 ;  /* 0x000000ffff497224 */ /* 0x000fe200078e008f */
[----:B------:R-:W-:Y:S01]  /*81b0*/  STL.64 [R1+0x208], R90 ;  /* 0x0002085a01007387 */ /* 0x000fe20000100a00 */
[----:B------:R-:W-:Y:S01]  /*81c0*/  MOV R72, R144 ;  /* 0x0000009000487202 */ /* 0x000fe20000000f00 */
[----:B------:R-:W-:Y:S01]  /*81d0*/  IMAD.MOV.U32 R71, RZ, RZ, R145 ;  /* 0x000000ffff477224 */ /* 0x000fe200078e0091 */
[----:B------:R-:W-:Y:S01]  /*81e0*/  MOV R70, R146 ;  /* 0x0000009200467202 */ /* 0x000fe20000000f00 */
        /* <DEDUP_REMOVED lines=92> */
[----:B------:R-:W-:Y:S04]  /*87b0*/  STL.64 [R1+0x2c8], R138 ;  /* 0x0002c88a01007387 */ /* 0x000fe80000100a00 */
[----:B------:R1:W-:Y:S04]  /*87c0*/  STL [R1+0x2d0], R140 ;  /* 0x0002d08c01007387 */ /* 0x0003e80000100800 */
[----:B------:R-:W-:Y:S04]  /*87d0*/  STL.64 [R1+0x2340], R234 ;  /* 0x002340ea01007387 */ /* 0x000fe80000100a00 */
[----:B------:R-:W-:Y:S01]  /*87e0*/  STL.64 [R1+0x2338], R232 ;  /* 0x002338e801007387 */ /* 0x000fe20000100a00 */
[----:B-1----:R-:W-:-:S03]  /*87f0*/  WARPGROUP.ARRIVE ;  /* 0x00000000000079c5 */ /* 0x002fc60000000000 */
[----:B------:R-:W-:Y:S03]  /*8800*/  STL.64 [R1+0x2330], R230 ;  /* 0x002330e601007387 */ /* 0x000fe60000100a00 */
[----:B------:R-:W-:Y:S01]  /*8810*/  HGMMA.64x256x16.F32 R88, R84, gdesc[UR4].tnspB, RZ, !UPT, gsb0 ;  /* 0x43e0000454587df0 */ /* 0x000fe2000c0008ff */
[----:B------:R-:W-:Y:S04]  /*8820*/  STL.64 [R1+0x2328], R228 ;  /* 0x002328e401007387 */ /* 0x000fe80000100a00 */
[----:B------:R-:W-:Y:S04]  /*8830*/  STL.64 [R1+0x2320], R226 ;  /* 0x002320e201007387 */ /* 0x000fe80000100a00 */
[----:B------:R-:W-:Y:S04]  /*8840*/  STL.64 [R1+0x2318], R224 ;  /* 0x002318e001007387 */ /* 0x000fe80000100a00 */
[----:B------:R-:W-:Y:S04]  /*8850*/  STL.64 [R1+0x2310], R222 ;  /* 0x002310de01007387 */ /* 0x000fe80000100a00 */
[----:B------:R-:W-:Y:S04]  /*8860*/  STL.64 [R1+0x2308], R220 ;  /* 0x002308dc01007387 */ /* 0x000fe80000100a00 */
[----:B------:R-:W-:Y:S04]  /*8870*/  STL.64 [R1+0x2300], R218 ;  /* 0x002300da01007387 */ /* 0x000fe80000100a00 */
[----:B------:R-:W-:Y:S01]  /*8880*/  STL.64 [R1+0x22f8], R216 ;  /* 0x0022f8d801007387 */ /* 0x000fe20000100a00 */
[----:B------:R-:W-:-:S03]  /*8890*/  WARPGROUP.DEPBAR.LE gsb0, 0x0 ;  /* 0x00008000000079c5 */ /* 0x000fc60000010000 */
[----:B------:R-:W-:Y:S04]  /*88a0*/  STL.64 [R1+0x22f0], R214 ;  /* 0x0022f0d601007387 */ /* 0x000fe80000100a00 */
        /* <DEDUP_REMOVED lines=52> */
[----:B------:R1:W-:Y:S04]  /*8bf0*/  STL.64 [R1+0x2148], R108 ;  /* 0x0021486c01007387 */ /* 0x0003e80000100a00 */
[----:B-1----:R-:W2:Y:S04]  /*8c00*/  LDL.LU R108, [R1+0x200] ;  /* 0x00020000016c7983 */ /* 0x002ea80000300800 */
[----:B------:R-:W2:Y:S04]  /*8c10*/  LDL.LU R109, [R1+0x204] ;  /* 0x00020400016d7983 */ /* 0x000ea80000300800 */
        /* <DEDUP_REMOVED lines=50> */
[----:B------:R-:W2:Y:S01]  /*8f40*/  LDL.LU R160, [R1+0x2d0] ;  /* 0x0002d00001a07983 */ /* 0x000ea20000300800 */
[----:B------:R-:W-:Y:S01]  /*8f50*/  MOV R161, R75 ;  /* 0x0000004b00a17202 */ /* 0x000fe20000000f00 */
[----:B------:R-:W-:Y:S01]  /*8f60*/  IMAD.MOV.U32 R162, RZ, RZ, R74 ;  /* 0x000000ffffa27224 */ /* 0x000fe200078e004a */
        /* <DEDUP_REMOVED lines=73> */
[----:B------:R-:W-:Y:S01]  /*9400*/  UIADD3 UR4, UR40, 0x4080, URZ ;  /* 0x0000408028047890 */ /* 0x000fe2000fffe03f */
[----:B------:R-:W-:-:S06]  /*9410*/  UMOV UR7, 0x40000040 ;  /* 0x4000004000077882 */ /* 0x000fcc0000000000 */
[----:B------:R-:W-:Y:S01]  /*9420*/  UMOV UR6, UR4 ;  /* 0x0000000400067c82 */ /* 0x000fe20008000000 */
[----:B--2---:R-:W-:-:S06]  /*9430*/  WARPGROUP.ARRIVE ;  /* 0x00000000000079c5 */ /* 0x004fcc0000000000 */
[----:B------:R-:W-:Y:S03]  /*9440*/  HGMMA.64x256x16.F32 R108, R80, gdesc[UR4].tnspB, R108, gsb0 ;  /* 0x43e00004506c7df0 */ /* 0x000fe6000800086c */
[----:B------:R-:W-:Y:S02]  /*9450*/  WARPGROUP.DEPBAR.LE gsb0, 0x0 ;  /* 0x00008000000079c5 */ /* 0x000fe40000010000 */
        /* <DEDUP_REMOVED lines=64> */
[----:B-1----:R-:W2:Y:S04]  /*9860*/  LDL.LU.64 R234, [R1+0x2340] ;  /* 0x0023400001ea7983 */ /* 0x002ea80000300a00 */
[----:B------:R-:W3:Y:S04]  /*9870*/  LDL.LU.64 R232, [R1+0x2338] ;  /* 0x0023380001e87983 */ /* 0x000ee80000300a00 */
[----:B------:R-:W4:Y:S04]  /*9880*/  LDL.LU.64 R230, [R1+0x2330] ;  /* 0x0023300001e67983 */ /* 0x000f280000300a00 */
        /* <DEDUP_REMOVED lines=60> */
[----:B------:R-:W4:Y:S01]  /*9c50*/  LDL.LU.64 R108, [R1+0x2148] ;  /* 0x00214800016c7983 */ /* 0x000f220000300a00 */
[----:B------:R-:W-:Y:S01]  /*9c60*/  UIADD3 UR4, UR40, 0x6080, URZ ;  /* 0x0000608028047890 */ /* 0x000fe2000fffe03f */
[----:B------:R-:W-:-:S06]  /*9c70*/  UMOV UR7, 0x40000040 ;  /* 0x4000004000077882 */ /* 0x000fcc0000000000 */
[----:B------:R-:W-:Y:S01]  /*9c80*/  UMOV UR6, UR4 ;  /* 0x0000000400067c82 */ /* 0x000fe20008000000 */
[----:B--2---:R-:W-:Y:S04]  /*9c90*/  STL.64 [R1+0x2140], R234 ;  /* 0x002140ea01007387 */ /* 0x004fe80000100a00 */
[----:B---3--:R-:W-:Y:S04]  /*9ca0*/  STL.64 [R1+0x2138], R232 ;  /* 0x002138e801007387 */ /* 0x008fe80000100a00 */
[----:B----4-:R-:W-:Y:S04]  /*9cb0*/  STL.64 [R1+0x2130], R230 ;  /* 0x002130e601007387 */ /* 0x010fe80000100a00 */
[----:B------:R-:W-:Y:S04]  /*9cc0*/  STL.64 [R1+0x2128], R228 ;  /* 0x002128e401007387 */ /* 0x000fe80000100a00 */
[----:B------:R-:W-:Y:S04]  /*9cd0*/  STL.64 [R1+0x2120], R226 ;  /* 0x002120e201007387 */ /* 0x000fe80000100a00 */
[----:B------:R-:W-:Y:S04]  /*9ce0*/  STL.64 [R1+0x2118], R224 ;  /* 0x002118e001007387 */ /* 0x000fe80000100a00 */
[----:B------:R-:W-:Y:S04]  /*9cf0*/  STL.64 [R1+0x2110], R222 ;  /* 0x002110de01007387 */ /* 0x000fe80000100a00 */
[----:B------:R-:W-:Y:S04]  /*9d00*/  STL.64 [R1+0x2108], R220 ;  /* 0x002108dc01007387 */ /* 0x000fe80000100a00 */
[----:B------:R-:W-:Y:S04]  /*9d10*/  STL.64 [R1+0x2100], R218 ;  /* 0x002100da01007387 */ /* 0x000fe80000100a00 */
[----:B------:R-:W-:Y:S01]  /*9d20*/  STL.64 [R1+0x20f8], R216 ;  /* 0x0020f8d801007387 */ /* 0x000fe20000100a00 */
[----:B------:R-:W-:-:S06]  /*9d30*/  WARPGROUP.ARRIVE ;  /* 0x00000000000079c5 */ /* 0x000fcc0000000000 */
        /* <DEDUP_REMOVED lines=57> */
[----:B------:R-:W2:Y:S04]  /*a0d0*/  LDL.LU.64 R110, [R1+0x208] ;  /* 0x00020800016e7983 */ /* 0x000ea80000300a00 */
        /* <DEDUP_REMOVED lines=61> */
[----:B------:R-:W2:Y:S01]  /*a4b0*/  LDL.LU.64 R234, [R1+0x3f8] ;  /* 0x0003f80001ea7983 */ /* 0x000ea20000300a00 */
[----:B------:R-:W-:Y:S01]  /*a4c0*/  UIADD3 UR4, UR40, 0x4100, URZ ;  /* 0x0000410028047890 */ /* 0x000fe2000fffe03f */
[----:B------:R-:W-:-:S06]  /*a4d0*/  UMOV UR7, 0x40000040 ;  /* 0x4000004000077882 */ /* 0x000fcc0000000000 */
[----:B------:R-:W-:Y:S01]  /*a4e0*/  UMOV UR6, UR4 ;  /* 0x0000000400067c82 */ /* 0x000fe20008000000 */
[----:B--2---:R-:W-:-:S06]  /*a4f0*/  WARPGROUP.ARRIVE ;  /* 0x00000000000079c5 */ /* 0x004fcc0000000000 */
[----:B------:R-:W-:Y:S03]  /*a500*/  HGMMA.64x256x16.F32 R108, R76, gdesc[UR4].tnspB, R108, gsb0 ;  /* 0x43e000044c6c7df0 */ /* 0x000fe6000800086c */
[----:B------:R-:W-:Y:S02]  /*a510*/  WARPGROUP.DEPBAR.LE gsb0, 0x0 ;  /* 0x00008000000079c5 */ /* 0x000fe40000010000 */
        /* <DEDUP_REMOVED lines=88> */
[----:B------:R1:W-:Y:S01]  /*aaa0*/  STL [R1+0x2b0], R152 ;  /* 0x0002b09801007387 */ /* 0x0003e20000100800 */
[----:B------:R-:W-:Y:S01]  /*aab0*/  MOV R80, R168 ;  /* 0x000000a800507202 */ /* 0x000fe20000000f00 */
[----:B------:R-:W-:Y:S01]  /*aac0*/  IMAD.MOV.U32 R67, RZ, RZ, R169 ;  /* 0x000000ffff437224 */ /* 0x000fe200078e00a9 */
[----:B------:R-:W-:Y:S01]  /*aad0*/  MOV R82, R166 ;  /* 0x000000a600527202 */ /* 0x000fe20000000f00 */
[----:B------:R-:W2:Y:S01]  /*aae0*/  LDL.LU.64 R234, [R1+0x2140] ;  /* 0x0021400001ea7983 */ /* 0x000ea20000300a00 */
[----:B------:R-:W-:Y:S01]  /*aaf0*/  IMAD.MOV.U32 R81, RZ, RZ, R167 ;  /* 0x000000ffff517224 */ /* 0x000fe200078e00a7 */
[----:B------:R-:W-:Y:S01]  /*ab00*/  MOV R84, R164 ;  /* 0x000000a400547202 */ /* 0x000fe20000000f00 */
[----:B------:R-:W-:Y:S01]  /*ab10*/  IMAD.MOV.U32 R83, RZ, RZ, R165 ;  /* 0x000000ffff537224 */ /* 0x000fe200078e00a5 */
[----:B------:R-:W3:Y:S01]  /*ab20*/  LDL.LU.64 R232, [R1+0x2138] ;  /* 0x0021380001e87983 */ /* 0x000ee20000300a00 */
[----:B------:R-:W-:Y:S01]  /*ab30*/  MOV R86, R162 ;  /* 0x000000a200567202 */ /* 0x000fe20000000f00 */
[----:B------:R-:W-:Y:S01]  /*ab40*/  IMAD.MOV.U32 R85, RZ, RZ, R163 ;  /* 0x000000ffff557224 */ /* 0x000fe200078e00a3 */
[----:B------:R-:W-:Y:S01]  /*ab50*/  MOV R71, R160 ;  /* 0x000000a000477202 */ /* 0x000fe20000000f00 */
[----:B------:R-:W4:Y:S01]  /*ab60*/  LDL.LU.64 R230, [R1+0x2130] ;  /* 0x0021300001e67983 */ /* 0x000f220000300a00 */
[----:B------:R-:W-:Y:S01]  /*ab70*/  IMAD.MOV.U32 R87, RZ, RZ, R161 ;  /* 0x000000ffff577224 */ /* 0x000fe200078e00a1 */
[----:B------:R-:W-:Y:S01]  /*ab80*/  MOV R69, R158 ;  /* 0x0000009e00457202 */ /* 0x000fe20000000f00 */
[----:B------:R-:W-:Y:S01]  /*ab90*/  IMAD.MOV.U32 R70, RZ, RZ, R159 ;  /* 0x000000ffff467224 */ /* 0x000fe200078e009f */
[----:B------:R-:W4:Y:S01]  /*aba0*/  LDL.LU.64 R228, [R1+0x2128] ;  /* 0x0021280001e47983 */ /* 0x000f220000300a00 */
[----:B------:R-:W-:Y:S01]  /*abb0*/  MOV R75, R156 ;  /* 0x0000009c004b7202 */ /* 0x000fe20000000f00 */
[----:B------:R-:W-:Y:S01]  /*abc0*/  IMAD.MOV.U32 R68, RZ, RZ, R157 ;  /* 0x000000ffff447224 */ /* 0x000fe200078e009d */
[----:B------:R-:W-:Y:S01]  /*abd0*/  MOV R73, R154 ;  /* 0x0000009a00497202 */ /* 0x000fe20000000f00 */
[----:B------:R-:W4:Y:S01]  /*abe0*/  LDL.LU.64 R226, [R1+0x2120] ;  /* 0x0021200001e27983 */ /* 0x000f220000300a00 */
[----:B------:R-:W-:-:S02]  /*abf0*/  IMAD.MOV.U32 R74, RZ, RZ, R155 ;  /* 0x000000ffff4a7224 */ /* 0x000fc400078e009b */
[----:B------:R-:W-:Y:S01]  /*ac00*/  IMAD.MOV.U32 R72, RZ, RZ, R153 ;  /* 0x000000ffff487224 */ /* 0x000fe200078e0099 */
        /* <DEDUP_REMOVED lines=36> */
[----:B-1----:R-:W4:Y:S04]  /*ae50*/  LDL.LU.64 R152, [R1+0x1ff8] ;  /* 0x001ff80001987983 */ /* 0x002f280000300a00 */
        /* <DEDUP_REMOVED lines=133> */
[----:B------:R-:W-:-:S03]  /*b6b0*/  MOV R153, R72 ;  /* 0x0000004800997202 */ /* 0x000fc60000000f00 */
[----:B------:R-:W2:Y:S01]  /*b6c0*/  LDL.LU R149, [R1+0x2a4] ;  /* 0x0002a40001957983 */ /* 0x000ea20000300800 */
[----:B------:R-:W-:-:S03]  /*b6d0*/  IMAD.MOV.U32 R154, RZ, RZ, R73 ;  /* 0x000000ffff9a7224 */ /* 0x000fc600078e0049 */
[----:B------:R-:W2:Y:S01]  /*b6e0*/  LDL.LU R150, [R1+0x2a8] ;  /* 0x0002a80001967983 */ /* 0x000ea20000300800 */
[----:B------:R-:W-:-:S03]  /*b6f0*/  MOV R155, R74 ;  /* 0x0000004a009b7202 */ /* 0x000fc60000000f00 */
[----:B------:R-:W2:Y:S01]  /*b700*/  LDL.LU R151, [R1+0x2ac] ;  /* 0x0002ac0001977983 */ /* 0x000ea20000300800 */
[----:B------:R-:W-:-:S03]  /*b710*/  IMAD.MOV.U32 R156, RZ, RZ, R75 ;  /* 0x000000ffff9c7224 */ /* 0x000fc600078e004b */
        /* <DEDUP_REMOVED lines=85> */
[----:B------:R-:W3:Y:S01]  /*bc70*/  LDL.LU R68, [R1+0x1f34] ;  /* 0x001f340001447983 */ /* 0x000ee20000300800 */
[----:B------:R-:W-:-:S03]  /*bc80*/  UMOV UR7, 0x40000040 ;  /* 0x4000004000077882 */ /* 0x000fc60000000000 */
[----:B------:R-:W3:Y:S02]  /*bc90*/  LDL.LU R69, [R1+0x1f30] ;  /* 0x001f300001457983 */ /* 0x000ee40000300800 */
[----:B------:R-:W-:Y:S02]  /*bca0*/  UMOV UR6, UR4 ;  /* 0x0000000400067c82 */ /* 0x000fe40008000000 */
[----:B------:R-:W3:Y:S04]  /*bcb0*/  LDL.LU R70, [R1+0x1f2c] ;  /* 0x001f2c0001467983 */ /* 0x000ee80000300800 */
[----:B------:R-:W3:Y:S01]  /*bcc0*/  LDL.LU R71, [R1+0x1f28] ;  /* 0x001f280001477983 */ /* 0x000ee20000300800 */
        /* <DEDUP_REMOVED lines=68> */
[----:B------:R-:W4:Y:S04]  /*c110*/  LDL.LU.64 R232, [R1+0x1f18] ;  /* 0x001f180001e87983 */ /* 0x000f280000300a00 */
[----:B------:R-:W3:Y:S04]  /*c120*/  LDL.LU.64 R230, [R1+0x1f10] ;  /* 0x001f100001e67983 */ /* 0x000ee80000300a00 */
        /* <DEDUP_REMOVED lines=60> */
[----:B------:R-:W3:Y:S01]  /*c4f0*/  LDL.LU.64 R108, [R1+0x1d28] ;  /* 0x001d2800016c7983 */ /* 0x000ee20000300a00 */
[----:B------:R-:W-:Y:S01]  /*c500*/  UIADD3 UR4, UR40, 0x6180, URZ ;  /* 0x0000618028047890 */ /* 0x000fe2000fffe03f */
[----:B------:R-:W-:-:S06]  /*c510*/  UMOV UR7, 0x40000040 ;  /* 0x4000004000077882 */ /* 0x000fcc0000000000 */
[----:B------:R-:W-:Y:S01]  /*c520*/  UMOV UR6, UR4 ;  /* 0x0000000400067c82 */ /* 0x000fe20008000000 */
[----:B--2---:R-:W-:Y:S04]  /*c530*/  STL.64 [R1+0x1d20], R234 ;  /* 0x001d20ea01007387 */ /* 0x004fe80000100a00 */
[----:B----4-:R-:W-:Y:S04]  /*c540*/  STL.64 [R1+0x1d18], R232 ;  /* 0x001d18e801007387 */ /* 0x010fe80000100a00 */
[----:B---3--:R-:W-:Y:S04]  /*c550*/  STL.64 [R1+0x1d10], R230 ;  /* 0x001d10e601007387 */ /* 0x008fe80000100a00 */
        /* <DEDUP_REMOVED lines=152> */
[----:B------:R-:W-:Y:S01]  /*cee0*/  STL.64 [R1+0x290], R144 ;  /* 0x0002909001007387 */ /* 0x000fe20000100a00 */
[----:B------:R-:W-:-:S03]  /*cef0*/  MOV R2, R234 ;  /* 0x000000ea00027202 */ /* 0x000fc60000000f00 */
[----:B------:R-:W-:Y:S01]  /*cf00*/  STL.64 [R1+0x298], R146 ;  /* 0x0002989201007387 */ /* 0x000fe20000100a00 */
[----:B------:R-:W-:-:S03]  /*cf10*/  IMAD.MOV.U32 R0, RZ, RZ, R235 ;  /* 0x000000ffff007224 */ /* 0x000fc600078e00eb */
[----:B------:R-:W-:Y:S01]  /*cf20*/  STL.64 [R1+0x2a0], R148 ;  /* 0x0002a09401007387 */ /* 0x000fe20000100a00 */
[----:B------:R-:W-:Y:S01]  /*cf30*/  MOV R4, R232 ;  /* 0x000000e800047202 */ /* 0x000fe20000000f00 */
[----:B------:R-:W-:Y:S02]  /*cf40*/  IMAD.MOV.U32 R3, RZ, RZ, R233 ;  /* 0x000000ffff037224 */ /* 0x000fe400078e00e9 */
[----:B------:R-:W-:Y:S01]  /*cf50*/  STL.64 [R1+0x2a8], R150 ;  /* 0x0002a89601007387 */ /* 0x000fe20000100a00 */
[----:B------:R-:W-:Y:S01]  /*cf60*/  MOV R6, R230 ;  /* 0x000000e600067202 */ /* 0x000fe20000000f00 */
[----:B------:R-:W-:Y:S02]  /*cf70*/  IMAD.MOV.U32 R5, RZ, RZ, R231 ;  /* 0x000000ffff057224 */ /* 0x000fe400078e00e7 */
[----:B------:R1:W-:Y:S01]  /*cf80*/  STL [R1+0x2b0], R152 ;  /* 0x0002b09801007387 */ /* 0x0003e20000100800 */
[----:B------:R-:W-:Y:S01]  /*cf90*/  MOV R8, R228 ;  /* 0x000000e400087202 */ /* 0x000fe20000000f00 */
[----:B------:R-:W-:-:S02]  /*cfa0*/  IMAD.MOV.U32 R7, RZ, RZ, R229 ;  /* 0x000000ffff077224 */ /* 0x000fc400078e00e5 */
[----:B------:R-:W2:Y:S01]  /*cfb0*/  LDL.LU.64 R234, [R1+0x1d20] ;  /* 0x001d200001ea7983 */ /* 0x000ea20000300a00 */
[----:B------:R-:W-:Y:S01]  /*cfc0*/  MOV R10, R226 ;  /* 0x000000e2000a7202 */ /* 0x000fe20000000f00 */
[----:B------:R-:W-:Y:S02]  /*cfd0*/  IMAD.MOV.U32 R9, RZ, RZ, R227 ;  /* 0x000000ffff097224 */ /* 0x000fe400078e00e3 */
[----:B------:R-:W3:Y:S01]  /*cfe0*/  LDL.LU.64 R232, [R1+0x1d18] ;  /* 0x001d180001e87983 */ /* 0x000ee20000300a00 */
[----:B------:R-:W-:Y:S01]  /*cff0*/  MOV R12, R224 ;  /* 0x000000e0000c7202 */ /* 0x000fe20000000f00 */
[----:B------:R-:W-:Y:S02]  /*d000*/  IMAD.MOV.U32 R11, RZ, RZ, R225 ;  /* 0x000000ffff0b7224 */ /* 0x000fe400078e00e1 */
[----:B------:R-:W4:Y:S01]  /*d010*/  LDL.LU.64 R230, [R1+0x1d10] ;  /* 0x001d100001e67983 */ /* 0x000f220000300a00 */
[----:B------:R-:W-:Y:S01]  /*d020*/  MOV R14, R222 ;  /* 0x000000de000e7202 */ /* 0x000fe20000000f00 */
[----:B------:R-:W-:-:S02]  /*d030*/  IMAD.MOV.U32 R13, RZ, RZ, R223 ;  /* 0x000000ffff0d7224 */ /* 0x000fc400078e00df */
[----:B------:R-:W4:Y:S01]  /*d040*/  LDL.LU.64 R228, [R1+0x1d08] ;  /* 0x001d080001e47983 */ /* 0x000f220000300a00 */
[----:B------:R-:W-:Y:S01]  /*d050*/  MOV R16, R220 ;  /* 0x000000dc00107202 */ /* 0x000fe20000000f00 */
[----:B------:R-:W-:Y:S02]  /*d060*/  IMAD.MOV.U32 R15, RZ, RZ, R221 ;  /* 0x000000ffff0f7224 */ /* 0x000fe400078e00dd */
[----:B------:R-:W4:Y:S01]  /*d070*/  LDL.LU.64 R226, [R1+0x1d00] ;  /* 0x001d000001e27983 */ /* 0x000f220000300a00 */
        /* <DEDUP_REMOVED lines=99> */
[----:B------:R-:W-:-:S03]  /*d6b0*/  IMAD.MOV.U32 R64, RZ, RZ, R153 ;  /* 0x000000ffff407224 */ /* 0x000fc600078e0099 */
        /* <DEDUP_REMOVED lines=3390> */
[----:B------:R-:W2:Y:S04]  /*1aaa0*/  LDL.LU R150, [R1+0x2a8] ;  /* 0x0002a80001967983 */ /* 0x000ea80000300800 */
[----:B------:R-:W2:Y:S01]  /*1aab0*/  LDL.LU R151, [R1+0x2ac] ;  /* 0x0002ac0001977983 */ /* 0x000ea20000300800 */
[----:B------:R-:W-:-:S03]  /*1aac0*/  MOV R155, R24 ;  /* 0x00000018009b7202 */ /* 0x000fc60000000f00 */
[----:B------:R-:W2:Y:S01]  /*1aad0*/  LDL.LU R152, [R1+0x2b0] ;  /* 0x0002b00001987983 */ /* 0x000ea20000300800 */
[----:B------:R-:W-:-:S03]  /*1aae0*/  IMAD.MOV.U32 R156, RZ, RZ, R25 ;  /* 0x000000ffff9c7224 */ /* 0x000fc600078e0019 */
[----:B------:R-:W3:Y:S01]  /*1aaf0*/  LDL.LU R27, [R1+0x684] ;  /* 0x00068400011b7983 */ /* 0x000ee20000300800 */
[----:B------:R-:W-:-:S03]  /*1ab00*/  MOV R157, R26 ;  /* 0x0000001a009d7202 */ /* 0x000fc60000000f00 */
[----:B------:R-:W3:Y:S04]  /*1ab10*/  LDL.LU R0, [R1+0x680] ;  /* 0x0006800001007983 */ /* 0x000ee80000300800 */
[----:B------:R-:W2:Y:S04]  /*1ab20*/  LDL.LU R24, [R1+0x67c] ;  /* 0x00067c0001187983 */ /* 0x000ea80000300800 */
[----:B------:R-:W2:Y:S04]  /*1ab30*/  LDL.LU R25, [R1+0x678] ;  /* 0x0006780001197983 */ /* 0x000ea80000300800 */
[----:B------:R-:W2:Y:S01]  /*1ab40*/  LDL.LU R26, [R1+0x674] ;  /* 0x00067400011a7983 */ /* 0x000ea20000300800 */
        /* <DEDUP_REMOVED lines=79> */
[----:B------:R1:W5:Y:S01]  /*1b040*/  LDL.LU R8, [R1+0x670] ;  /* 0x0006700001087983 */ /* 0x0003620000300800 */
[----:B------:R-:W-:-:S03]  /*1b050*/  UMOV UR7, 0x40000040 ;  /* 0x4000004000077882 */ /* 0x000fc60000000000 */
[----:B------:R1:W5:Y:S02]  /*1b060*/  LDL.LU R7, [R1+0x66c] ;  /* 0x00066c0001077983 */ /* 0x0003640000300800 */
[----:B------:R-:W-:Y:S02]  /*1b070*/  UMOV UR6, UR4 ;  /* 0x0000000400067c82 */ /* 0x000fe40008000000 */
[----:B------:R1:W5:Y:S01]  /*1b080*/  LDL.LU R2, [R1+0x668] ;  /* 0x0006680001027983 */ /* 0x0003620000300800 */
[----:B---3--:R-:W-:-:S04]  /*1b090*/  F2FP.F16.F32.PACK_AB R27, R27, R0 ;  /* 0x000000001b1b723e */ /* 0x008fc800000000ff */
        /* <DEDUP_REMOVED lines=67> */
[----:B--2---:R1:W5:Y:S04]  /*1b4d0*/  LDL.LU.64 R234, [R1+0x660] ;  /* 0x0006600001ea7983 */ /* 0x0043680000300a00 */
[----:B------:R1:W5:Y:S04]  /*1b4e0*/  LDL.LU.64 R232, [R1+0x658] ;  /* 0x0006580001e87983 */ /* 0x0003680000300a00 */
        /* <DEDUP_REMOVED lines=68> */
[----:B------:R-:W-:Y:S04]  /*1b930*/  STL.64 [R1], R88 ;  /* 0x0000005801007387 */ /* 0x000fe80000100a00 */
        /* <DEDUP_REMOVED lines=68> */
[----:B------:R1:W5:Y:S04]  /*1bd80*/  LDL.LU R204, [R1+0x43c] ;  /* 0x00043c0001cc7983 */ /* 0x0003680000300800 */
[----:B------:R1:W5:Y:S04]  /*1bd90*/  LDL.LU R203, [R1+0x438] ;  /* 0x0004380001cb7983 */ /* 0x0003680000300800 */
[----:B------:R1:W5:Y:S04]  /*1bda0*/  LDL.LU R200, [R1+0x434] ;  /* 0x0004340001c87983 */ /* 0x0003680000300800 */
[----:B------:R1:W5:Y:S04]  /*1bdb0*/  LDL.LU R189, [R1+0x430] ;  /* 0x0004300001bd7983 */ /* 0x0003680000300800 */
[----:B------:R1:W5:Y:S01]  /*1bdc0*/  LDL.LU R96, [R1+0x42c] ;  /* 0x00042c0001607983 */ /* 0x0003620000300800 */
[----:B------:R-:W-:Y:S05]  /*1bdd0*/  @!P0 BRA `(.L_x_21) ;  /* 0x0000000000048947 */ /* 0x000fea0003800000 */
[----:B------:R-:W-:Y:S01]  /*1bde0*/  BPT.TRAP 0x1 ;  /* 0x000000040000795c */ /* 0x000fe20000300000 */
.L_x_21:
[----:B------:R-:W-:Y:S01]  /*1bdf0*/  UISETP.GT.U32.AND UP0, UPT, UR54, 0x1, UPT ;  /* 0x000000013600788c */ /* 0x000fe2000bf04070 */
[----:B------:R-:W-:Y:S01]  /*1be00*/  IMAD.MOV.U32 R0, RZ, RZ, RZ ;  /* 0x000000ffff007224 */ /* 0x000fe200078e00ff */
[----:B------:R-:W-:-:S04]  /*1be10*/  UIADD3 UR4, UR60, 0x160028, URZ ;  /* 0x001600283c047890 */ /* 0x000fc8000fffe03f */
[----:B------:R-:W-:Y:S01]  /*1be20*/  PLOP3.LUT P1, PT, PT, PT, UP0, 0x80, 0x0 ;  /* 0x000000000000781c */ /* 0x000fe20003f2f008 */
[----:B------:R-:W-:-:S09]  /*1be30*/  UPRMT UR4, URZ, 0x654, UR4 ;  /* 0x000006543f047896 */ /* 0x000fd20008000004 */
[----:B------:R-:W-:Y:S03]  /*1be40*/  SYNCS.ARRIVE.TRANS64.RED.A1T0 RZ, [UR4], RZ ;  /* 0x000000ffffff79a7 */ /* 0x000fe60008100404 */
[----:B------:R-:W-:Y:S05]  /*1be50*/  @P1 BRA `(.L_x_22) ;  /* 0x0000000000041947 */ /* 0x000fea0003800000 */
[----:B------:R-:W-:Y:S01]  /*1be60*/  BPT.TRAP 0x1 ;  /* 0x000000040000795c */ /* 0x000fe20000300000 */
.L_x_22:
[----:B-----5:R-:W-:Y:S01]  /*1be70*/  ISETP.GE.AND P2, PT, R200, 0x3, PT ;  /* 0x00000003c800780c */ /* 0x020fe20003f46270 */
[----:B------:R-:W-:Y:S01]  /*1be80*/  UMOV UR7, 0x1 ;  /* 0x0000000100077882 */ /* 0x000fe20000000000 */
[----:B------:R-:W-:Y:S01]  /*1be90*/  UMOV UR4, 0x2 ;  /* 0x0000000200047882 */ /* 0x000fe20000000000 */
[----:B------:R-:W-:Y:S01]  /*1bea0*/  IADD3 R6, R2, 0x100, RZ ;  /* 0x0000010002067810 */ /* 0x000fe20007ffe0ff */
[----:B------:R-:W-:-:S09]  /*1beb0*/  VIADD R200, R200, 0xffffffff ;  /* 0xffffffffc8c87836 */ /* 0x000fd20000000000 */
[----:B------:R-:W-:Y:S05]  /*1bec0*/  @!P2 BRA `(.L_x_23) ;  /* 0x000001e00074a947 */ /* 0x000fea0003800000 */
[----:B------:R-:W-:Y:S01]  /*1bed0*/  MOV R2, R189 ;  /* 0x000000bd00027202 */ /* 0x000fe20000000f00 */
[----:B------:R-:W-:Y:S01]  /*1bee0*/  IMAD.MOV.U32 R173, RZ, RZ, R96 ;  /* 0x000000ffffad7224 */ /* 0x000fe200078e0060 */
[----:B------:R-:W-:Y:S01]  /*1bef0*/  MOV R175, R200 ;  /* 0x000000c800af7202 */ /* 0x000fe20000000f00 */
[----:B------:R-:W-:Y:S01]  /*1bf00*/  IMAD.MOV.U32 R0, RZ, RZ, RZ ;  /* 0x000000ffff007224 */ /* 0x000fe200078e00ff */
[----:B------:R-:W-:Y:S01]  /*1bf10*/  UMOV UR4, 0x2 ;  /* 0x0000000200047882 */ /* 0x000fe20000000000 */
[----:B------:R-:W-:Y:S01]  /*1bf20*/  UMOV UR7, 0x1 ;  /* 0x0000000100077882 */ /* 0x000fe20000000000 */
[----:B------:R-:W-:-:S05]  /*1bf30*/  ULDC UR5, c[0x0][0x604] ;  /* 0x0001810000057ab9 */ /* 0x000fca0000000800 */
.L_x_34:
[----:B------:R-:W-:-:S13]  /*1bf40*/  PLOP3.LUT P3, PT, PT, PT, UP1, 0x80, 0x0 ;  /* 0x000000000000781c */ /* 0x000fda0003f6f018 */
[----:B-1----:R-:W-:Y:S05]  /*1bf50*/  @!P3 BRA `(.L_x_24) ;  /* 0x000000000004b947 */ /* 0x002fea0003800000 */
[----:B------:R-:W-:Y:S01]  /*1bf60*/  BPT.TRAP 0x1 ;  /* 0x000000040000795c */ /* 0x000fe20000300000 */
.L_x_24:
[----:B------:R-:W-:Y:S01]  /*1bf70*/  ULEA UR6, UR4, UR60, 0x3 ;  /* 0x0000003c04067291 */ /* 0x000fe2000f8e183f */
[----:B------:R-:W-:-:S08]  /*1bf80*/  SHF.L.U32 R3, R0, 0x1f, RZ ;  /* 0x0000001f00037819 */ /* 0x000fd000000006ff */
[----:B------:R-:W2:Y:S02]  /*1bf90*/  SYNCS.PHASECHK.TRANS64.TRYWAIT P2, [UR6+0x160000], R3 ;  /* 0x16000003ff0075a7 */ /* 0x000ea40008040146 */
[----:B--2---:R-:W-:Y:S05]  /*1bfa0*/  @!P2 BRA `(.L_x_25) ;  /* 0x000004600004a947 */ /* 0x004fea0003800000 */
.L_x_133:
[----:B------:R-:W3:Y:S04]  /*1bfb0*/  LDL.64 R14, [R1+0x400] ;  /* 0x00040000010e7983 */ /* 0x000ee80000100a00 */
[----:B------:R-:W4:Y:S04]  /*1bfc0*/  LDL.64 R12, [R1+0x418] ;  /* 0x00041800010c7983 */ /* 0x000f280000100a00 */
[----:B------:R-:W5:Y:S01]  /*1bfd0*/  LDL.64 R10, [R1+0x420] ;  /* 0x00042000010a7983 */ /* 0x000f620000100a00 */
[----:B------:R-:W-:Y:S01]  /*1bfe0*/  ULEA UR6, UR4, UR41, 0xe ;  /* 0x0000002904067291 */ /* 0x000fe2000f8e703f */
[----:B------:R-:W-:Y:S01]  /*1bff0*/  WARPGROUP.ARRIVE ;  /* 0x00000000000079c5 */ /* 0x000fe20000000000 */
[----:B------:R-:W-:Y:S01]  /*1c000*/  UMOV UR35, 0x40000040 ;  /* 0x4000004000237882 */ /* 0x000fe20000000000 */
[----:B--2---:R-:W2:Y:S04]  /*1c010*/  LDL.64 R4, [R1+0x410] ;  /* 0x0004100001047983 */ /* 0x004ea80000100a00 */
[----:B------:R-:W-:Y:S01]  /*1c020*/  UMOV UR34, UR6 ;  /* 0x0000000600227c82 */ /* 0x000fe20008000000 */
[----:B------:R-:W-:Y:S01]  /*1c030*/  UIADD3 UR10, UR6, 0x2, URZ ;  /* 0x00000002060a7890 */ /* 0x000fe2000fffe03f */
[----:B------:R-:W2:Y:S01]  /*1c040*/  LDL.64 R16, [R1+0x408] ;  /* 0x0004080001107983 */ /* 0x000ea20000100a00 */
[----:B------:R-:W-:Y:S01]  /*1c050*/  UMOV UR31, 0x40000040 ;  /* 0x40000040001f7882 */ /* 0x000fe20000000000 */
[----:B------:R-:W-:Y:S01]  /*1c060*/  UMOV UR39, 0x40000040 ;  /* 0x4000004000277882 */ /* 0x000fe20000000000 */
[----:B------:R-:W-:Y:S01]  /*1c070*/  MOV R9, UR45 ;  /* 0x0000002d00097c02 */ /* 0x000fe20008000f00 */
[----:B------:R-:W-:Y:S01]  /*1c080*/  UMOV UR47, 0x40000040 ;  /* 0x40000040002f7882 */ /* 0x000fe20000000000 */
[----:B------:R-:W-:Y:S01]  /*1c090*/  UMOV UR51, 0x40000040 ;  /* 0x4000004000337882 */ /* 0x000fe20000000000 */
[----:B------:R-:W-:Y:S01]  /*1c0a0*/  UMOV UR30, UR10 ;  /* 0x0000000a001e7c82 */ /* 0x000fe20008000000 */
[----:B------:R-:W-:Y:S01]  /*1c0b0*/  UIADD3 UR10, UR6, 0x4, URZ ;  /* 0x00000004060a7890 */ /* 0x000fe2000fffe03f */
[----:B------:R-:W-:Y:S01]  /*1c0c0*/  MOV R3, UR56 ;  /* 0x0000003800037c02 */ /* 0x000fe20008000f00 */
[----:B------:R-:W-:Y:S01]  /*1c0d0*/  UMOV UR59, 0x40000040 ;  /* 0x40000040003b7882 */ /* 0x000fe20000000000 */
[----:B------:R-:W-:Y:S01]  /*1c0e0*/  R2UR UR56, R206 ;  /* 0x00000000ce3872ca */ /* 0x000fe200000e0000 */
[----:B------:R-:W-:Y:S01]  /*1c0f0*/  UMOV UR55, 0x40000040 ;  /* 0x4000004000377882 */ /* 0x000fe20000000000 */
[----:B------:R-:W-:Y:S01]  /*1c100*/  UMOV UR11, 0x40000040 ;  /* 0x40000040000b7882 */ /* 0x000fe20000000000 */
[----:B------:R-:W-:Y:S01]  /*1c110*/  UMOV UR15, 0x40000040 ;  /* 0x40000040000f7882 */ /* 0x000fe20000000000 */
[----:B------:R-:W-:Y:S01]  /*1c120*/  UMOV UR38, UR10 ;  /* 0x0000000a00267c82 */ /* 0x000fe20008000000 */
[----:B------:R-:W-:Y:S01]  /*1c130*/  UIADD3 UR10, UR6, 0x6, URZ ;  /* 0x00000006060a7890 */ /* 0x000fe2000fffe03f */
[----:B------:R-:W-:Y:S01]  /*1c140*/  UMOV UR19, 0x40000040 ;  /* 0x4000004000137882 */ /* 0x000fe20000000000 */
[----:B------:R-:W-:Y:S01]  /*1c150*/  UMOV UR23, 0x40000040 ;  /* 0x4000004000177882 */ /* 0x000fe20000000000 */
[----:B------:R-:W-:Y:S01]  /*1c160*/  UMOV UR27, 0x40000040 ;  /* 0x40000040001b7882 */ /* 0x000fe20000000000 */
[----:B------:R-:W-:-:S03]  /*1c170*/  UIADD3 UR4, UR4, 0x1, URZ ;  /* 0x0000000104047890 */ /* 0x000fc6000fffe03f */
[----:B------:R-:W-:Y:S01]  /*1c180*/  UMOV UR46, UR10 ;  /* 0x0000000a002e7c82 */ /* 0x000fe20008000000 */
[----:B------:R-:W-:Y:S02]  /*1c190*/  UIADD3 UR10, UR6, 0x800, URZ ;  /* 0x00000800060a7890 */ /* 0x000fe4000fffe03f */
[----:B------:R-:W-:-:S04]  /*1c1a0*/  UISETP.NE.AND UP0, UPT, UR4, 0x5, UPT ;  /* 0x000000050400788c */ /* 0x000fc8000bf05270 */
[----:B------:R-:W-:Y:S01]  /*1c1b0*/  USEL UR4, UR4, URZ, UP0 ;  /* 0x0000003f04047287 */ /* 0x000fe20008000000 */
[----:B------:R-:W-:Y:S01]  /*1c1c0*/  UMOV UR50, UR10 ;  /* 0x0000000a00327c82 */ /* 0x000fe20008000000 */
[----:B------:R-:W-:Y:S01]  /*1c1d0*/  UIADD3 UR10, UR6, 0x802, URZ ;  /* 0x00000802060a7890 */ /* 0x000fe2000fffe03f */
[----:B---3--:R-:W-:Y:S02]  /*1c1e0*/  R2UR UR48, R14 ;  /* 0x000000000e3072ca */ /* 0x008fe400000e0000 */
[----:B------:R-:W-:Y:S02]  /*1c1f0*/  R2UR UR49, R15 ;  /* 0x000000000f3172ca */ /* 0x000fe400000e0000 */
[----:B------:R-:W-:Y:S02]  /*1c200*/  MOV R15, UR29 ;  /* 0x0000001d000f7c02 */ /* 0x000fe40008000f00 */
[----:B------:R-:W-:Y:S02]  /*1c210*/  MOV R14, UR28 ;  /* 0x0000001c000e7c02 */ /* 0x000fe40008000f00 */
[----:B----4-:R-:W-:-:S02]  /*1c220*/  R2UR UR28, R12 ;  /* 0x000000000c1c72ca */ /* 0x010fc400000e0000 */
[----:B------:R-:W-:Y:S02]  /*1c230*/  R2UR UR29, R13 ;  /* 0x000000000d1d72ca */ /* 0x000fe400000e0000 */
[----:B------:R-:W-:Y:S02]  /*1c240*/  MOV R13, UR33 ;  /* 0x00000021000d7c02 */ /* 0x000fe40008000f00 */
[----:B------:R-:W-:Y:S02]  /*1c250*/  MOV R12, UR32 ;  /* 0x00000020000c7c02 */ /* 0x000fe40008000f00 */
[----:B-----5:R-:W-:Y:S02]  /*1c260*/  R2UR UR32, R10 ;  /* 0x000000000a2072ca */ /* 0x020fe400000e0000 */
[----:B------:R-:W-:Y:S02]  /*1c270*/  R2UR UR33, R11 ;  /* 0x000000000b2172ca */ /* 0x000fe400000e0000 */
[----:B------:R-:W-:-:S02]  /*1c280*/  MOV R11, UR37 ;  /* 0x00000025000b7c02 */ /* 0x000fc40008000f00 */
[----:B------:R-:W-:Y:S02]  /*1c290*/  MOV R10, UR36 ;  /* 0x00000024000a7c02 */ /* 0x000fe40008000f00 */
[----:B--2---:R-:W-:Y:S02]  /*1c2a0*/  R2UR UR36, R4 ;  /* 0x00000000042472ca */ /* 0x004fe400000e0000 */
[----:B------:R-:W-:Y:S02]  /*1c2b0*/  R2UR UR37, R5 ;  /* 0x00000000052572ca */ /* 0x000fe400000e0000 */
[----:B------:R-:W-:Y:S02]  /*1c2c0*/  MOV R5, UR44 ;  /* 0x0000002c00057c02 */ /* 0x000fe40008000f00 */
[----:B------:R-:W-:Y:S01]  /*1c2d0*/  R2UR UR44, R16 ;  /* 0x00000000102c72ca */ /* 0x000fe200000e0000 */
[----:B------:R-:W-:Y:S01]  /*1c2e0*/  HGMMA.64x256x16.F32 R24, gdesc[UR32], RZ, !UPT, gsb0 ;  /* 0x03e00000201879f0 */ /* 0x000fe2000c0008ff */
[----:B------:R-:W-:Y:S01]  /*1c2f0*/  R2UR UR45, R17 ;  /* 0x00000000112d72ca */ /* 0x000fe200000e0000 */
[----:B------:R-:W-:Y:S01]  /*1c300*/  UMOV UR34, UR10 ;  /* 0x0000000a00227c82 */ /* 0x000fe20008000000 */
[----:B------:R-:W-:Y:S01]  /*1c310*/  R2UR UR32, R236 ;  /* 0x00000000ec2072ca */ /* 0x000fe200000e0000 */
[----:B------:R-:W-:Y:S01]  /*1c320*/  UMOV UR35, 0x40000040 ;  /* 0x4000004000237882 */ /* 0x000fe20000000000 */
[----:B------:R-:W-:Y:S01]  /*1c330*/  R2UR UR33, R237 ;  /* 0x00000000ed2172ca */ /* 0x000fe200000e0000 */
[----:B------:R-:W-:Y:S01]  /*1c340*/  UIADD3 UR10, UR6, 0x804, URZ ;  /* 0x00000804060a7890 */ /* 0x000fe2000fffe03f */
[----:B------:R-:W-:-:S02]  /*1c350*/  MOV R4, UR57 ;  /* 0x0000003900047c02 */ /* 0x000fc40008000f00 */
[----:B------:R-:W-:Y:S01]  /*1c360*/  R2UR UR57, R207 ;  /* 0x00000000cf3972ca */ /* 0x000fe200000e0000 */
[----:B------:R-:W-:Y:S02]  /*1c370*/  WARPGROUP.DEPBAR.LE gsb0, 0x0 ;  /* 0x00008000000079c5 */ /* 0x000fe40000010000 */
[----:B------:R-:W-:-:S15]  /*1c380*/  WARPGROUP.ARRIVE ;  /* 0x00000000000079c5 */ /* 0x000fde0000000000 */
[----:B------:R-:W-:-:S01]  /*1c390*/  NOP ;  /* 0x0000000000007918 */ /* 0x000fc20000000000 */
[----:B------:R-:W-:Y:S01]  /*1c3a0*/  HGMMA.64x256x16.F32 R24, gdesc[UR28], R24, gsb0 ;  /* 0x03e000001c1879f0 */ /* 0x000fe20008000818 */
[----:B------:R-:W-:Y:S01]  /*1c3b0*/  R2UR UR28, R234 ;  /* 0x00000000ea1c72ca */ /* 0x000fe200000e0000 */
[----:B------:R-:W-:Y:S01]  /*1c3c0*/  UMOV UR30, UR10 ;  /* 0x0000000a001e7c82 */ /* 0x000fe20008000000 */
[----:B------:R-:W-:Y:S01]  /*1c3d0*/  R2UR UR29, R235 ;  /* 0x00000000eb1d72ca */ /* 0x000fe200000e0000 */
[----:B------:R-:W-:Y:S01]  /*1c3e0*/  UMOV UR31, 0x40000040 ;  /* 0x40000040001f7882 */ /* 0x000fe20000000000 */
[----:B------:R-:W-:Y:S01]  /*1c3f0*/  UIADD3 UR10, UR6, 0x806, URZ ;  /* 0x00000806060a7890 */ /* 0x000fe2000fffe03f */
[----:B------:R-:W-:Y:S02]  /*1c400*/  WARPGROUP.DEPBAR.LE gsb0, 0x0 ;  /* 0x00008000000079c5 */ /* 0x000fe40000010000 */
[----:B------:R-:W-:-:S15]  /*1c410*/  WARPGROUP.ARRIVE ;  /* 0x00000000000079c5 */ /* 0x000fde0000000000 */
[----:B------:R-:W-:-:S05]  /*1c420*/  NOP ;  /* 0x0000000000007918 */ /* 0x000fca0000000000 */
        /* <DEDUP_REMOVED lines=74> */
[----:B------:R-:W-:Y:S01]  /*1c8d0*/  UMOV UR35, 0x40000040 ;  /* 0x4000004000237882 */ /* 0x000fe20000000000 */
[----:B------:R-:W-:Y:S01]  /*1c8e0*/  R2UR UR33, R215 ;  /* 0x00000000d72172ca */ /* 0x000fe200000e0000 */
[----:B------:R-:W-:Y:S02]  /*1c8f0*/  WARPGROUP.DEPBAR.LE gsb0, 0x0 ;  /* 0x00008000000079c5 */ /* 0x000fe40000010000 */
[----:B------:R-:W-:-:S15]  /*1c900*/  WARPGROUP.ARRIVE ;  /* 0x00000000000079c5 */ /* 0x000fde0000000000 */
[----:B------:R-:W-:-:S07]  /*1c910*/  NOP ;  /* 0x0000000000007918 */ /* 0x000fce0000000000 */
[----:B------:R-:W-:Y:S01]  /*1c920*/  HGMMA.64x256x16.F32 R24, gdesc[UR28], R24, gsb0 ;  /* 0x03e000001c1879f0 */ /* 0x000fe20008000818 */
[----:B------:R-:W-:Y:S01]  /*1c930*/  R2UR UR28, R216 ;  /* 0x00000000d81c72ca */ /* 0x000fe200000e0000 */
[----:B------:R-:W-:Y:S01]  /*1c940*/  UMOV UR30, UR10 ;  /* 0x0000000a001e7c82 */ /* 0x000fe20008000000 */
[----:B------:R-:W-:Y:S01]  /*1c950*/  R2UR UR29, R217 ;  /* 0x00000000d91d72ca */ /* 0x000fe200000e0000 */
[----:B------:R-:W-:Y:S01]  /*1c960*/  UMOV UR31, 0x40000040 ;  /* 0x40000040001f7882 */ /* 0x000fe20000000000 */
[----:B------:R-:W-:-:S07]  /*1c970*/  UIADD3 UR10, UR6, 0x2000, URZ ;  /* 0x00002000060a7890 */ /* 0x000fce000fffe03f */
[----:B------:R-:W-:Y:S01]  /*1c980*/  UMOV UR34, UR10 ;  /* 0x0000000a00227c82 */ /* 0x000fe20008000000 */
[----:B------:R-:W-:Y:S01]  /*1c990*/  UIADD3 UR10, UR6, 0x2002, URZ ;  /* 0x00002002060a7890 */ /* 0x000fe2000fffe03f */
[----:B------:R-:W-:Y:S02]  /*1c9a0*/  WARPGROUP.DEPBAR.LE gsb0, 0x0 ;  /* 0x00008000000079c5 */ /* 0x000fe40000010000 */
[----:B------:R-:W-:-:S12]  /*1c9b0*/  WARPGROUP.ARRIVE ;  /* 0x00000000000079c5 */ /* 0x000fd80000000000 */
        /* <DEDUP_REMOVED lines=73> */
[----:B------:R-:W-:-:S07]  /*1ce50*/  UIADD3 UR10, UR6, 0x2806, URZ ;  /* 0x00002806060a7890 */ /* 0x000fce000fffe03f */
[----:B------:R-:W-:Y:S01]  /*1ce60*/  UMOV UR14, UR10 ;  /* 0x0000000a000e7c82 */ /* 0x000fe20008000000 */
        /* <DEDUP_REMOVED lines=12> */
[----:B------:R-:W-:Y:S02]  /*1cf30*/  UIADD3 UR10, UR6, 0x3804, URZ ;  /* 0x00003804060a7890 */ /* 0x000fe4000fffe03f */
[----:B------:R-:W-:-:S05]  /*1cf40*/  UIADD3 UR6, UR6, 0x3806, URZ ;  /* 0x0000380606067890 */ /* 0x000fca000fffe03f */
[----:B------:R-:W-:Y:S02]  /*1cf50*/  UMOV UR46, UR10 ;  /* 0x0000000a002e7c82 */ /* 0x000fe40008000000 */
[----:B------:R-:W-:Y:S01]  /*1cf60*/  UMOV UR58, UR6 ;  /* 0x00000006003a7c82 */ /* 0x000fe20008000000 */
[----:B------:R-:W-:-:S06]  /*1cf70*/  USEL UR6, URZ, 0x1, UP0 ;  /* 0x000000013f067887 */ /* 0x000fcc0008000000 */
[----:B------:R-:W-:Y:S01]  /*1cf80*/  LOP3.LUT R176, R0, UR6, RZ, 0x3c, !PT ;  /* 0x0000000600b07c12 */ /* 0x000fe2000f8e3cff */
[----:B------:R-:W-:Y:S02]  /*1cf90*/  WARPGROUP.DEPBAR.LE gsb0, 0x0 ;  /* 0x00008000000079c5 */ /* 0x000fe40000010000 */
[----:B------:R-:W-:-:S06]  /*1cfa0*/  WARPGROUP.ARRIVE ;  /* 0x00000000000079c5 */ /* 0x000fcc0000000000 */
        /* <DEDUP_REMOVED lines=34> */
[----:B------:R-:W-:Y:S05]  /*1d1d0*/  @!P3 BRA `(.L_x_26) ;  /* 0x000000000004b947 */ /* 0x000fea0003800000 */
[----:B------:R-:W-:Y:S01]  /*1d1e0*/  BPT.TRAP 0x1 ;  /* 0x000000040000795c */ /* 0x000fe20000300000 */
.L_x_26:
[----:B------:R-:W-:Y:S01]  /*1d1f0*/  FMNMX R0, R24, R2, !PT ;  /* 0x0000000218007209 */ /* 0x000fe20007800000 */
[----:B------:R-:W2:Y:S03]  /*1d200*/  LDL.LU R205, [R1+0x330] ;  /* 0x0003300001cd7983 */ /* 0x000ea60000300800 */
[----:B------:R-:W-:Y:S01]  /*1d210*/  FMNMX R0, R25, R0, !PT ;  /* 0x0000000019007209 */ /* 0x000fe20007800000 */
[----:B------:R-:W3:Y:S03]  /*1d220*/  LDL.LU R202, [R1+0x334] ;  /* 0x0003340001ca7983 */ /* 0x000ee60000300800 */
[----:B------:R-:W-:Y:S01]  /*1d230*/  FMNMX R0, R28, R0, !PT ;  /* 0x000000001c007209 */ /* 0x000fe20007800000 */
[----:B------:R-:W4:Y:S03]  /*1d240*/  LDL.LU R201, [R1+0x340] ;  /* 0x0003400001c97983 */ /* 0x000f260000300800 */
[----:B------:R-:W-:Y:S01]  /*1d250*/  FMNMX R0, R29, R0, !PT ;  /* 0x000000001d007209 */ /* 0x000fe20007800000 */
[----:B------:R-:W5:Y:S03]  /*1d260*/  LDL.LU R200, [R1+0x344] ;  /* 0x0003440001c87983 */ /* 0x000f660000300800 */
        /* <DEDUP_REMOVED lines=88> */
[C---:B------:R-:W-:Y:S01]  /*1d7f0*/  FMUL R0, R3.reuse, UR5 ;  /* 0x0000000503007c20 */ /* 0x040fe20008400000 */
[----:B------:R-:W-:-:S03]  /*1d800*/  FADD R174, -R3, R2 ;  /* 0x0000000203ae7221 */ /* 0x000fc60000000100 */
[--C-:B------:R-:W-:Y:S01]  /*1d810*/  FFMA R24, R24, UR5, -R0.reuse ;  /* 0x0000000518187c23 */ /* 0x100fe20008000800 */
[--C-:B------:R-:W-:Y:S01]  /*1d820*/  FFMA R25, R25, UR5, -R0.reuse ;  /* 0x0000000519197c23 */ /* 0x100fe20008000800 */
[--C-:B------:R-:W-:Y:S01]  /*1d830*/  FFMA R28, R28, UR5, -R0.reuse ;  /* 0x000000051c1c7c23 */ /* 0x100fe20008000800 */
[--C-:B------:R-:W-:Y:S01]  /*1d840*/  FFMA R29, R29, UR5, -R0.reuse ;  /* 0x000000051d1d7c23 */ /* 0x100fe20008000800 */
[--C-:B------:R-:W-:Y:S01]  /*1d850*/  FFMA R32, R32, UR5, -R0.reuse ;  /* 0x0000000520207c23 */ /* 0x100fe20008000800 */
[----:B------:R-:W-:Y:S01]  /*1d860*/  FSETP.GEU.AND P5, PT, R24, -126, PT ;  /* 0xc2fc00001800780b */ /* 0x000fe20003fae000 */
[--C-:B------:R-:W-:Y:S01]  /*1d870*/  FFMA R33, R33, UR5, -R0.reuse ;  /* 0x0000000521217c23 */ /* 0x100fe20008000800 */
[----:B------:R-:W-:Y:S02]  /*1d880*/  FSETP.GEU.AND P2, PT, R25, -126, PT ;  /* 0xc2fc00001900780b */ /* 0x000fe40003f4e000 */
[----:B------:R-:W-:Y:S02]  /*1d890*/  FSETP.GEU.AND P4, PT, R28, -126, PT ;  /* 0xc2fc00001c00780b */ /* 0x000fe40003f8e000 */
[----:B------:R-:W-:Y:S01]  /*1d8a0*/  FSETP.GEU.AND P3, PT, R29, -126, PT ;  /* 0xc2fc00001d00780b */ /* 0x000fe20003f6e000 */
[--C-:B------:R-:W-:Y:S01]  /*1d8b0*/  FFMA R36, R36, UR5, -R0.reuse ;  /* 0x0000000524247c23 */ /* 0x100fe20008000800 */
[----:B------:R-:W-:Y:S01]  /*1d8c0*/  FFMA R37, R37, UR5, -R0 ;  /* 0x0000000525257c23 */ /* 0x000fe20008000800 */
[----:B------:R-:W-:-:S04]  /*1d8d0*/  FSETP.GEU.AND P6, PT, R32, -126, PT ;  /* 0xc2fc00002000780b */ /* 0x000fc80003fce000 */
[----:B------:R-:W-:Y:S02]  /*1d8e0*/  @!P5 FMUL R24, R24, 0.5 ;  /* 0x3f0000001818d820 */ /* 0x000fe40000400000 */
[----:B------:R-:W-:Y:S02]  /*1d8f0*/  @!P2 FMUL R25, R25, 0.5 ;  /* 0x3f0000001919a820 */ /* 0x000fe40000400000 */
[----:B------:R-:W-:Y:S01]  /*1d900*/  @!P4 FMUL R28, R28, 0.5 ;  /* 0x3f0000001c1cc820 */ /* 0x000fe20000400000 */
[----:B------:R-:W1:Y:S01]  /*1d910*/  MUFU.EX2 R172, R24 ;  /* 0x0000001800ac7308 */ /* 0x000e620000000800 */
[----:B------:R-:W-:-:S07]  /*1d920*/  @!P3 FMUL R29, R29, 0.5 ;  /* 0x3f0000001d1db820 */ /* 0x000fce0000400000 */
[----:B------:R-:W2:Y:S08]  /*1d930*/  MUFU.EX2 R171, R25 ;  /* 0x0000001900ab7308 */ /* 0x000eb00000000800 */
[----:B------:R-:W3:Y:S01]  /*1d940*/  MUFU.EX2 R170, R28 ;  /* 0x0000001c00aa7308 */ /* 0x000ee20000000800 */
[----:B-1----:R-:W-:Y:S01]  /*1d950*/  @!P5 FMUL R172, R172, R172 ;  /* 0x000000acacacd220 */ /* 0x002fe20000400000 */
[----:B------:R-:W-:-:S06]  /*1d960*/  FSETP.GEU.AND P5, PT, R33, -126, PT ;  /* 0xc2fc00002100780b */ /* 0x000fcc0003fae000 */
[----:B------:R-:W1:Y:S01]  /*1d970*/  MUFU.EX2 R168, R29 ;  /* 0x0000001d00a87308 */ /* 0x000e620000000800 */
[--C-:B------:R-:W-:Y:S01]  /*1d980*/  FFMA R40, R40, UR5, -R0.reuse ;  /* 0x0000000528287c23 */ /* 0x100fe20008000800 */
[----:B--2---:R-:W-:Y:S01]  /*1d990*/  @!P2 FMUL R171, R171, R171 ;  /* 0x000000abababa220 */ /* 0x004fe20000400000 */
[----:B------:R-:W-:Y:S01]  /*1d9a0*/  FSETP.GEU.AND P2, PT, R36, -126, PT ;  /* 0xc2fc00002400780b */ /* 0x000fe20003f4e000 */
[----:B---3--:R-:W-:Y:S01]  /*1d9b0*/  @!P4 FMUL R170, R170, R170 ;  /* 0x000000aaaaaac220 */ /* 0x008fe20000400000 */
[----:B------:R-:W-:Y:S01]  /*1d9c0*/  FSETP.GEU.AND P4, PT, R37, -126, PT ;  /* 0xc2fc00002500780b */ /* 0x000fe20003f8e000 */
[----:B------:R-:W-:Y:S01]  /*1d9d0*/  @!P6 FMUL R32, R32, 0.5 ;  /* 0x3f0000002020e820 */ /* 0x000fe20000400000 */
[----:B------:R-:W-:Y:S01]  /*1d9e0*/  @!P5 FMUL R33, R33, 0.5 ;  /* 0x3f0000002121d820 */ /* 0x000fe20000400000 */
[--C-:B------:R-:W-:Y:S01]  /*1d9f0*/  FFMA R41, R41, UR5, -R0.reuse ;  /* 0x0000000529297c23 */ /* 0x100fe20008000800 */
[--C-:B------:R-:W-:Y:S01]  /*1da00*/  FFMA R44, R44, UR5, -R0.reuse ;  /* 0x000000052c2c7c23 */ /* 0x100fe20008000800 */
[--C-:B------:R-:W-:Y:S01]  /*1da10*/  FFMA R45, R45, UR5, -R0.reuse ;  /* 0x000000052d2d7c23 */ /* 0x100fe20008000800 */
[--C-:B------:R-:W-:Y:S01]  /*1da20*/  FFMA R48, R48, UR5, -R0.reuse ;  /* 0x0000000530307c23 */ /* 0x100fe20008000800 */
[----:B-1----:R-:W-:Y:S01]  /*1da30*/  @!P3 FMUL R168, R168, R168 ;  /* 0x000000a8a8a8b220 */ /* 0x002fe20000400000 */
[----:B------:R-:W-:Y:S01]  /*1da40*/  FSETP.GEU.AND P3, PT, R40, -126, PT ;  /* 0xc2fc00002800780b */ /* 0x000fe20003f6e000 */
[----:B------:R-:W1:Y:S02]  /*1da50*/  MUFU.EX2 R169, R32 ;  /* 0x0000002000a97308 */ /* 0x000e640000000800 */
[----:B------:R-:W-:Y:S01]  /*1da60*/  @!P2 FMUL R36, R36, 0.5 ;  /* 0x3f0000002424a820 */ /* 0x000fe20000400000 */
[--C-:B------:R-:W-:Y:S01]  /*1da70*/  FFMA R49, R49, UR5, -R0.reuse ;  /* 0x0000000531317c23 */ /* 0x100fe20008000800 */
[--C-:B------:R-:W-:Y:S01]  /*1da80*/  FFMA R52, R52, UR5, -R0.reuse ;  /* 0x0000000534347c23 */ /* 0x100fe20008000800 */
[----:B------:R-:W-:Y:S01]  /*1da90*/  @!P4 FMUL R37, R37, 0.5 ;  /* 0x3f0000002525c820 */ /* 0x000fe20000400000 */
[--C-:B------:R-:W-:Y:S01]  /*1daa0*/  FFMA R53, R53, UR5, -R0.reuse ;  /* 0x0000000535357c23 */ /* 0x100fe20008000800 */
[--C-:B------:R-:W-:Y:S01]  /*1dab0*/  FFMA R56, R56, UR5, -R0.reuse ;  /* 0x0000000538387c23 */ /* 0x100fe20008000800 */
[--C-:B------:R-:W-:Y:S01]  /*1dac0*/  FFMA R57, R57, UR5, -R0.reuse ;  /* 0x0000000539397c23 */ /* 0x100fe20008000800 */
[----:B------:R-:W2:Y:S01]  /*1dad0*/  MUFU.EX2 R167, R33 ;  /* 0x0000002100a77308 */ /* 0x000ea20000000800 */
[--C-:B------:R-:W-:Y:S01]  /*1dae0*/  FFMA R60, R60, UR5, -R0.reuse ;  /* 0x000000053c3c7c23 */ /* 0x100fe20008000800 */
[--C-:B------:R-:W-:Y:S01]  /*1daf0*/  FFMA R61, R61, UR5, -R0.reuse ;  /* 0x000000053d3d7c23 */ /* 0x100fe20008000800 */
[--C-:B------:R-:W-:Y:S01]  /*1db00*/  FFMA R64, R64, UR5, -R0.reuse ;  /* 0x0000000540407c23 */ /* 0x100fe20008000800 */
[----:B------:R-:W-:Y:S01]  /*1db10*/  @!P3 FMUL R40, R40, 0.5 ;  /* 0x3f0000002828b820 */ /* 0x000fe20000400000 */
[--C-:B------:R-:W-:Y:S01]  /*1db20*/  FFMA R65, R65, UR5, -R0.reuse ;  /* 0x0000000541417c23 */ /* 0x100fe20008000800 */
[--C-:B------:R-:W-:Y:S01]  /*1db30*/  FFMA R68, R68, UR5, -R0.reuse ;  /* 0x0000000544447c23 */ /* 0x100fe20008000800 */
[--C-:B------:R-:W-:Y:S01]  /*1db40*/  FFMA R69, R69, UR5, -R0.reuse ;  /* 0x0000000545457c23 */ /* 0x100fe20008000800 */
[----:B------:R-:W3:Y:S01]  /*1db50*/  MUFU.EX2 R166, R36 ;  /* 0x0000002400a67308 */ /* 0x000ee20000000800 */
[--C-:B------:R-:W-:Y:S01]  /*1db60*/  FFMA R72, R72, UR5, -R0.reuse ;  /* 0x0000000548487c23 */ /* 0x100fe20008000800 */
[--C-:B------:R-:W-:Y:S01]  /*1db70*/  FFMA R76, R76, UR5, -R0.reuse ;  /* 0x000000054c4c7c23 */ /* 0x100fe20008000800 */
[--C-:B------:R-:W-:Y:S01]  /*1db80*/  FFMA R77, R77, UR5, -R0.reuse ;  /* 0x000000054d4d7c23 */ /* 0x100fe20008000800 */
[--C-:B------:R-:W-:Y:S01]  /*1db90*/  FFMA R80, R80, UR5, -R0.reuse ;  /* 0x0000000550507c23 */ /* 0x100fe20008000800 */
[--C-:B------:R-:W-:Y:S01]  /*1dba0*/  FFMA R73, R73, UR5, -R0.reuse ;  /* 0x0000000549497c23 */ /* 0x100fe20008000800 */
[--C-:B------:R-:W-:Y:S01]  /*1dbb0*/  FFMA R81, R81, UR5, -R0.reuse ;  /* 0x0000000551517c23 */ /* 0x100fe20008000800 */
[--C-:B------:R-:W-:Y:S01]  /*1dbc0*/  FFMA R88, R88, UR5, -R0.reuse ;  /* 0x0000000558587c23 */ /* 0x100fe20008000800 */
[----:B------:R-:W4:Y:S01]  /*1dbd0*/  MUFU.EX2 R165, R37 ;  /* 0x0000002500a57308 */ /* 0x000f220000000800 */
[--C-:B------:R-:W-:Y:S01]  /*1dbe0*/  FFMA R89, R89, UR5, -R0.reuse ;  /* 0x0000000559597c23 */ /* 0x100fe20008000800 */
[--C-:B------:R-:W-:Y:S01]  /*1dbf0*/  FFMA R92, R92, UR5, -R0.reuse ;  /* 0x000000055c5c7c23 */ /* 0x100fe20008000800 */
[--C-:B------:R-:W-:Y:S01]  /*1dc00*/  FFMA R84, R84, UR5, -R0.reuse ;  /* 0x0000000554547c23 */ /* 0x100fe20008000800 */
[--C-:B------:R-:W-:Y:S01]  /*1dc10*/  FFMA R93, R93, UR5, -R0.reuse ;  /* 0x000000055d5d7c23 */ /* 0x100fe20008000800 */
[--C-:B------:R-:W-:Y:S01]  /*1dc20*/  FFMA R104, R104, UR5, -R0.reuse ;  /* 0x0000000568687c23 */ /* 0x100fe20008000800 */
[--C-:B------:R-:W-:Y:S01]  /*1dc30*/  FFMA R97, R97, UR5, -R0.reuse ;  /* 0x0000000561617c23 */ /* 0x100fe20008000800 */
[--C-:B------:R-:W-:Y:S01]  /*1dc40*/  FFMA R96, R96, UR5, -R0.reuse ;  /* 0x0000000560607c23 */ /* 0x100fe20008000800 */
[----:B------:R-:W5:Y:S01]  /*1dc50*/  MUFU.EX2 R164, R40 ;  /* 0x0000002800a47308 */ /* 0x000f620000000800 */
[----:B-1----:R-:W-:Y:S01]  /*1dc60*/  @!P6 FMUL R169, R169, R169 ;  /* 0x000000a9a9a9e220 */ /* 0x002fe20000400000 */
[----:B------:R-:W-:Y:S01]  /*1dc70*/  FSETP.GEU.AND P6, PT, R41, -126, PT ;  /* 0xc2fc00002900780b */ /* 0x000fe20003fce000 */
[----:B--2---:R-:W-:Y:S01]  /*1dc80*/  @!P5 FMUL R167, R167, R167 ;  /* 0x000000a7a7a7d220 */ /* 0x004fe20000400000 */
[----:B------:R-:W-:Y:S01]  /*1dc90*/  FSETP.GEU.AND P5, PT, R44, -126, PT ;  /* 0xc2fc00002c00780b */ /* 0x000fe20003fae000 */
[----:B---3--:R-:W-:Y:S01]  /*1dca0*/  @!P2 FMUL R166, R166, R166 ;  /* 0x000000a6a6a6a220 */ /* 0x008fe20000400000 */
[----:B------:R-:W-:Y:S01]  /*1dcb0*/  FSETP.GEU.AND P2, PT, R45, -126, PT ;  /* 0xc2fc00002d00780b */ /* 0x000fe20003f4e000 */
[--C-:B------:R-:W-:Y:S01]  /*1dcc0*/  FFMA R120, R120, UR5, -R0.reuse ;  /* 0x0000000578787c23 */ /* 0x100fe20008000800 */
[--C-:B------:R-:W-:Y:S01]  /*1dcd0*/  FFMA R100, R100, UR5, -R0.reuse ;  /* 0x0000000564647c23 */ /* 0x100fe20008000800 */
[----:B----4-:R-:W-:Y:S01]  /*1dce0*/  @!P4 FMUL R165, R165, R165 ;  /* 0x000000a5a5a5c220 */ /* 0x010fe20000400000 */
[----:B------:R-:W-:Y:S01]  /*1dcf0*/  FSETP.GEU.AND P4, PT, R48, -126, PT ;  /* 0xc2fc00003000780b */ /* 0x000fe20003f8e000 */
[--C-:B------:R-:W-:Y:S01]  /*1dd00*/  FFMA R105, R105, UR5, -R0.reuse ;  /* 0x0000000569697c23 */ /* 0x100fe20008000800 */
[--C-:B------:R-:W-:Y:S01]  /*1dd10*/  FFMA R121, R121, UR5, -R0.reuse ;  /* 0x0000000579797c23 */ /* 0x100fe20008000800 */
[--C-:B------:R-:W-:Y:S01]  /*1dd20*/  FFMA R136, R136, UR5, -R0.reuse ;  /* 0x0000000588887c23 */ /* 0x100fe20008000800 */
[--C-:B------:R-:W-:Y:S01]  /*1dd30*/  FFMA R137, R137, UR5, -R0.reuse ;  /* 0x0000000589897c23 */ /* 0x100fe20008000800 */
[--C-:B------:R-:W-:Y:S01]  /*1dd40*/  FFMA R124, R124, UR5, -R0.reuse ;  /* 0x000000057c7c7c23 */ /* 0x100fe20008000800 */
[--C-:B------:R-:W-:Y:S01]  /*1dd50*/  FFMA R109, R109, UR5, -R0.reuse ;  /* 0x000000056d6d7c23 */ /* 0x100fe20008000800 */
[----:B-----5:R-:W-:Y:S01]  /*1dd60*/  @!P3 FMUL R164, R164, R164 ;  /* 0x000000a4a4a4b220 */ /* 0x020fe20000400000 */
[----:B------:R-:W-:Y:S01]  /*1dd70*/  FSETP.GEU.AND P3, PT, R49, -126, PT ;  /* 0xc2fc00003100780b */ /* 0x000fe20003f6e000 */
[----:B------:R-:W-:Y:S01]  /*1dd80*/  @!P6 FMUL R41, R41, 0.5 ;  /* 0x3f0000002929e820 */ /* 0x000fe20000400000 */
[----:B------:R-:W-:Y:S01]  /*1dd90*/  @!P5 FMUL R44, R44, 0.5 ;  /* 0x3f0000002c2cd820 */ /* 0x000fe20000400000 */
[----:B------:R-:W-:Y:S01]  /*1dda0*/  @!P2 FMUL R45, R45, 0.5 ;  /* 0x3f0000002d2da820 */ /* 0x000fe20000400000 */
[--C-:B------:R-:W-:Y:S01]  /*1ddb0*/  FFMA R140, R140, UR5, -R0.reuse ;  /* 0x000000058c8c7c23 */ /* 0x100fe20008000800 */
[----:B------:R-:W1:Y:S01]  /*1ddc0*/  MUFU.EX2 R163, R41 ;  /* 0x0000002900a37308 */ /* 0x000e620000000800 */
[----:B------:R-:W-:Y:S01]  /*1ddd0*/  @!P4 FMUL R48, R48, 0.5 ;  /* 0x3f0000003030c820 */ /* 0x000fe20000400000 */
[--C-:B------:R-:W-:Y:S01]  /*1dde0*/  FFMA R108, R108, UR5, -R0.reuse ;  /* 0x000000056c6c7c23 */ /* 0x100fe20008000800 */
[--C-:B------:R-:W-:Y:S01]  /*1ddf0*/  FFMA R112, R112, UR5, -R0.reuse ;  /* 0x0000000570707c23 */ /* 0x100fe20008000800 */
[--C-:B------:R-:W-:Y:S01]  /*1de00*/  FFMA R125, R125, UR5, -R0.reuse ;  /* 0x000000057d7d7c23 */ /* 0x100fe20008000800 */
[--C-:B------:R-:W-:Y:S01]  /*1de10*/  FFMA R128, R128, UR5, -R0.reuse ;  /* 0x0000000580807c23 */ /* 0x100fe20008000800 */
[--C-:B------:R-:W-:Y:S01]  /*1de20*/  FFMA R141, R141, UR5, -R0.reuse ;  /* 0x000000058d8d7c23 */ /* 0x100fe20008000800 */
[--C-:B------:R-:W-:Y:S01]  /*1de30*/  FFMA R113, R113, UR5, -R0.reuse ;  /* 0x0000000571717c23 */ /* 0x100fe20008000800 */
[----:B------:R-:W2:Y:S01]  /*1de40*/  MUFU.EX2 R162, R44 ;  /* 0x0000002c00a27308 */ /* 0x000ea20000000800 */
[----:B------:R-:W-:Y:S01]  /*1de50*/  @!P3 FMUL R49, R49, 0.5 ;  /* 0x3f0000003131b820 */ /* 0x000fe20000400000 */
[--C-:B------:R-:W-:Y:S01]  /*1de60*/  FFMA R116, R116, UR5, -R0.reuse ;  /* 0x0000000574747c23 */ /* 0x100fe20008000800 */
[--C-:B------:R-:W-:Y:S01]  /*1de70*/  FFMA R144, R144, UR5, -R0.reuse ;  /* 0x0000000590907c23 */ /* 0x100fe20008000800 */
[--C-:B------:R-:W-:Y:S01]  /*1de80*/  FFMA R129, R129, UR5, -R0.reuse ;  /* 0x0000000581817c23 */ /* 0x100fe20008000800 */
        /* <DEDUP_REMOVED lines=8> */
[----:B------:R-:W4:Y:S03]  /*1df10*/  LDL.LU R29, [R1+0x324] ;  /* 0x00032400011d7983 */ /* 0x000f260000300800 */
[----:B------:R-:W5:Y:S08]  /*1df20*/  MUFU.EX2 R160, R48 ;  /* 0x0000003000a07308 */ /* 0x000f700000000800 */
[----:B------:R-:W5:Y:S01]  /*1df30*/  MUFU.EX2 R159, R49 ;  /* 0x00000031009f7308 */ /* 0x000f620000000800 */
[----:B-1----:R-:W-:Y:S01]  /*1df40*/  @!P6 FMUL R163, R163, R163 ;  /* 0x000000a3a3a3e220 */ /* 0x002fe20000400000 */
[----:B------:R-:W-:Y:S01]  /*1df50*/  FSETP.GEU.AND P6, PT, R52, -126, PT ;  /* 0xc2fc00003400780b */ /* 0x000fe20003fce000 */
[----:B--2---:R-:W-:Y:S01]  /*1df60*/  @!P5 FMUL R162, R162, R162 ;  /* 0x000000a2a2a2d220 */ /* 0x004fe20000400000 */
[----:B------:R-:W-:Y:S01]  /*1df70*/  FSETP.GEU.AND P5, PT, R53, -126, PT ;  /* 0xc2fc00003500780b */ /* 0x000fe20003fae000 */
[----:B---3--:R-:W-:Y:S01]  /*1df80*/  @!P2 FMUL R161, R161, R161 ;  /* 0x000000a1a1a1a220 */ /* 0x008fe20000400000 */
[----:B------:R-:W-:Y:S01]  /*1df90*/  FSETP.GEU.AND P2, PT, R56, -126, PT ;  /* 0xc2fc00003800780b */ /* 0x000fe20003f4e000 */
[----:B------:R-:W-:Y:S01]  /*1dfa0*/  FFMA R0, R149, UR5, -R0 ;  /* 0x0000000595007c23 */ /* 0x000fe20008000800 */
[----:B------:R-:W2:Y:S01]  /*1dfb0*/  LDL.LU R33, [R1+0x320] ;  /* 0x0003200001217983 */ /* 0x000ea20000300800 */
[----:B-----5:R-:W-:Y:S01]  /*1dfc0*/  @!P4 FMUL R160, R160, R160 ;  /* 0x000000a0a0a0c220 */ /* 0x020fe20000400000 */
[----:B------:R-:W-:-:S02]  /*1dfd0*/  FSETP.GEU.AND P4, PT, R57, -126, PT ;  /* 0xc2fc00003900780b */ /* 0x000fc40003f8e000 */
[----:B------:R-:W3:Y:S01]  /*1dfe0*/  LDL.LU R37, [R1+0x314] ;  /* 0x0003140001257983 */ /* 0x000ee20000300800 */
[----:B------:R-:W-:Y:S01]  /*1dff0*/  @!P3 FMUL R159, R159, R159 ;  /* 0x0000009f9f9fb220 */ /* 0x000fe20000400000 */
[----:B------:R-:W-:Y:S01]  /*1e000*/  FSETP.GEU.AND P3, PT, R60, -126, PT ;  /* 0xc2fc00003c00780b */ /* 0x000fe20003f6e000 */
[----:B------:R-:W-:Y:S02]  /*1e010*/  @!P6 FMUL R52, R52, 0.5 ;  /* 0x3f0000003434e820 */ /* 0x000fe40000400000 */
[----:B------:R-:W-:Y:S02]  /*1e020*/  @!P5 FMUL R53, R53, 0.5 ;  /* 0x3f0000003535d820 */ /* 0x000fe40000400000 */
[----:B------:R-:W-:Y:S01]  /*1e030*/  @!P2 FMUL R56, R56, 0.5 ;  /* 0x3f0000003838a820 */ /* 0x000fe20000400000 */
[----:B------:R-:W5:Y:S01]  /*1e040*/  LDL.LU R41, [R1+0x310] ;  /* 0x0003100001297983 */ /* 0x000f620000300800 */
[----:B------:R-:W1:Y:S02]  /*1e050*/  MUFU.EX2 R158, R52 ;  /* 0x00000034009e7308 */ /* 0x000e640000000800 */
[----:B------:R-:W-:Y:S01]  /*1e060*/  @!P4 FMUL R57, R57, 0.5 ;  /* 0x3f0000003939c820 */ /* 0x000fe20000400000 */
[----:B------:R-:W4:Y:S04]  /*1e070*/  LDL.LU R45, [R1+0x304] ;  /* 0x00030400012d7983 */ /* 0x000f280000300800 */
[----:B------:R-:W2:Y:S01]  /*1e080*/  LDL.LU R49, [R1+0x300] ;  /* 0x0003000001317983 */ /* 0x000ea20000300800 */
[----:B------:R1:W1:Y:S01]  /*1e090*/  MUFU.EX2 R157, R53 ;  /* 0x00000035009d7308 */ /* 0x0002620000000800 */
[----:B------:R-:W-:-:S07]  /*1e0a0*/  @!P3 FMUL R60, R60, 0.5 ;  /* 0x3f0000003c3cb820 */ /* 0x000fce0000400000 */
[----:B------:R-:W1:Y:S02]  /*1e0b0*/  MUFU.EX2 R156, R56 ;  /* 0x00000038009c7308 */ /* 0x000e640000000800 */
[----:B-1----:R-:W-:Y:S01]  /*1e0c0*/  @!P6 FMUL R158, R158, R158 ;  /* 0x0000009e9e9ee220 */ /* 0x002fe20000400000 */
[----:B------:R-:W3:Y:S01]  /*1e0d0*/  LDL.LU R53, [R1+0x2f4] ;  /* 0x0002f40001357983 */ /* 0x000ee20000300800 */
[----:B------:R-:W-:-:S04]  /*1e0e0*/  FSETP.GEU.AND P6, PT, R61, -126, PT ;  /* 0xc2fc00003d00780b */ /* 0x000fc80003fce000 */
[----:B------:R1:W1:Y:S08]  /*1e0f0*/  MUFU.EX2 R155, R57 ;  /* 0x00000039009b7308 */ /* 0x0002700000000800 */
[----:B------:R-:W1:Y:S01]  /*1e100*/  MUFU.EX2 R154, R60 ;  /* 0x0000003c009a7308 */ /* 0x000e620000000800 */
[----:B------:R-:W-:Y:S01]  /*1e110*/  @!P5 FMUL R157, R157, R157 ;  /* 0x0000009d9d9dd220 */ /* 0x000fe20000400000 */
[----:B------:R-:W-:Y:S01]  /*1e120*/  FSETP.GEU.AND P5, PT, R64, -126, PT ;  /* 0xc2fc00004000780b */ /* 0x000fe20003fae000 */
[----:B------:R-:W-:Y:S01]  /*1e130*/  @!P2 FMUL R156, R156, R156 ;  /* 0x0000009c9c9ca220 */ /* 0x000fe20000400000 */
[----:B------:R-:W-:Y:S01]  /*1e140*/  FSETP.GEU.AND P2, PT, R65, -126, PT ;  /* 0xc2fc00004100780b */ /* 0x000fe20003f4e000 */
[----:B------:R-:W-:Y:S01]  /*1e150*/  @!P6 FMUL R61, R61, 0.5 ;  /* 0x3f0000003d3de820 */ /* 0x000fe20000400000 */
[----:B-1----:R-:W5:Y:S01]  /*1e160*/  LDL.LU R57, [R1+0x2f0] ;  /* 0x0002f00001397983 */ /* 0x002f620000300800 */
[----:B------:R-:W-:Y:S01]  /*1e170*/  @!P4 FMUL R155, R155, R155 ;  /* 0x0000009b9b9bc220 */ /* 0x000fe20000400000 */
[----:B------:R-:W-:Y:S01]  /*1e180*/  FSETP.GEU.AND P4, PT, R68, -126, PT ;  /* 0xc2fc00004400780b */ /* 0x000fe20003f8e000 */
[----:B------:R1:W1:Y:S01]  /*1e190*/  MUFU.EX2 R153, R61 ;  /* 0x0000003d00997308 */ /* 0x0002620000000800 */
[----:B------:R-:W-:Y:S01]  /*1e1a0*/  @!P3 FMUL R154, R154, R154 ;  /* 0x0000009a9a9ab220 */ /* 0x000fe20000400000 */
[----:B------:R-:W-:-:S04]  /*1e1b0*/  FSETP.GEU.AND P3, PT, R69, -126, PT ;  /* 0xc2fc00004500780b */ /* 0x000fc80003f6e000 */
[----:B------:R-:W-:Y:S02]  /*1e1c0*/  @!P5 FMUL R64, R64, 0.5 ;  /* 0x3f0000004040d820 */ /* 0x000fe40000400000 */
[----:B------:R-:W-:Y:S01]  /*1e1d0*/  @!P2 FMUL R65, R65, 0.5 ;  /* 0x3f0000004141a820 */ /* 0x000fe20000400000 */
[----:B-1----:R-:W4:Y:S03]  /*1e1e0*/  LDL.LU R61, [R1+0x2e4] ;  /* 0x0002e400013d7983 */ /* 0x002f260000300800 */
[----:B------:R-:W-:Y:S01]  /*1e1f0*/  @!P4 FMUL R68, R68, 0.5 ;  /* 0x3f0000004444c820 */ /* 0x000fe20000400000 */
[----:B------:R-:W-:Y:S02]  /*1e200*/  MUFU.EX2 R152, R64 ;  /* 0x0000004000987308 */ /* 0x000fe40000000800 */
[----:B------:R-:W-:-:S06]  /*1e210*/  @!P3 FMUL R69, R69, 0.5 ;  /* 0x3f0000004545b820 */ /* 0x000fcc0000400000 */
[----:B------:R-:W1:Y:S08]  /*1e220*/  MUFU.EX2 R64, R65 ;  /* 0x0000004100407308 */ /* 0x000e700000000800 */
[----:B------:R-:W1:Y:S01]  /*1e230*/  MUFU.EX2 R23, R68 ;  /* 0x0000004400177308 */ /* 0x000e620000000800 */
[----:B------:R-:W-:-:S07]  /*1e240*/  @!P6 FMUL R153, R153, R153 ;  /* 0x000000999999e220 */ /* 0x000fce0000400000 */
[----:B------:R-:W1:Y:S01]  /*1e250*/  MUFU.EX2 R22, R69 ;  /* 0x0000004500167308 */ /* 0x000e620000000800 */
[----:B------:R-:W-:Y:S01]  /*1e260*/  FSETP.GEU.AND P6, PT, R72, -126, PT ;  /* 0xc2fc00004800780b */ /* 0x000fe20003fce000 */
[----:B-1----:R-:W-:Y:S01]  /*1e270*/  @!P2 FMUL R64, R64, R64 ;  /* 0x000000404040a220 */ /* 0x002fe20000400000 */
[----:B------:R-:W-:Y:S01]  /*1e280*/  FSETP.GEU.AND P2, PT, R76, -126, PT ;  /* 0xc2fc00004c00780b */ /* 0x000fe20003f4e000 */
[----:B------:R-:W-:Y:S01]  /*1e290*/  @!P5 FMUL R152, R152, R152 ;  /* 0x000000989898d220 */ /* 0x000fe20000400000 */
[----:B------:R-:W2:Y:S01]  /*1e2a0*/  LDL.LU R65, [R1+0x2e0] ;  /* 0x0002e00001417983 */ /* 0x000ea20000300800 */
[----:B------:R-:W-:Y:S01]  /*1e2b0*/  @!P4 FMUL R23, R23, R23 ;  /* 0x000000171717c220 */ /* 0x000fe20000400000 */
[----:B------:R-:W-:Y:S02]  /*1e2c0*/  FSETP.GEU.AND P4, PT, R77, -126, PT ;  /* 0xc2fc00004d00780b */ /* 0x000fe40003f8e000 */
[----:B------:R-:W3:Y:S01]  /*1e2d0*/  LDL.LU R68, [R1+0x2d4] ;  /* 0x0002d40001447983 */ /* 0x000ee20000300800 */
[----:B------:R-:W-:Y:S01]  /*1e2e0*/  FSETP.GEU.AND P5, PT, R73, -126, PT ;  /* 0xc2fc00004900780b */ /* 0x000fe20003fae000 */
[----:B------:R-:W-:Y:S01]  /*1e2f0*/  @!P3 FMUL R22, R22, R22 ;  /* 0x000000161616b220 */ /* 0x000fe20000400000 */
[----:B------:R-:W-:-:S02]  /*1e300*/  FSETP.GEU.AND P3, PT, R80, -126, PT ;  /* 0xc2fc00005000780b */ /* 0x000fc40003f6e000 */
[----:B------:R-:W-:Y:S02]  /*1e310*/  @!P6 FMUL R72, R72, 0.5 ;  /* 0x3f0000004848e820 */ /* 0x000fe40000400000 */
[----:B------:R-:W-:Y:S01]  /*1e320*/  @!P2 FMUL R76, R76, 0.5 ;  /* 0x3f0000004c4ca820 */ /* 0x000fe20000400000 */
[----:B------:R-:W5:Y:S01]  /*1e330*/  LDL.LU R69, [R1+0x2d0] ;  /* 0x0002d00001457983 */ /* 0x000f620000300800 */
[----:B------:R1:W1:Y:S02]  /*1e340*/  MUFU.EX2 R21, R72 ;  /* 0x0000004800157308 */ /* 0x0002640000000800 */
[----:B------:R-:W-:-:S03]  /*1e350*/  @!P4 FMUL R77, R77, 0.5 ;  /* 0x3f0000004d4dc820 */ /* 0x000fc60000400000 */
[----:B------:R-:W-:Y:S02]  /*1e360*/  @!P5 FMUL R73, R73, 0.5 ;  /* 0x3f0000004949d820 */ /* 0x000fe40000400000 */
[----:B------:R-:W-:Y:S01]  /*1e370*/  @!P3 FMUL R80, R80, 0.5 ;  /* 0x3f0000005050b820 */ /* 0x000fe20000400000 */
[----:B------:R-:W1:Y:S02]  /*1e380*/  MUFU.EX2 R20, R76 ;  /* 0x0000004c00147308 */ /* 0x000e640000000800 */
[----:B-1----:R-:W4:Y:S06]  /*1e390*/  LDL.LU R72, [R1+0x2c4] ;  /* 0x0002c40001487983 */ /* 0x002f2c0000300800 */
[----:B------:R-:W1:Y:S08]  /*1e3a0*/  MUFU.EX2 R19, R77 ;  /* 0x0000004d00137308 */ /* 0x000e700000000800 */
[----:B------:R-:W1:Y:S08]  /*1e3b0*/  MUFU.EX2 R18, R80 ;  /* 0x0000005000127308 */ /* 0x000e700000000800 */
[----:B------:R1:W1:Y:S01]  /*1e3c0*/  MUFU.EX2 R60, R73 ;  /* 0x00000049003c7308 */ /* 0x0002620000000800 */
[----:B------:R-:W-:Y:S01]  /*1e3d0*/  @!P6 FMUL R21, R21, R21 ;  /* 0x000000151515e220 */ /* 0x000fe20000400000 */
[----:B------:R-:W-:Y:S01]  /*1e3e0*/  FSETP.GEU.AND P6, PT, R81, -126, PT ;  /* 0xc2fc00005100780b */ /* 0x000fe20003fce000 */
[----:B------:R-:W-:Y:S01]  /*1e3f0*/  @!P2 FMUL R20, R20, R20 ;  /* 0x000000141414a220 */ /* 0x000fe20000400000 */
[----:B-1----:R-:W-:Y:S01]  /*1e400*/  @!P4 FMUL R19, R19, R19 ;  /* 0x000000131313c220 */ /* 0x002fe20000400000 */
[----:B------:R-:W-:-:S02]  /*1e410*/  FSETP.GEU.AND P2, PT, R88, -126, PT ;  /* 0xc2fc00005800780b */ /* 0x000fc40003f4e000 */
[----:B------:R-:W-:Y:S01]  /*1e420*/  FSETP.GEU.AND P4, PT, R89, -126, PT ;  /* 0xc2fc00005900780b */ /* 0x000fe20003f8e000 */
[----:B------:R-:W-:Y:S01]  /*1e430*/  @!P3 FMUL R18, R18, R18 ;  /* 0x000000121212b220 */ /* 0x000fe20000400000 */
[----:B------:R-:W-:Y:S01]  /*1e440*/  FSETP.GEU.AND P3, PT, R92, -126, PT ;  /* 0xc2fc00005c00780b */ /* 0x000fe20003f6e000 */
[----:B------:R-:W2:Y:S01]  /*1e450*/  LDL.LU R73, [R1+0x2c0] ;  /* 0x0002c00001497983 */ /* 0x000ea20000300800 */
[----:B------:R-:W-:Y:S01]  /*1e460*/  @!P5 FMUL R60, R60, R60 ;  /* 0x0000003c3c3cd220 */ /* 0x000fe20000400000 */
[----:B------:R-:W-:-:S03]  /*1e470*/  FSETP.GEU.AND P5, PT, R84, -126, PT ;  /* 0xc2fc00005400780b */ /* 0x000fc60003fae000 */
[----:B------:R-:W-:-:S03]  /*1e480*/  @!P6 FMUL R81, R81, 0.5 ;  /* 0x3f0000005151e820 */ /* 0x000fc60000400000 */
[----:B------:R-:W-:Y:S02]  /*1e490*/  @!P2 FMUL R88, R88, 0.5 ;  /* 0x3f0000005858a820 */ /* 0x000fe40000400000 */
[----:B------:R-:W-:Y:S01]  /*1e4a0*/  @!P4 FMUL R89, R89, 0.5 ;  /* 0x3f0000005959c820 */ /* 0x000fe20000400000 */
[----:B------:R-:W3:Y:S01]  /*1e4b0*/  LDL.LU R76, [R1+0x2b4] ;  /* 0x0002b400014c7983 */ /* 0x000ee20000300800 */
[----:B------:R1:W1:Y:S01]  /*1e4c0*/  MUFU.EX2 R56, R81 ;  /* 0x0000005100387308 */ /* 0x0002620000000800 */
[----:B------:R-:W-:Y:S02]  /*1e4d0*/  @!P3 FMUL R92, R92, 0.5 ;  /* 0x3f0000005c5cb820 */ /* 0x000fe40000400000 */
[----:B------:R-:W5:Y:S04]  /*1e4e0*/  LDL.LU R77, [R1+0x2b0] ;  /* 0x0002b000014d7983 */ /* 0x000f680000300800 */
[----:B------:R-:W4:Y:S01]  /*1e4f0*/  LDL.LU R80, [R1+0x2a4] ;  /* 0x0002a40001507983 */ /* 0x000f220000300800 */
[----:B------:R-:W1:Y:S01]  /*1e500*/  MUFU.EX2 R52, R89 ;  /* 0x0000005900347308 */ /* 0x000e620000000800 */
[----:B------:R-:W-:-:S02]  /*1e510*/  @!P5 FMUL R84, R84, 0.5 ;  /* 0x3f0000005454d820 */ /* 0x000fc40000400000 */
[----:B-1----:R-:W2:Y:S05]  /*1e520*/  LDL.LU R81, [R1+0x2a0] ;  /* 0x0002a00001517983 */ /* 0x002eaa0000300800 */
[----:B------:R-:W1:Y:S08]  /*1e530*/  MUFU.EX2 R88, R88 ;  /* 0x0000005800587308 */ /* 0x000e700000000800 */
[----:B------:R1:W1:Y:S08]  /*1e540*/  MUFU.EX2 R17, R84 ;  /* 0x0000005400117308 */ /* 0x0002700000000800 */
[----:B------:R-:W1:Y:S01]  /*1e550*/  MUFU.EX2 R92, R92 ;  /* 0x0000005c005c7308 */ /* 0x000e620000000800 */
[----:B------:R-:W-:Y:S01]  /*1e560*/  @!P6 FMUL R56, R56, R56 ;  /* 0x000000383838e220 */ /* 0x000fe20000400000 */
[----:B------:R-:W-:Y:S01]  /*1e570*/  FSETP.GEU.AND P6, PT, R93, -126, PT ;  /* 0xc2fc00005d00780b */ /* 0x000fe20003fce000 */
[----:B------:R-:W-:Y:S01]  /*1e580*/  @!P4 FMUL R52, R52, R52 ;  /* 0x000000343434c220 */ /* 0x000fe20000400000 */
[----:B------:R-:W-:Y:S01]  /*1e590*/  FSETP.GEU.AND P4, PT, R104, -126, PT ;  /* 0xc2fc00006800780b */ /* 0x000fe20003f8e000 */
[----:B-1----:R-:W-:Y:S01]  /*1e5a0*/  @!P2 FMUL R88, R88, R88 ;  /* 0x000000585858a220 */ /* 0x002fe20000400000 */
[----:B------:R-:W-:Y:S01]  /*1e5b0*/  FSETP.GEU.AND P2, PT, R97, -126, PT ;  /* 0xc2fc00006100780b */ /* 0x000fe20003f4e000 */
[----:B------:R-:W3:Y:S01]  /*1e5c0*/  LDL.LU R84, [R1+0x294] ;  /* 0x0002940001547983 */ /* 0x000ee20000300800 */
[----:B------:R-:W-:Y:S01]  /*1e5d0*/  @!P5 FMUL R17, R17, R17 ;  /* 0x000000111111d220 */ /* 0x000fe20000400000 */
[----:B------:R-:W-:Y:S01]  /*1e5e0*/  FSETP.GEU.AND P5, PT, R96, -126, PT ;  /* 0xc2fc00006000780b */ /* 0x000fe20003fae000 */
[----:B------:R-:W-:Y:S01]  /*1e5f0*/  @!P3 FMUL R92, R92, R92 ;  /* 0x0000005c5c5cb220 */ /* 0x000fe20000400000 */
[----:B------:R-:W-:-:S04]  /*1e600*/  FSETP.GEU.AND P3, PT, R120, -126, PT ;  /* 0xc2fc00007800780b */ /* 0x000fc80003f6e000 */
[----:B------:R-:W-:Y:S02]  /*1e610*/  @!P6 FMUL R93, R93, 0.5 ;  /* 0x3f0000005d5de820 */ /* 0x000fe40000400000 */
[----:B------:R-:W-:Y:S02]  /*1e620*/  @!P4 FMUL R104, R104, 0.5 ;  /* 0x3f0000006868c820 */ /* 0x000fe40000400000 */
[----:B------:R-:W-:Y:S01]  /*1e630*/  @!P2 FMUL R97, R97, 0.5 ;  /* 0x3f0000006161a820 */ /* 0x000fe20000400000 */
[----:B------:R-:W-:Y:S01]  /*1e640*/  FADD R3, R172, R88 ;  /* 0x00000058ac037221 */ /* 0x000fe20000000000 */
[----:B------:R-:W5:Y:S01]  /*1e650*/  LDL.LU R89, [R1+0x290] ;  /* 0x0002900001597983 */ /* 0x000f620000300800 */
[----:B------:R-:W-:Y:S01]  /*1e660*/  @!P5 FMUL R96, R96, 0.5 ;  /* 0x3f0000006060d820 */ /* 0x000fe20000400000 */
[----:B------:R-:W1:Y:S01]  /*1e670*/  MUFU.EX2 R93, R93 ;  /* 0x0000005d005d7308 */ /* 0x000e620000000800 */
[----:B------:R-:W-:-:S07]  /*1e680*/  @!P3 FMUL R120, R120, 0.5 ;  /* 0x3f0000007878b820 */ /* 0x000fce0000400000 */
[----:B------:R-:W1:Y:S08]  /*1e690*/  MUFU.EX2 R48, R97 ;  /* 0x0000006100307308 */ /* 0x000e700000000800 */
[----:B------:R-:W1:Y:S08]  /*1e6a0*/  MUFU.EX2 R104, R104 ;  /* 0x0000006800687308 */ /* 0x000e700000000800 */
[----:B------:R-:W1:Y:S08]  /*1e6b0*/  MUFU.EX2 R16, R96 ;  /* 0x0000006000107308 */ /* 0x000e700000000800 */
[----:B------:R-:W1:Y:S02]  /*1e6c0*/  MUFU.EX2 R120, R120 ;  /* 0x0000007800787308 */ /* 0x000e640000000800 */
[----:B-1----:R-:W-:Y:S01]  /*1e6d0*/  @!P6 FMUL R93, R93, R93 ;  /* 0x0000005d5d5de220 */ /* 0x002fe20000400000 */
[----:B------:R-:W-:Y:S01]  /*1e6e0*/  FSETP.GEU.AND P6, PT, R100, -126, PT ;  /* 0xc2fc00006400780b */ /* 0x000fe20003fce000 */
[----:B------:R-:W-:Y:S01]  /*1e6f0*/  @!P2 FMUL R48, R48, R48 ;  /* 0x000000303030a220 */ /* 0x000fe20000400000 */
[----:B------:R-:W-:Y:S01]  /*1e700*/  @!P4 FMUL R104, R104, R104 ;  /* 0x000000686868c220 */ /* 0x000fe20000400000 */
[----:B------:R-:W-:Y:S01]  /*1e710*/  FSETP.GEU.AND P2, PT, R121, -126, PT ;  /* 0xc2fc00007900780b */ /* 0x000fe20003f4e000 */
[----:B------:R-:W4:Y:S01]  /*1e720*/  LDL.LU R97, [R1+0x284] ;  /* 0x0002840001617983 */ /* 0x000f220000300800 */
[----:B------:R-:W-:Y:S01]  /*1e730*/  FSETP.GEU.AND P4, PT, R105, -126, PT ;  /* 0xc2fc00006900780b */ /* 0x000fe20003f8e000 */
[----:B------:R-:W-:Y:S01]  /*1e740*/  @!P5 FMUL R16, R16, R16 ;  /* 0x000000101010d220 */ /* 0x000fe20000400000 */
[----:B------:R-:W-:Y:S01]  /*1e750*/  FSETP.GEU.AND P5, PT, R136, -126, PT ;  /* 0xc2fc00008800780b */ /* 0x000fe20003fae000 */
[----:B------:R-:W2:Y:S05]  /*1e760*/  LDL.LU R149, [R1+0x280] ;  /* 0x0002800001957983 */ /* 0x000eaa0000300800 */
[----:B------:R-:W-:Y:S01]  /*1e770*/  @!P6 FMUL R100, R100, 0.5 ;  /* 0x3f0000006464e820 */ /* 0x000fe20000400000 */
[----:B------:R-:W-:Y:S01]  /*1e780*/  @!P3 FMUL R120, R120, R120 ;  /* 0x000000787878b220 */ /* 0x000fe20000400000 */
[----:B------:R-:W-:Y:S01]  /*1e790*/  FSETP.GEU.AND P3, PT, R137, -126, PT ;  /* 0xc2fc00008900780b */ /* 0x000fe20003f6e000 */
[----:B------:R-:W-:-:S02]  /*1e7a0*/  @!P2 FMUL R121, R121, 0.5 ;  /* 0x3f0000007979a820 */ /* 0x000fc40000400000 */
[----:B------:R-:W-:Y:S01]  /*1e7b0*/  @!P4 FMUL R105, R105, 0.5 ;  /* 0x3f0000006969c820 */ /* 0x000fe20000400000 */
[----:B------:R-:W1:Y:S01]  /*1e7c0*/  MUFU.EX2 R100, R100 ;  /* 0x0000006400647308 */ /* 0x000e620000000800 */
[----:B------:R-:W-:-:S07]  /*1e7d0*/  @!P5 FMUL R136, R136, 0.5 ;  /* 0x3f0000008888d820 */ /* 0x000fce0000400000 */
[----:B------:R1:W1:Y:S01]  /*1e7e0*/  MUFU.EX2 R36, R121 ;  /* 0x0000007900247308 */ /* 0x0002620000000800 */
[----:B------:R-:W-:-:S07]  /*1e7f0*/  @!P3 FMUL R137, R137, 0.5 ;  /* 0x3f0000008989b820 */ /* 0x000fce0000400000 */
[----:B------:R-:W1:Y:S02]  /*1e800*/  MUFU.EX2 R44, R105 ;  /* 0x00000069002c7308 */ /* 0x000e640000000800 */
[----:B-1----:R-:W-:Y:S01]  /*1e810*/  @!P6 FMUL R100, R100, R100 ;  /* 0x000000646464e220 */ /* 0x002fe20000400000 */
[----:B------:R-:W-:Y:S01]  /*1e820*/  FADD R2, R156, R120 ;  /* 0x000000789c027221 */ /* 0x000fe20000000000 */
[----:B------:R-:W3:Y:S04]  /*1e830*/  LDL.LU R121, [R1+0x274] ;  /* 0x0002740001797983 */ /* 0x000ee80000300800 */
[----:B------:R-:W1:Y:S08]  /*1e840*/  MUFU.EX2 R136, R136 ;  /* 0x0000008800887308 */ /* 0x000e700000000800 */
[----:B------:R-:W1:Y:S01]  /*1e850*/  MUFU.EX2 R28, R137 ;  /* 0x00000089001c7308 */ /* 0x000e620000000800 */
[----:B------:R-:W-:Y:S01]  /*1e860*/  FSETP.GEU.AND P6, PT, R124, -126, PT ;  /* 0xc2fc00007c00780b */ /* 0x000fe20003fce000 */
[----:B------:R-:W-:Y:S01]  /*1e870*/  @!P2 FMUL R36, R36, R36 ;  /* 0x000000242424a220 */ /* 0x000fe20000400000 */
[----:B------:R-:W-:Y:S01]  /*1e880*/  @!P4 FMUL R44, R44, R44 ;  /* 0x0000002c2c2cc220 */ /* 0x000fe20000400000 */
[----:B------:R-:W-:Y:S01]  /*1e890*/  FSETP.GEU.AND P2, PT, R109, -126, PT ;  /* 0xc2fc00006d00780b */ /* 0x000fe20003f4e000 */
[----:B------:R-:W-:Y:S01]  /*1e8a0*/  FADD R9, R3, R2 ;  /* 0x0000000203097221 */ /* 0x000fe20000000000 */
[----:B------:R-:W-:Y:S01]  /*1e8b0*/  FSETP.GEU.AND P4, PT, R140, -126, PT ;  /* 0xc2fc00008c00780b */ /* 0x000fe20003f8e000 */
[----:B------:R-:W5:Y:S01]  /*1e8c0*/  LDL.LU R105, [R1+0x270] ;  /* 0x0002700001697983 */ /* 0x000f620000300800 */
[----:B-1----:R-:W-:Y:S01]  /*1e8d0*/  @!P5 FMUL R136, R136, R136 ;  /* 0x000000888888d220 */ /* 0x002fe20000400000 */
[----:B------:R-:W-:Y:S01]  /*1e8e0*/  FSETP.GEU.AND P5, PT, R108, -126, PT ;  /* 0xc2fc00006c00780b */ /* 0x000fe20003fae000 */
[----:B------:R-:W-:Y:S01]  /*1e8f0*/  @!P3 FMUL R28, R28, R28 ;  /* 0x0000001c1c1cb220 */ /* 0x000fe20000400000 */
[----:B------:R-:W-:-:S03]  /*1e900*/  FSETP.GEU.AND P3, PT, R112, -126, PT ;  /* 0xc2fc00007000780b */ /* 0x000fc60003f6e000 */
[----:B------:R-:W-:-:S03]  /*1e910*/  @!P6 FMUL R124, R124, 0.5 ;  /* 0x3f0000007c7ce820 */ /* 0x000fc60000400000 */
[----:B------:R-:W-:Y:S02]  /*1e920*/  @!P2 FMUL R109, R109, 0.5 ;  /* 0x3f0000006d6da820 */ /* 0x000fe40000400000 */
[----:B------:R-:W-:Y:S01]  /*1e930*/  @!P4 FMUL R140, R140, 0.5 ;  /* 0x3f0000008c8cc820 */ /* 0x000fe20000400000 */
[----:B------:R-:W-:Y:S02]  /*1e940*/  FADD R3, R164, R104 ;  /* 0x00000068a4037221 */ /* 0x000fe40000000000 */
[----:B------:R-:W-:Y:S01]  /*1e950*/  @!P5 FMUL R108, R108, 0.5 ;  /* 0x3f0000006c6cd820 */ /* 0x000fe20000400000 */
[----:B------:R-:W4:Y:S01]  /*1e960*/  LDL.LU R137, [R1+0x264] ;  /* 0x0002640001897983 */ /* 0x000f220000300800 */
        /* <DEDUP_REMOVED lines=10> */
[----:B------:R-:W-:-:S02]  /*1ea10*/  FSETP.GEU.AND P2, PT, R141, -126, PT ;  /* 0xc2fc00008d00780b */ /* 0x000fc40003f4e000 */
[----:B------:R-:W-:Y:S01]  /*1ea20*/  FSETP.GEU.AND P4, PT, R128, -126, PT ;  /* 0xc2fc00008000780b */ /* 0x000fe20003f8e000 */
[----:B------:R-:W-:Y:S01]  /*1ea30*/  @!P5 FMUL R108, R108, R108 ;  /* 0x0000006c6c6cd220 */ /* 0x000fe20000400000 */
[----:B------:R-:W-:Y:S01]  /*1ea40*/  FSETP.GEU.AND P5, PT, R113, -126, PT ;  /* 0xc2fc00007100780b */ /* 0x000fe20003fae000 */
[----:B------:R-:W-:Y:S01]  /*1ea50*/  @!P3 FMUL R112, R112, R112 ;  /* 0x000000707070b220 */ /* 0x000fe20000400000 */
[----:B------:R-:W-:-:S04]  /*1ea60*/  FSETP.GEU.AND P3, PT, R116, -126, PT ;  /* 0xc2fc00007400780b */ /* 0x000fc80003f6e000 */
[----:B------:R-:W-:-:S03]  /*1ea70*/  @!P6 FMUL R125, R125, 0.5 ;  /* 0x3f0000007d7de820 */ /* 0x000fc60000400000 */
[----:B------:R-:W-:Y:S02]  /*1ea80*/  @!P2 FMUL R141, R141, 0.5 ;  /* 0x3f0000008d8da820 */ /* 0x000fe40000400000 */
[----:B------:R-:W-:Y:S02]  /*1ea90*/  @!P4 FMUL R128, R128, 0.5 ;  /* 0x3f0000008080c820 */ /* 0x000fe40000400000 */
[----:B------:R-:W-:Y:S01]  /*1eaa0*/  @!P5 FMUL R113, R113, 0.5 ;  /* 0x3f0000007171d820 */ /* 0x000fe20000400000 */
[----:B------:R-:W1:Y:S01]  /*1eab0*/  MUFU.EX2 R125, R125 ;  /* 0x0000007d007d7308 */ /* 0x000e620000000800 */
[----:B------:R-:W-:-:S07]  /*1eac0*/  @!P3 FMUL R116, R116, 0.5 ;  /* 0x3f0000007474b820 */ /* 0x000fce0000400000 */
[----:B------:R-:W1:Y:S08]  /*1ead0*/  MUFU.EX2 R141, R141 ;  /* 0x0000008d008d7308 */ /* 0x000e700000000800 */
[----:B------:R-:W1:Y:S01]  /*1eae0*/  MUFU.EX2 R128, R128 ;  /* 0x0000008000807308 */ /* 0x000e620000000800 */
[----:B------:R-:W-:-:S07]  /*1eaf0*/  FADD R2, R21, R136 ;  /* 0x0000008815027221 */ /* 0x000fce0000000000 */
[----:B------:R1:W1:Y:S01]  /*1eb00*/  MUFU.EX2 R40, R113 ;  /* 0x0000007100287308 */ /* 0x0002620000000800 */
[----:B------:R-:W-:-:S07]  /*1eb10*/  FADD R5, R3, R2 ;  /* 0x0000000203057221 */ /* 0x000fce0000000000 */
[----:B------:R-:W1:Y:S01]  /*1eb20*/  MUFU.EX2 R116, R116 ;  /* 0x0000007400747308 */ /* 0x000e620000000800 */
[----:B------:R-:W-:Y:S01]  /*1eb30*/  FADD R3, R171, R52 ;  /* 0x00000034ab037221 */ /* 0x000fe20000000000 */
[----:B------:R-:W-:Y:S01]  /*1eb40*/  FADD R2, R155, R36 ;  /* 0x000000249b027221 */ /* 0x000fe20000000000 */
[----:B-1----:R-:W-:Y:S01]  /*1eb50*/  @!P6 FMUL R125, R125, R125 ;  /* 0x0000007d7d7de220 */ /* 0x002fe20000400000 */
[----:B------:R-:W-:Y:S01]  /*1eb60*/  FSETP.GEU.AND P6, PT, R144, -126, PT ;  /* 0xc2fc00009000780b */ /* 0x000fe20003fce000 */
[----:B------:R-:W-:Y:S01]  /*1eb70*/  @!P2 FMUL R141, R141, R141 ;  /* 0x0000008d8d8da220 */ /* 0x000fe20000400000 */
[----:B------:R-:W-:Y:S01]  /*1eb80*/  FADD R4, R3, R2 ;  /* 0x0000000203047221 */ /* 0x000fe20000000000 */
[----:B------:R-:W-:Y:S01]  /*1eb90*/  @!P4 FMUL R128, R128, R128 ;  /* 0x000000808080c220 */ /* 0x000fe20000400000 */
[----:B------:R-:W-:Y:S01]  /*1eba0*/  FADD R3, R163, R44 ;  /* 0x0000002ca3037221 */ /* 0x000fe20000000000 */
[----:B------:R-:W-:Y:S01]  /*1ebb0*/  FADD R2, R60, R28 ;  /* 0x0000001c3c027221 */ /* 0x000fe20000000000 */
[----:B------:R-:W-:Y:S01]  /*1ebc0*/  FSETP.GEU.AND P2, PT, R129, -126, PT ;  /* 0xc2fc00008100780b */ /* 0x000fe20003f4e000 */
[----:B------:R-:W2:Y:S01]  /*1ebd0*/  LDL.LU R113, [R1+0x260] ;  /* 0x0002600001717983 */ /* 0x000ea20000300800 */
[----:B------:R-:W-:Y:S01]  /*1ebe0*/  FSETP.GEU.AND P4, PT, R145, -126, PT ;  /* 0xc2fc00009100780b */ /* 0x000fe20003f8e000 */
[----:B------:R-:W-:Y:S01]  /*1ebf0*/  @!P5 FMUL R40, R40, R40 ;  /* 0x000000282828d220 */ /* 0x000fe20000400000 */
[----:B------:R-:W-:Y:S01]  /*1ec00*/  FSETP.GEU.AND P5, PT, R132, -126, PT ;  /* 0xc2fc00008400780b */ /* 0x000fe20003fae000 */
[----:B------:R-:W-:Y:S01]  /*1ec10*/  FADD R2, R3, R2 ;  /* 0x0000000203027221 */ /* 0x000fe20000000000 */
[----:B------:R-:W-:Y:S01]  /*1ec20*/  @!P3 FMUL R116, R116, R116 ;  /* 0x000000747474b220 */ /* 0x000fe20000400000 */
[----:B------:R-:W-:-:S02]  /*1ec30*/  FSETP.GEU.AND P3, PT, R148, -126, PT ;  /* 0xc2fc00009400780b */ /* 0x000fc40003f6e000 */
[----:B------:R-:W-:Y:S01]  /*1ec40*/  FADD R13, R4, R2 ;  /* 0x00000002040d7221 */ /* 0x000fe20000000000 */
[----:B------:R-:W-:Y:S01]  /*1ec50*/  FADD R3, R170, R92 ;  /* 0x0000005caa037221 */ /* 0x000fe20000000000 */
[----:B------:R-:W-:Y:S01]  /*1ec60*/  FADD R2, R154, R124 ;  /* 0x0000007c9a027221 */ /* 0x000fe20000000000 */
[----:B------:R-:W-:Y:S01]  /*1ec70*/  @!P6 FMUL R144, R144, 0.5 ;  /* 0x3f0000009090e820 */ /* 0x000fe20000400000 */
[----:B------:R-:W-:Y:S02]  /*1ec80*/  @!P2 FMUL R129, R129, 0.5 ;  /* 0x3f0000008181a820 */ /* 0x000fe40000400000 */
[----:B------:R-:W-:Y:S01]  /*1ec90*/  FADD R4, R3, R2 ;  /* 0x0000000203047221 */ /* 0x000fe20000000000 */
[----:B------:R-:W-:Y:S01]  /*1eca0*/  @!P4 FMUL R145, R145, 0.5 ;  /* 0x3f0000009191c820 */ /* 0x000fe20000400000 */
[----:B------:R-:W-:Y:S01]  /*1ecb0*/  FADD R3, R162, R108 ;  /* 0x0000006ca2037221 */ /* 0x000fe20000000000 */
[----:B------:R-:W-:Y:S01]  /*1ecc0*/  FADD R2, R20, R140 ;  /* 0x0000008c14027221 */ /* 0x000fe20000000000 */
[----:B------:R-:W-:Y:S01]  /*1ecd0*/  @!P5 FMUL R132, R132, 0.5 ;  /* 0x3f0000008484d820 */ /* 0x000fe20000400000 */
[----:B------:R-:W1:Y:S01]  /*1ece0*/  MUFU.EX2 R144, R144 ;  /* 0x0000009000907308 */ /* 0x000e620000000800 */
[----:B------:R-:W-:Y:S01]  /*1ecf0*/  @!P3 FMUL R148, R148, 0.5 ;  /* 0x3f0000009494b820 */ /* 0x000fe20000400000 */
[----:B------:R-:W-:-:S06]  /*1ed00*/  FADD R2, R3, R2 ;  /* 0x0000000203027221 */ /* 0x000fcc0000000000 */
[----:B------:R-:W1:Y:S01]  /*1ed10*/  MUFU.EX2 R32, R129 ;  /* 0x0000008100207308 */ /* 0x000e620000000800 */
[----:B------:R-:W-:Y:S01]  /*1ed20*/  FADD R12, R4, R2 ;  /* 0x00000002040c7221 */ /* 0x000fe20000000000 */
[----:B------:R-:W-:-:S06]  /*1ed30*/  FADD R3, R168, R93 ;  /* 0x0000005da8037221 */ /* 0x000fcc0000000000 */
[----:B------:R-:W1:Y:S01]  /*1ed40*/  MUFU.EX2 R24, R145 ;  /* 0x0000009100187308 */ /* 0x000e620000000800 */
[----:B------:R-:W-:Y:S01]  /*1ed50*/  FADD R2, R153, R125 ;  /* 0x0000007d99027221 */ /* 0x000fe20000000000 */
[----:B------:R-:W-:-:S06]  /*1ed60*/  FADD R25, R9, R5 ;  /* 0x0000000509197221 */ /* 0x000fcc0000000000 */
[----:B------:R-:W1:Y:S01]  /*1ed70*/  MUFU.EX2 R132, R132 ;  /* 0x0000008400847308 */ /* 0x000e620000000800 */
[----:B------:R-:W-:Y:S01]  /*1ed80*/  FADD R9, R3, R2 ;  /* 0x0000000203097221 */ /* 0x000fe20000000000 */
[----:B------:R-:W-:Y:S01]  /*1ed90*/  FADD R3, R161, R109 ;  /* 0x0000006da1037221 */ /* 0x000fe20000000000 */
[----:B------:R-:W-:-:S05]  /*1eda0*/  FADD R2, R19, R141 ;  /* 0x0000008d13027221 */ /* 0x000fca0000000000 */
[----:B------:R-:W1:Y:S01]  /*1edb0*/  MUFU.EX2 R148, R148 ;  /* 0x0000009400947308 */ /* 0x000e620000000800 */
[----:B------:R-:W-:Y:S01]  /*1edc0*/  FADD R5, R3, R2 ;  /* 0x0000000203057221 */ /* 0x000fe20000000000 */
[----:B------:R-:W-:Y:S01]  /*1edd0*/  FADD R3, R169, R16 ;  /* 0x00000010a9037221 */ /* 0x000fe20000000000 */
[----:B------:R-:W-:Y:S01]  /*1ede0*/  FADD R2, R152, R128 ;  /* 0x0000008098027221 */ /* 0x000fe20000000000 */
[----:B-1----:R-:W-:Y:S01]  /*1edf0*/  @!P6 FMUL R144, R144, R144 ;  /* 0x000000909090e220 */ /* 0x002fe20000400000 */
[----:B------:R-:W-:Y:S01]  /*1ee00*/  @!P2 FMUL R32, R32, R32 ;  /* 0x000000202020a220 */ /* 0x000fe20000400000 */
[----:B------:R-:W-:Y:S01]  /*1ee10*/  @!P4 FMUL R24, R24, R24 ;  /* 0x000000181818c220 */ /* 0x000fe20000400000 */
[----:B------:R-:W-:Y:S01]  /*1ee20*/  FSETP.GEU.AND P2, PT, R101, -126, PT ;  /* 0xc2fc00006500780b */ /* 0x000fe20003f4e000 */
[----:B------:R-:W3:Y:S01]  /*1ee30*/  LDL.LU R129, [R1+0x254] ;  /* 0x0002540001817983 */ /* 0x000ee20000300800 */
[----:B------:R-:W-:Y:S01]  /*1ee40*/  FSETP.GEU.AND P4, PT, R133, -126, PT ;  /* 0xc2fc00008500780b */ /* 0x000fe20003f8e000 */
[----:B------:R-:W-:Y:S01]  /*1ee50*/  FADD R4, R3, R2 ;  /* 0x0000000203047221 */ /* 0x000fe20000000000 */
[----:B------:R-:W-:Y:S01]  /*1ee60*/  FADD R3, R160, R112 ;  /* 0x00000070a0037221 */ /* 0x000fe20000000000 */
[----:B------:R-:W-:Y:S01]  /*1ee70*/  FADD R2, R18, R144 ;  /* 0x0000009012027221 */ /* 0x000fe20000000000 */
[----:B------:R-:W-:Y:S01]  /*1ee80*/  @!P5 FMUL R132, R132, R132 ;  /* 0x000000848484d220 */ /* 0x000fe20000400000 */
[----:B------:R-:W-:Y:S01]  /*1ee90*/  FSETP.GEU.AND P5, PT, R117, -126, PT ;  /* 0xc2fc00007500780b */ /* 0x000fe20003fae000 */
[----:B------:R-:W-:Y:S01]  /*1eea0*/  @!P3 FMUL R148, R148, R148 ;  /* 0x000000949494b220 */ /* 0x000fe20000400000 */
[----:B------:R-:W-:Y:S01]  /*1eeb0*/  FSETP.GEU.AND P6, PT, R85, -126, PT ;  /* 0xc2fc00005500780b */ /* 0x000fe20003fce000 */
[----:B------:R-:W-:Y:S01]  /*1eec0*/  FADD R2, R3, R2 ;  /* 0x0000000203027221 */ /* 0x000fe20000000000 */
[----:B------:R-:W-:Y:S01]  /*1eed0*/  FSETP.GEU.AND P3, PT, R0, -126, PT ;  /* 0xc2fc00000000780b */ /* 0x000fe20003f6e000 */
[----:B------:R-:W-:Y:S01]  /*1eee0*/  FADD R11, R9, R5 ;  /* 0x00000005090b7221 */ /* 0x000fe20000000000 */
[----:B------:R-:W-:Y:S01]  /*1eef0*/  FADD R3, R167, R48 ;  /* 0x00000030a7037221 */ /* 0x000fe20000000000 */
[----:B------:R-:W-:Y:S01]  /*1ef00*/  FADD R9, R4, R2 ;  /* 0x0000000204097221 */ /* 0x000fe20000000000 */
[----:B------:R-:W-:Y:S01]  /*1ef10*/  FADD R2, R64, R32 ;  /* 0x0000002040027221 */ /* 0x000fe20000000000 */
[----:B------:R-:W-:Y:S01]  /*1ef20*/  @!P2 FMUL R101, R101, 0.5 ;  /* 0x3f0000006565a820 */ /* 0x000fe20000400000 */
[----:B------:R-:W-:Y:S01]  /*1ef30*/  @!P4 FMUL R133, R133, 0.5 ;  /* 0x3f0000008585c820 */ /* 0x000fe20000400000 */
[----:B------:R-:W5:Y:S01]  /*1ef40*/  LDL.LU R145, [R1+0x250] ;  /* 0x0002500001917983 */ /* 0x000f620000300800 */
[----:B------:R-:W-:Y:S01]  /*1ef50*/  FADD R4, R3, R2 ;  /* 0x0000000203047221 */ /* 0x000fe20000000000 */
[----:B------:R-:W-:Y:S01]  /*1ef60*/  FADD R3, R159, R40 ;  /* 0x000000289f037221 */ /* 0x000fe20000000000 */
[----:B------:R-:W-:Y:S01]  /*1ef70*/  FADD R2, R56, R24 ;  /* 0x0000001838027221 */ /* 0x000fe20000000000 */
[----:B------:R-:W-:Y:S01]  /*1ef80*/  @!P5 FMUL R117, R117, 0.5 ;  /* 0x3f0000007575d820 */ /* 0x000fe20000400000 */
[----:B------:R-:W1:Y:S01]  /*1ef90*/  MUFU.EX2 R101, R101 ;  /* 0x0000006500657308 */ /* 0x000e620000000800 */
[----:B------:R-:W-:Y:S01]  /*1efa0*/  @!P6 FMUL R85, R85, 0.5 ;  /* 0x3f0000005555e820 */ /* 0x000fe20000400000 */
[----:B------:R-:W-:Y:S01]  /*1efb0*/  @!P3 FMUL R0, R0, 0.5 ;  /* 0x3f0000000000b820 */ /* 0x000fe20000400000 */
[----:B------:R-:W-:-:S05]  /*1efc0*/  FADD R2, R3, R2 ;  /* 0x0000000203027221 */ /* 0x000fca0000000000 */
[----:B------:R-:W1:Y:S01]  /*1efd0*/  MUFU.EX2 R133, R133 ;  /* 0x0000008500857308 */ /* 0x000e620000000800 */
[----:B------:R-:W-:Y:S01]  /*1efe0*/  FADD R4, R4, R2 ;  /* 0x0000000204047221 */ /* 0x000fe20000000000 */
[----:B------:R-:W-:Y:S01]  /*1eff0*/  FADD R3, R166, R100 ;  /* 0x00000064a6037221 */ /* 0x000fe20000000000 */
[----:B------:R-:W-:-:S05]  /*1f000*/  FADD R2, R23, R132 ;  /* 0x0000008417027221 */ /* 0x000fca0000000000 */
[----:B------:R1:W1:Y:S01]  /*1f010*/  MUFU.EX2 R14, R85 ;  /* 0x00000055000e7308 */ /* 0x0002620000000800 */
[----:B------:R-:W-:-:S07]  /*1f020*/  FADD R3, R3, R2 ;  /* 0x0000000203037221 */ /* 0x000fce0000000000 */
[----:B------:R-:W1:Y:S01]  /*1f030*/  MUFU.EX2 R117, R117 ;  /* 0x0000007500757308 */ /* 0x000e620000000800 */
[----:B------:R-:W-:-:S07]  /*1f040*/  FADD R2, R158, R116 ;  /* 0x000000749e027221 */ /* 0x000fce0000000000 */
[----:B------:R1:W1:Y:S02]  /*1f050*/  MUFU.EX2 R15, R0 ;  /* 0x00000000000f7308 */ /* 0x0002640000000800 */
[----:B-1----:R-:W-:Y:S01]  /*1f060*/  @!P2 FMUL R101, R101, R101 ;  /* 0x000000656565a220 */ /* 0x002fe20000400000 */
[----:B------:R-:W-:Y:S01]  /*1f070*/  @!P4 FMUL R133, R133, R133 ;  /* 0x000000858585c220 */ /* 0x000fe20000400000 */
[----:B------:R-:W-:Y:S01]  /*1f080*/  FADD R4, R13, R4 ;  /* 0x000000040d047221 */ /* 0x000fe20000000000 */
[----:B------:R-:W-:Y:S01]  /*1f090*/  FADD R9, R25, R9 ;  /* 0x0000000919097221 */ /* 0x000fe20000000000 */
[----:B------:R-:W4:Y:S01]  /*1f0a0*/  LDL.LU R85, [R1+0x244] ;  /* 0x0002440001557983 */ /* 0x000f220000300800 */
[----:B------:R-:W-:-:S04]  /*1f0b0*/  FADD R0, R17, R148 ;  /* 0x0000009411007221 */ /* 0x000fc80000000000 */
[----:B------:R-:W-:Y:S01]  /*1f0c0*/  FADD R0, R2, R0 ;  /* 0x0000000002007221 */ /* 0x000fe20000000000 */
[----:B------:R-:W-:Y:S01]  /*1f0d0*/  FADD R2, R165, R101 ;  /* 0x00000065a5027221 */ /* 0x000fe20000000000 */
[----:B------:R-:W-:Y:S02]  /*1f0e0*/  @!P6 FMUL R14, R14, R14 ;  /* 0x0000000e0e0ee220 */ /* 0x000fe40000400000 */
[----:B------:R-:W-:Y:S01]  /*1f0f0*/  FADD R10, R3, R0 ;  /* 0x00000000030a7221 */ /* 0x000fe20000000000 */
[----:B------:R-:W-:Y:S01]  /*1f100*/  FADD R0, R22, R133 ;  /* 0x0000008516007221 */ /* 0x000fe20000000000 */
[----:B------:R-:W-:Y:S01]  /*1f110*/  @!P5 FMUL R117, R117, R117 ;  /* 0x000000757575d220 */ /* 0x000fe20000400000 */
[----:B------:R-:W-:Y:S02]  /*1f120*/  @!P3 FMUL R15, R15, R15 ;  /* 0x0000000f0f0fb220 */ /* 0x000fe40000400000 */
[----:B------:R-:W-:Y:S01]  /*1f130*/  FADD R3, R2, R0 ;  /* 0x0000000002037221 */ /* 0x000fe20000000000 */
[----:B------:R-:W-:Y:S01]  /*1f140*/  FADD R2, R157, R117 ;  /* 0x000000759d027221 */ /* 0x000fe20000000000 */
[----:B------:R-:W-:-:S04]  /*1f150*/  FADD R0, R14, R15 ;  /* 0x0000000f0e007221 */ /* 0x000fc80000000000 */
[----:B------:R-:W-:Y:S01]  /*1f160*/  FADD R0, R2, R0 ;  /* 0x0000000002007221 */ /* 0x000fe20000000000 */
        /* <DEDUP_REMOVED lines=63> */
[----:B------:R-:W-:Y:S01]  /*1f560*/  FMNMX R2, R151, R2, !PT ;  /* 0x0000000297027209 */ /* 0x000fe20007800000 */
[----:B------:R-:W-:-:S04]  /*1f570*/  FADD R5, R3, R0 ;  /* 0x0000000003057221 */ /* 0x000fc80000000000 */
[----:B------:R-:W1:Y:S01]  /*1f580*/  SHFL.BFLY PT, R3, R2, 0x1, 0x1f ;  /* 0x0c201f0002037f89 */ /* 0x000e6200000e0000 */
[----:B------:R-:W-:-:S03]  /*1f590*/  FMUL R0, R174, UR5 ;  /* 0x00000005ae007c20 */ /* 0x000fc60008400000 */
[----:B------:R-:W2:Y:S04]  /*1f5a0*/  LDL.LU R174, [R1+0x240] ;  /* 0x0002400001ae7983 */ /* 0x000ea80000300800 */
[----:B------:R-:W2:Y:S04]  /*1f5b0*/  LDL.LU R25, [R1+0x234] ;  /* 0x0002340001197983 */ /* 0x000ea80000300800 */
[----:B------:R-:W2:Y:S01]  /*1f5c0*/  LDL.LU R13, [R1+0x230] ;  /* 0x00023000010d7983 */ /* 0x000ea20000300800 */
[----:B-1----:R-:W-:Y:S01]  /*1f5d0*/  FMNMX R2, R2, R3, !PT ;  /* 0x0000000302027209 */ /* 0x002fe20007800000 */
[----:B------:R-:W-:Y:S01]  /*1f5e0*/  FADD R3, R11, R5 ;  /* 0x000000050b037221 */ /* 0x000fe20000000000 */
[----:B------:R-:W-:Y:S01]  /*1f5f0*/  FADD R5, R12, R10 ;  /* 0x0000000a0c057221 */ /* 0x000fe20000000000 */
[----:B------:R-:W2:Y:S02]  /*1f600*/  LDL.LU R11, [R1+0x224] ;  /* 0x00022400010b7983 */ /* 0x000ea40000300800 */
[----:B------:R-:W-:Y:S01]  /*1f610*/  FADD R3, R4, R3 ;  /* 0x0000000304037221 */ /* 0x000fe20000000000 */
[----:B------:R-:W-:Y:S01]  /*1f620*/  FADD R4, R9, R5 ;  /* 0x0000000509047221 */ /* 0x000fe20000000000 */
[----:B------:R-:W2:Y:S04]  /*1f630*/  LDL.LU R12, [R1+0x214] ;  /* 0x00021400010c7983 */ /* 0x000ea80000300800 */
[----:B------:R-:W2:Y:S01]  /*1f640*/  LDL.LU R10, [R1+0x220] ;  /* 0x00022000010a7983 */ /* 0x000ea20000300800 */
[----:B------:R-:W-:-:S03]  /*1f650*/  FADD R3, R4, R3 ;  /* 0x0000000304037221 */ /* 0x000fc60000000000 */
[----:B------:R-:W2:Y:S04]  /*1f660*/  LDL.LU R9, [R1+0x204] ;  /* 0x0002040001097983 */ /* 0x000ea80000300800 */
[----:B------:R-:W2:Y:S04]  /*1f670*/  LDL.LU R5, [R1+0x210] ;  /* 0x0002100001057983 */ /* 0x000ea80000300800 */
[----:B------:R-:W2:Y:S01]  /*1f680*/  LDL.LU R4, [R1+0x200] ;  /* 0x0002000001047983 */ /* 0x000ea20000300800 */
[----:B------:R-:W-:-:S13]  /*1f690*/  FSETP.GEU.AND P2, PT, R0, -126, PT ;  /* 0xc2fc00000000780b */ /* 0x000fda0003f4e000 */
[----:B------:R-:W-:-:S06]  /*1f6a0*/  @!P2 FMUL R0, R0, 0.5 ;  /* 0x3f0000000000a820 */ /* 0x000fcc0000400000 */
[----:B------:R-:W1:Y:S02]  /*1f6b0*/  MUFU.EX2 R0, R0 ;  /* 0x0000000000007308 */ /* 0x000e640000000800 */
[----:B-1----:R-:W-:-:S04]  /*1f6c0*/  @!P2 FMUL R0, R0, R0 ;  /* 0x000000000000a220 */ /* 0x002fc80000400000 */
[-C--:B----4-:R-:W-:Y:S01]  /*1f6d0*/  FMUL R85, R85, R0.reuse ;  /* 0x0000000055557220 */ /* 0x090fe20000400000 */
[-C--:B-----5:R-:W-:Y:S01]  /*1f6e0*/  FMUL R145, R145, R0.reuse ;  /* 0x0000000091917220 */ /* 0x0a0fe20000400000 */
[-C--:B---3--:R-:W-:Y:S01]  /*1f6f0*/  FMUL R129, R129, R0.reuse ;  /* 0x0000000081817220 */ /* 0x088fe20000400000 */
[-C--:B--2---:R-:W-:Y:S01]  /*1f700*/  FMUL R113, R113, R0.reuse ;  /* 0x0000000071717220 */ /* 0x084fe20000400000 */
[-C--:B------:R-:W-:Y:S01]  /*1f710*/  FMUL R137, R137, R0.reuse ;  /* 0x0000000089897220 */ /* 0x080fe20000400000 */
        /* <DEDUP_REMOVED lines=49> */
[----:B------:R-:W-:Y:S01]  /*1fa30*/  FMUL R177, R177, R0 ;  /* 0x00000000b1b17220 */ /* 0x000fe20000400000 */
[----:B------:R-:W1:Y:S02]  /*1fa40*/  SHFL.BFLY PT, R96, R2, 0x2, 0x1f ;  /* 0x0c401f0002607f89 */ /* 0x000e6400000e0000 */
[----:B-1----:R-:W-:Y:S01]  /*1fa50*/  FMNMX R96, R2, R96, !PT ;  /* 0x0000006002607209 */ /* 0x002fe20007800000 */
        /* <DEDUP_REMOVED lines=8> */
[----:B------:R-:W-:-:S05]  /*1fae0*/  FMUL R4, R4, R0 ;  /* 0x0000000004047220 */ /* 0x000fca0000400000 */
        /* <DEDUP_REMOVED lines=39> */
[----:B------:R1:W-:Y:S04]  /*1fd60*/  STL [R1+0x334], R202 ;  /* 0x000334ca01007387 */ /* 0x0003e80000100800 */
        /* <DEDUP_REMOVED lines=21> */
[----:B-1----:R-:W5:Y:S04]  /*1fec0*/  LDL.LU R202, [R1] ;  /* 0x0000000001ca7983 */ /* 0x002f680000300800 */
[----:B------:R1:W-:Y:S04]  /*1fed0*/  STL [R1+0x3e4], R179 ;  /* 0x0003e4b301007387 */ /* 0x0003e80000100800 */
[----:B--2---:R-:W2:Y:S04]  /*1fee0*/  LDL.LU R201, [R1+0x4] ;  /* 0x0000040001c97983 */ /* 0x004ea80000300800 */
[----:B------:R1:W-:Y:S04]  /*1fef0*/  STL [R1+0x3f0], R178 ;  /* 0x0003f0b201007387 */ /* 0x0003e80000100800 */
[----:B---3--:R-:W3:Y:S04]  /*1ff00*/  LDL.LU R200, [R1+0x10] ;  /* 0x0000100001c87983 */ /* 0x008ee80000300800 */
[----:B------:R1:W-:Y:S04]  /*1ff10*/  STL [R1+0x3f4], R177 ;  /* 0x0003f4b101007387 */ /* 0x0003e80000100800 */
[----:B----4-:R-:W4:Y:S04]  /*1ff20*/  LDL.LU R199, [R1+0x14] ;  /* 0x0000140001c77983 */ /* 0x010f280000300800 */
[----:B-----5:R-:W5:Y:S04]  /*1ff30*/  LDL.LU R198, [R1+0x20] ;  /* 0x0000200001c67983 */ /* 0x020f680000300800 */
[----:B------:R-:W5:Y:S04]  /*1ff40*/  LDL.LU R197, [R1+0x24] ;  /* 0x0000240001c57983 */ /* 0x000f680000300800 */
        /* <DEDUP_REMOVED lines=16> */
[----:B-1----:R-:W5:Y:S04]  /*20050*/  LDL.LU R179, [R1+0xb0] ;  /* 0x0000b00001b37983 */ /* 0x002f680000300800 */
        /* <DEDUP_REMOVED lines=40> */
[----:B------:R-:W5:Y:S01]  /*202e0*/  LDL.LU R2, [R1+0x1f4] ;  /* 0x0001f40001027983 */ /* 0x000f620000300800 */
[-C--:B------:R-:W-:Y:S01]  /*202f0*/  FMUL R202, R202, R0.reuse ;  /* 0x00000000caca7220 */ /* 0x080fe20000400000 */
[----:B--2---:R-:W-:-:S04]  /*20300*/  FMUL R201, R201, R0 ;  /* 0x00000000c9c97220 */ /* 0x004fc80000400000 */
[----:B------:R1:W-:Y:S01]  /*20310*/  STL [R1], R202 ;  /* 0x000000ca01007387 */ /* 0x0003e20000100800 */
[----:B---3--:R-:W-:-:S03]  /*20320*/  FMUL R200, R200, R0 ;  /* 0x00000000c8c87220 */ /* 0x008fc60000400000 */
[----:B------:R2:W-:Y:S01]  /*20330*/  STL [R1+0x4], R201 ;  /* 0x000004c901007387 */ /* 0x0005e20000100800 */
[----:B----4-:R-:W-:-:S03]  /*20340*/  FMUL R199, R199, R0 ;  /* 0x00000000c7c77220 */ /* 0x010fc60000400000 */
[----:B------:R3:W-:Y:S01]  /*20350*/  STL [R1+0x10], R200 ;  /* 0x000010c801007387 */ /* 0x0007e20000100800 */
[----:B-----5:R-:W-:-:S03]  /*20360*/  FMUL R198, R198, R0 ;  /* 0x00000000c6c67220 */ /* 0x020fc60000400000 */
[----:B------:R4:W-:Y:S01]  /*20370*/  STL [R1+0x14], R199 ;  /* 0x000014c701007387 */ /* 0x0009e20000100800 */
[----:B------:R-:W-:-:S03]  /*20380*/  FMUL R197, R197, R0 ;  /* 0x00000000c5c57220 */ /* 0x000fc60000400000 */
[----:B------:R-:W-:Y:S01]  /*20390*/  STL [R1+0x20], R198 ;  /* 0x000020c601007387 */ /* 0x000fe20000100800 */
        /* <DEDUP_REMOVED lines=113> */
[----:B------:R-:W5:Y:S01]  /*20ab0*/  LDL.LU R205, [R1+0x2e8] ;  /* 0x0002e80001cd7983 */ /* 0x000f620000300800 */
[----:B------:R-:W-:Y:S01]  /*20ac0*/  FSETP.NEU.AND P2, PT, R96, -INF , PT ;  /* 0xff8000006000780b */ /* 0x000fe20003f4d000 */
[----:B------:R-:W-:Y:S02]  /*20ad0*/  FMUL R2, R2, R0 ;  /* 0x0000000002027220 */ /* 0x000fe40000400000 */
[----:B------:R-:W-:Y:S04]  /*20ae0*/  STL [R1+0x1e4], R5 ;  /* 0x0001e40501007387 */ /* 0x000fe80000100800 */
[----:B-1----:R-:W5:Y:S04]  /*20af0*/  LDL.LU R202, [R1+0x2ec] ;  /* 0x0002ec0001ca7983 */ /* 0x002f680000300800 */
[----:B------:R-:W-:Y:S04]  /*20b00*/  STL [R1+0x1f0], R4 ;  /* 0x0001f00401007387 */ /* 0x000fe80000100800 */
[----:B--2---:R-:W2:Y:S04]  /*20b10*/  LDL.LU R201, [R1+0x2f8] ;  /* 0x0002f80001c97983 */ /* 0x004ea80000300800 */
[----:B------:R1:W-:Y:S01]  /*20b20*/  STL [R1+0x1f4], R2 ;  /* 0x0001f40201007387 */ /* 0x0003e20000100800 */
[----:B------:R-:W-:-:S03]  /*20b30*/  FFMA R204, R0, R204, R3 ;  /* 0x000000cc00cc7223 */ /* 0x000fc60000000003 */
[----:B---3--:R-:W3:Y:S04]  /*20b40*/  LDL.LU R200, [R1+0x2fc] ;  /* 0x0002fc0001c87983 */ /* 0x008ee80000300800 */
[----:B----4-:R-:W4:Y:S01]  /*20b50*/  LDL.LU R199, [R1+0x308] ;  /* 0x0003080001c77983 */ /* 0x010f220000300800 */
[----:B-1----:R-:W-:-:S03]  /*20b60*/  FSEL R2, R96, RZ, P2 ;  /* 0x000000ff60027208 */ /* 0x002fc60001000000 */
[----:B------:R-:W4:Y:S02]  /*20b70*/  LDL.LU R198, [R1+0x30c] ;  /* 0x00030c0001c67983 */ /* 0x000f240000300800 */
[C---:B------:R-:W-:Y:S01]  /*20b80*/  FMUL R0, R2.reuse, UR5 ;  /* 0x0000000502007c20 */ /* 0x040fe20008400000 */
[----:B------:R-:W-:Y:S01]  /*20b90*/  FADD R68, -R2, R173 ;  /* 0x000000ad02447221 */ /* 0x000fe20000000100 */
[----:B------:R-:W4:Y:S02]  /*20ba0*/  LDL.LU R197, [R1+0x318] ;  /* 0x0003180001c57983 */ /* 0x000f240000300800 */
[--C-:B------:R-:W-:Y:S01]  /*20bb0*/  FFMA R26, R26, UR5, -R0.reuse ;  /* 0x000000051a1a7c23 */ /* 0x100fe20008000800 */
[--C-:B------:R-:W-:Y:S01]  /*20bc0*/  FFMA R30, R30, UR5, -R0.reuse ;  /* 0x000000051e1e7c23 */ /* 0x100fe20008000800 */
[--C-:B------:R-:W-:Y:S01]  /*20bd0*/  FFMA R31, R31, UR5, -R0.reuse ;  /* 0x000000051f1f7c23 */ /* 0x100fe20008000800 */
[--C-:B------:R-:W-:Y:S01]  /*20be0*/  FFMA R27, R27, UR5, -R0.reuse ;  /* 0x000000051b1b7c23 */ /* 0x100fe20008000800 */
[--C-:B------:R-:W-:Y:S01]  /*20bf0*/  FFMA R34, R34, UR5, -R0.reuse ;  /* 0x0000000522227c23 */ /* 0x100fe20008000800 */
[----:B------:R-:W-:Y:S01]  /*20c00*/  FSETP.GEU.AND P2, PT, R26, -126, PT ;  /* 0xc2fc00001a00780b */ /* 0x000fe20003f4e000 */
        /* <DEDUP_REMOVED lines=9> */
[--C-:B------:R-:W-:Y:S01]  /*20ca0*/  FFMA R46, R46, UR5, -R0.reuse ;  /* 0x000000052e2e7c23 */ /* 0x100fe20008000800 */
[--C-:B------:R-:W-:Y:S01]  /*20cb0*/  FFMA R50, R50, UR5, -R0.reuse ;  /* 0x0000000532327c23 */ /* 0x100fe20008000800 */
[--C-:B------:R-:W-:Y:S01]  /*20cc0*/  FFMA R51, R51, UR5, -R0.reuse ;  /* 0x0000000533337c23 */ /* 0x100fe20008000800 */
[----:B------:R-:W-:Y:S01]  /*20cd0*/  @!P2 FMUL R26, R26, 0.5 ;  /* 0x3f0000001a1aa820 */ /* 0x000fe20000400000 */
[--C-:B------:R-:W-:Y:S01]  /*20ce0*/  FFMA R47, R47, UR5, -R0.reuse ;  /* 0x000000052f2f7c23 */ /* 0x100fe20008000800 */
[----:B------:R-:W-:Y:S01]  /*20cf0*/  @!P4 FMUL R30, R30, 0.5 ;  /* 0x3f0000001e1ec820 */ /* 0x000fe20000400000 */
[--C-:B------:R-:W-:Y:S01]  /*20d00*/  FFMA R54, R54, UR5, -R0.reuse ;  /* 0x0000000536367c23 */ /* 0x100fe20008000800 */
[----:B------:R-:W-:Y:S01]  /*20d10*/  @!P5 FMUL R31, R31, 0.5 ;  /* 0x3f0000001f1fd820 */ /* 0x000fe20000400000 */
[--C-:B------:R-:W-:Y:S01]  /*20d20*/  FFMA R58, R58, UR5, -R0.reuse ;  /* 0x000000053a3a7c23 */ /* 0x100fe20008000800 */
[----:B------:R-:W1:Y:S01]  /*20d30*/  MUFU.EX2 R26, R26 ;  /* 0x0000001a001a7308 */ /* 0x000e620000000800 */
[----:B------:R-:W-:Y:S01]  /*20d40*/  @!P3 FMUL R27, R27, 0.5 ;  /* 0x3f0000001b1bb820 */ /* 0x000fe20000400000 */
[----:B------:R-:W-:Y:S01]  /*20d50*/  @!P6 FMUL R34, R34, 0.5 ;  /* 0x3f0000002222e820 */ /* 0x000fe20000400000 */
[--C-:B------:R-:W-:Y:S01]  /*20d60*/  FFMA R62, R62, UR5, -R0.reuse ;  /* 0x000000053e3e7c23 */ /* 0x100fe20008000800 */
[--C-:B------:R-:W-:Y:S01]  /*20d70*/  FFMA R63, R63, UR5, -R0.reuse ;  /* 0x000000053f3f7c23 */ /* 0x100fe20008000800 */
[--C-:B------:R-:W-:Y:S01]  /*20d80*/  FFMA R59, R59, UR5, -R0.reuse ;  /* 0x000000053b3b7c23 */ /* 0x100fe20008000800 */
[--C-:B------:R-:W-:Y:S01]  /*20d90*/  FFMA R66, R66, UR5, -R0.reuse ;  /* 0x0000000542427c23 */ /* 0x100fe20008000800 */
[--C-:B------:R-:W-:Y:S01]  /*20da0*/  FFMA R67, R67, UR5, -R0.reuse ;  /* 0x0000000543437c23 */ /* 0x100fe20008000800 */
[----:B------:R-:W1:Y:S01]  /*20db0*/  MUFU.EX2 R30, R30 ;  /* 0x0000001e001e7308 */ /* 0x000e620000000800 */
[--C-:B------:R-:W-:Y:S01]  /*20dc0*/  FFMA R74, R74, UR5, -R0.reuse ;  /* 0x000000054a4a7c23 */ /* 0x100fe20008000800 */
[--C-:B------:R-:W-:Y:S01]  /*20dd0*/  FFMA R71, R71, UR5, -R0.reuse ;  /* 0x0000000547477c23 */ /* 0x100fe20008000800 */
        /* <DEDUP_REMOVED lines=13> */
[----:B------:R-:W1:Y:S02]  /*20eb0*/  MUFU.EX2 R85, R27 ;  /* 0x0000001b00557308 */ /* 0x000e640000000800 */
[----:B-1----:R-:W-:Y:S01]  /*20ec0*/  @!P2 FMUL R26, R26, R26 ;  /* 0x0000001a1a1aa220 */ /* 0x002fe20000400000 */
[----:B------:R-:W-:Y:S01]  /*20ed0*/  FSETP.GEU.AND P2, PT, R35, -126, PT ;  /* 0xc2fc00002300780b */ /* 0x000fe20003f4e000 */
[--C-:B------:R-:W-:Y:S01]  /*20ee0*/  FFMA R99, R99, UR5, -R0.reuse ;  /* 0x0000000563637c23 */ /* 0x100fe20008000800 */
[--C-:B------:R-:W-:Y:S01]  /*20ef0*/  FFMA R122, R122, UR5, -R0.reuse ;  /* 0x000000057a7a7c23 */ /* 0x100fe20008000800 */
[--C-:B------:R-:W-:Y:S01]  /*20f00*/  FFMA R102, R102, UR5, -R0.reuse ;  /* 0x0000000566667c23 */ /* 0x100fe20008000800 */
[--C-:B------:R-:W-:Y:S01]  /*20f10*/  FFMA R106, R106, UR5, -R0.reuse ;  /* 0x000000056a6a7c23 */ /* 0x100fe20008000800 */
[--C-:B------:R-:W-:Y:S01]  /*20f20*/  FFMA R103, R103, UR5, -R0.reuse ;  /* 0x0000000567677c23 */ /* 0x100fe20008000800 */
[----:B------:R-:W1:Y:S01]  /*20f30*/  MUFU.EX2 R34, R34 ;  /* 0x0000002200227308 */ /* 0x000e620000000800 */
[----:B------:R-:W-:Y:S01]  /*20f40*/  @!P4 FMUL R30, R30, R30 ;  /* 0x0000001e1e1ec220 */ /* 0x000fe20000400000 */
[----:B------:R-:W-:Y:S01]  /*20f50*/  @!P5 FMUL R13, R13, R13 ;  /* 0x0000000d0d0dd220 */ /* 0x000fe20000400000 */
[----:B------:R-:W-:Y:S01]  /*20f60*/  FSETP.GEU.AND P4, PT, R39, -126, PT ;  /* 0xc2fc00002700780b */ /* 0x000fe20003f8e000 */
[--C-:B------:R-:W-:Y:S01]  /*20f70*/  FFMA R138, R138, UR5, -R0.reuse ;  /* 0x000000058a8a7c23 */ /* 0x100fe20008000800 */
[----:B------:R-:W-:Y:S01]  /*20f80*/  FSETP.GEU.AND P5, PT, R42, -126, PT ;  /* 0xc2fc00002a00780b */ /* 0x000fe20003fae000 */
[--C-:B------:R-:W-:Y:S01]  /*20f90*/  FFMA R139, R139, UR5, -R0.reuse ;  /* 0x000000058b8b7c23 */ /* 0x100fe20008000800 */
[--C-:B------:R-:W-:Y:S01]  /*20fa0*/  FFMA R123, R123, UR5, -R0.reuse ;  /* 0x000000057b7b7c23 */ /* 0x100fe20008000800 */
[--C-:B------:R-:W-:Y:S01]  /*20fb0*/  FFMA R107, R107, UR5, -R0.reuse ;  /* 0x000000056b6b7c23 */ /* 0x100fe20008000800 */
[----:B------:R-:W-:Y:S01]  /*20fc0*/  @!P3 FMUL R85, R85, R85 ;  /* 0x000000555555b220 */ /* 0x000fe20000400000 */
[----:B------:R-:W-:Y:S01]  /*20fd0*/  FSETP.GEU.AND P3, PT, R38, -126, PT ;  /* 0xc2fc00002600780b */ /* 0x000fe20003f6e000 */
[----:B------:R-:W-:Y:S01]  /*20fe0*/  @!P2 FMUL R35, R35, 0.5 ;  /* 0x3f0000002323a820 */ /* 0x000fe20000400000 */
[--C-:B------:R-:W-:Y:S01]  /*20ff0*/  FFMA R126, R126, UR5, -R0.reuse ;  /* 0x000000057e7e7c23 */ /* 0x100fe20008000800 */
[--C-:B------:R-:W-:Y:S01]  /*21000*/  FFMA R110, R110, UR5, -R0.reuse ;  /* 0x000000056e6e7c23 */ /* 0x100fe20008000800 */
[--C-:B------:R-:W-:Y:S01]  /*21010*/  FFMA R114, R114, UR5, -R0.reuse ;  /* 0x0000000572727c23 */ /* 0x100fe20008000800 */
[----:B------:R-:W1:Y:S01]  /*21020*/  MUFU.EX2 R81, R35 ;  /* 0x0000002300517308 */ /* 0x000e620000000800 */
[--C-:B------:R-:W-:Y:S01]  /*21030*/  FFMA R111, R111, UR5, -R0.reuse ;  /* 0x000000056f6f7c23 */ /* 0x100fe20008000800 */
[----:B-1----:R-:W-:Y:S01]  /*21040*/  @!P6 FMUL R34, R34, R34 ;  /* 0x000000222222e220 */ /* 0x002fe20000400000 */
[----:B------:R-:W-:Y:S01]  /*21050*/  FSETP.GEU.AND P6, PT, R43, -126, PT ;  /* 0xc2fc00002b00780b */ /* 0x000fe20003fce000 */
[----:B------:R-:W-:Y:S01]  /*21060*/  @!P4 FMUL R39, R39, 0.5 ;  /* 0x3f0000002727c820 */ /* 0x000fe20000400000 */
[----:B------:R-:W-:Y:S01]  /*21070*/  @!P5 FMUL R42, R42, 0.5 ;  /* 0x3f0000002a2ad820 */ /* 0x000fe20000400000 */
[--C-:B------:R-:W-:Y:S01]  /*21080*/  FFMA R142, R142, UR5, -R0.reuse ;  /* 0x000000058e8e7c23 */ /* 0x100fe20008000800 */
[--C-:B------:R-:W-:Y:S01]  /*21090*/  FFMA R127, R127, UR5, -R0.reuse ;  /* 0x000000057f7f7c23 */ /* 0x100fe20008000800 */
[----:B------:R-:W-:Y:S01]  /*210a0*/  @!P3 FMUL R38, R38, 0.5 ;  /* 0x3f0000002626b820 */ /* 0x000fe20000400000 */
        /* <DEDUP_REMOVED lines=15> */
[----:B------:R-:W-:Y:S01]  /*211a0*/  FFMA R151, R151, UR5, -R0 ;  /* 0x0000000597977c23 */ /* 0x000fe20008000800 */
[----:B------:R-:W1:Y:S01]  /*211b0*/  MUFU.EX2 R38, R38 ;  /* 0x0000002600267308 */ /* 0x000e620000000800 */
[----:B------:R-:W-:Y:S01]  /*211c0*/  @!P2 FMUL R81, R81, R81 ;  /* 0x000000515151a220 */ /* 0x000fe20000400000 */
[----:B------:R-:W-:Y:S01]  /*211d0*/  FSETP.GEU.AND P2, PT, R46, -126, PT ;  /* 0xc2fc00002e00780b */ /* 0x000fe20003f4e000 */
[----:B------:R-:W4:Y:S01]  /*211e0*/  LDL.LU R196, [R1+0x31c] ;  /* 0x00031c0001c47983 */ /* 0x000f220000300800 */
[----:B-1----:R-:W-:-:S04]  /*211f0*/  @!P4 FMUL R12, R12, R12 ;  /* 0x0000000c0c0cc220 */ /* 0x002fc80000400000 */
[----:B------:R-:W1:Y:S01]  /*21200*/  MUFU.EX2 R77, R43 ;  /* 0x0000002b004d7308 */ /* 0x000e620000000800 */
[----:B------:R-:W-:Y:S01]  /*21210*/  FSETP.GEU.AND P4, PT, R50, -126, PT ;  /* 0xc2fc00003200780b */ /* 0x000fe20003f8e000 */
[----:B------:R-:W-:Y:S01]  /*21220*/  @!P5 FMUL R42, R42, R42 ;  /* 0x0000002a2a2ad220 */ /* 0x000fe20000400000 */
[----:B------:R-:W-:Y:S01]  /*21230*/  FSETP.GEU.AND P5, PT, R51, -126, PT ;  /* 0xc2fc00003300780b */ /* 0x000fe20003fae000 */
[----:B------:R-:W4:Y:S01]  /*21240*/  LDL.LU R195, [R1+0x328] ;  /* 0x0003280001c37983 */ /* 0x000f220000300800 */
[----:B------:R-:W-:Y:S01]  /*21250*/  @!P3 FMUL R38, R38, R38 ;  /* 0x000000262626b220 */ /* 0x000fe20000400000 */
[----:B------:R-:W-:Y:S01]  /*21260*/  FSETP.GEU.AND P3, PT, R47, -126, PT ;  /* 0xc2fc00002f00780b */ /* 0x000fe20003f6e000 */
[----:B------:R-:W-:Y:S01]  /*21270*/  @!P2 FMUL R46, R46, 0.5 ;  /* 0x3f0000002e2ea820 */ /* 0x000fe20000400000 */
[----:B------:R-:W4:Y:S06]  /*21280*/  LDL.LU R194, [R1+0x32c] ;  /* 0x00032c0001c27983 */ /* 0x000f2c0000300800 */
[----:B------:R-:W-:Y:S01]  /*21290*/  @!P4 FMUL R50, R50, 0.5 ;  /* 0x3f0000003232c820 */ /* 0x000fe20000400000 */
[----:B-1----:R-:W-:Y:S01]  /*212a0*/  @!P6 FMUL R77, R77, R77 ;  /* 0x0000004d4d4de220 */ /* 0x002fe20000400000 */
[----:B------:R-:W-:Y:S01]  /*212b0*/  FSETP.GEU.AND P6, PT, R54, -126, PT ;  /* 0xc2fc00003600780b */ /* 0x000fe20003fce000 */
[----:B------:R-:W1:Y:S01]  /*212c0*/  MUFU.EX2 R46, R46 ;  /* 0x0000002e002e7308 */ /* 0x000e620000000800 */
[----:B------:R-:W-:Y:S01]  /*212d0*/  @!P5 FMUL R51, R51, 0.5 ;  /* 0x3f0000003333d820 */ /* 0x000fe20000400000 */
[----:B------:R-:W4:Y:S01]  /*212e0*/  LDL.LU R193, [R1+0x338] ;  /* 0x0003380001c17983 */ /* 0x000f220000300800 */
[----:B------:R-:W-:-:S03]  /*212f0*/  @!P3 FMUL R47, R47, 0.5 ;  /* 0x3f0000002f2fb820 */ /* 0x000fc60000400000 */
[----:B------:R-:W4:Y:S02]  /*21300*/  LDL.LU R192, [R1+0x33c] ;  /* 0x00033c0001c07983 */ /* 0x000f240000300800 */
[----:B------:R-:W1:Y:S02]  /*21310*/  MUFU.EX2 R50, R50 ;  /* 0x0000003200327308 */ /* 0x000e640000000800 */
[----:B------:R-:W4:Y:S02]  /*21320*/  LDL.LU R191, [R1+0x348] ;  /* 0x0003480001bf7983 */ /* 0x000f240000300800 */
[----:B------:R-:W-:Y:S02]  /*21330*/  @!P6 FMUL R54, R54, 0.5 ;  /* 0x3f0000003636e820 */ /* 0x000fe40000400000 */
[----:B------:R-:W4:Y:S02]  /*21340*/  LDL.LU R190, [R1+0x34c] ;  /* 0x00034c0001be7983 */ /* 0x000f240000300800 */
[----:B------:R-:W1:Y:S02]  /*21350*/  MUFU.EX2 R73, R51 ;  /* 0x0000003300497308 */ /* 0x000e640000000800 */
[----:B-1----:R-:W-:-:S06]  /*21360*/  @!P2 FMUL R46, R46, R46 ;  /* 0x0000002e2e2ea220 */ /* 0x002fcc0000400000 */
[----:B------:R-:W1:Y:S01]  /*21370*/  MUFU.EX2 R11, R47 ;  /* 0x0000002f000b7308 */ /* 0x000e620000000800 */
[----:B------:R-:W-:Y:S01]  /*21380*/  FSETP.GEU.AND P2, PT, R58, -126, PT ;  /* 0xc2fc00003a00780b */ /* 0x000fe20003f4e000 */
[----:B------:R-:W-:-:S06]  /*21390*/  @!P4 FMUL R50, R50, R50 ;  /* 0x000000323232c220 */ /* 0x000fcc0000400000 */
[----:B------:R-:W1:Y:S01]  /*213a0*/  MUFU.EX2 R54, R54 ;  /* 0x0000003600367308 */ /* 0x000e620000000800 */
[----:B------:R-:W-:Y:S01]  /*213b0*/  @!P5 FMUL R73, R73, R73 ;  /* 0x000000494949d220 */ /* 0x000fe20000400000 */
[----:B------:R-:W-:Y:S01]  /*213c0*/  FSETP.GEU.AND P4, PT, R62, -126, PT ;  /* 0xc2fc00003e00780b */ /* 0x000fe20003f8e000 */
[----:B------:R-:W4:Y:S01]  /*213d0*/  LDL.LU R188, [R1+0x358] ;  /* 0x0003580001bc7983 */ /* 0x000f220000300800 */
[----:B------:R-:W-:Y:S01]  /*213e0*/  FSETP.GEU.AND P5, PT, R63, -126, PT ;  /* 0xc2fc00003f00780b */ /* 0x000fe20003fae000 */
[----:B-1----:R-:W-:Y:S01]  /*213f0*/  @!P3 FMUL R11, R11, R11 ;  /* 0x0000000b0b0bb220 */ /* 0x002fe20000400000 */
[----:B------:R-:W-:Y:S01]  /*21400*/  FSETP.GEU.AND P3, PT, R59, -126, PT ;  /* 0xc2fc00003b00780b */ /* 0x000fe20003f6e000 */
[----:B------:R-:W-:Y:S01]  /*21410*/  @!P2 FMUL R58, R58, 0.5 ;  /* 0x3f0000003a3aa820 */ /* 0x000fe20000400000 */
[----:B------:R-:W4:Y:S01]  /*21420*/  LDL.LU R187, [R1+0x35c] ;  /* 0x00035c0001bb7983 */ /* 0x000f220000300800 */
[----:B------:R-:W-:Y:S01]  /*21430*/  @!P6 FMUL R54, R54, R54 ;  /* 0x000000363636e220 */ /* 0x000fe20000400000 */
[----:B------:R-:W-:-:S05]  /*21440*/  FSETP.GEU.AND P6, PT, R66, -126, PT ;  /* 0xc2fc00004200780b */ /* 0x000fca0003fce000 */
[----:B------:R-:W-:Y:S02]  /*21450*/  @!P4 FMUL R62, R62, 0.5 ;  /* 0x3f0000003e3ec820 */ /* 0x000fe40000400000 */
[----:B------:R-:W-:Y:S01]  /*21460*/  @!P5 FMUL R63, R63, 0.5 ;  /* 0x3f0000003f3fd820 */ /* 0x000fe20000400000 */
[----:B------:R-:W1:Y:S01]  /*21470*/  MUFU.EX2 R58, R58 ;  /* 0x0000003a003a7308 */ /* 0x000e620000000800 */
[----:B------:R-:W4:Y:S01]  /*21480*/  LDL.LU R186, [R1+0x368] ;  /* 0x0003680001ba7983 */ /* 0x000f220000300800 */
[----:B------:R-:W-:-:S03]  /*21490*/  @!P3 FMUL R59, R59, 0.5 ;  /* 0x3f0000003b3bb820 */ /* 0x000fc60000400000 */
[----:B------:R-:W4:Y:S03]  /*214a0*/  LDL.LU R185, [R1+0x36c] ;  /* 0x00036c0001b97983 */ /* 0x000f260000300800 */
[----:B------:R-:W1:Y:S01]  /*214b0*/  MUFU.EX2 R10, R63 ;  /* 0x0000003f000a7308 */ /* 0x000e620000000800 */
[----:B------:R-:W4:Y:S01]  /*214c0*/  LDL.LU R184, [R1+0x378] ;  /* 0x0003780001b87983 */ /* 0x000f220000300800 */
[----:B------:R-:W-:-:S03]  /*214d0*/  @!P6 FMUL R66, R66, 0.5 ;  /* 0x3f0000004242e820 */ /* 0x000fc60000400000 */
[----:B------:R-:W4:Y:S03]  /*214e0*/  LDL.LU R183, [R1+0x37c] ;  /* 0x00037c0001b77983 */ /* 0x000f260000300800 */
[----:B------:R-:W1:Y:S02]  /*214f0*/  MUFU.EX2 R62, R62 ;  /* 0x0000003e003e7308 */ /* 0x000e640000000800 */
[----:B-1----:R-:W-:-:S06]  /*21500*/  @!P2 FMUL R58, R58, R58 ;  /* 0x0000003a3a3aa220 */ /* 0x002fcc0000400000 */
[----:B------:R1:W1:Y:S01]  /*21510*/  MUFU.EX2 R69, R59 ;  /* 0x0000003b00457308 */ /* 0x0002620000000800 */
[----:B------:R-:W-:Y:S01]  /*21520*/  FSETP.GEU.AND P2, PT, R67, -126, PT ;  /* 0xc2fc00004300780b */ /* 0x000fe20003f4e000 */
[----:B------:R-:W-:Y:S01]  /*21530*/  @!P5 FMUL R10, R10, R10 ;  /* 0x0000000a0a0ad220 */ /* 0x000fe20000400000 */
[----:B------:R-:W-:Y:S01]  /*21540*/  FSETP.GEU.AND P5, PT, R74, -126, PT ;  /* 0xc2fc00004a00780b */ /* 0x000fe20003fae000 */
[----:B------:R-:W4:Y:S04]  /*21550*/  LDL.LU R182, [R1+0x388] ;  /* 0x0003880001b67983 */ /* 0x000f280000300800 */
[----:B------:R-:W1:Y:S01]  /*21560*/  MUFU.EX2 R66, R66 ;  /* 0x0000004200427308 */ /* 0x000e620000000800 */
[----:B------:R-:W-:Y:S01]  /*21570*/  @!P4 FMUL R62, R62, R62 ;  /* 0x0000003e3e3ec220 */ /* 0x000fe20000400000 */
[----:B------:R-:W-:Y:S01]  /*21580*/  FSETP.GEU.AND P4, PT, R71, -126, PT ;  /* 0xc2fc00004700780b */ /* 0x000fe20003f8e000 */
[----:B-1----:R-:W-:Y:S01]  /*21590*/  FFMA R59, R87, UR5, -R0 ;  /* 0x00000005573b7c23 */ /* 0x002fe20008000800 */
[----:B------:R-:W4:Y:S01]  /*215a0*/  LDL.LU R181, [R1+0x38c] ;  /* 0x00038c0001b57983 */ /* 0x000f220000300800 */
[----:B------:R-:W-:Y:S01]  /*215b0*/  @!P3 FMUL R69, R69, R69 ;  /* 0x000000454545b220 */ /* 0x000fe20000400000 */
[----:B------:R-:W-:Y:S01]  /*215c0*/  FSETP.GEU.AND P3, PT, R70, -126, PT ;  /* 0xc2fc00004600780b */ /* 0x000fe20003f6e000 */
[----:B------:R-:W-:Y:S01]  /*215d0*/  @!P2 FMUL R67, R67, 0.5 ;  /* 0x3f0000004343a820 */ /* 0x000fe20000400000 */
[----:B------:R-:W-:Y:S01]  /*215e0*/  @!P5 FMUL R74, R74, 0.5 ;  /* 0x3f0000004a4ad820 */ /* 0x000fe20000400000 */
[----:B------:R-:W4:Y:S02]  /*215f0*/  LDL.LU R180, [R1+0x398] ;  /* 0x0003980001b47983 */ /* 0x000f240000300800 */
[----:B------:R-:W1:Y:S01]  /*21600*/  MUFU.EX2 R65, R67 ;  /* 0x0000004300417308 */ /* 0x000e620000000800 */
[----:B------:R-:W-:Y:S01]  /*21610*/  @!P6 FMUL R66, R66, R66 ;  /* 0x000000424242e220 */ /* 0x000fe20000400000 */
[----:B------:R-:W-:-:S02]  /*21620*/  FSETP.GEU.AND P6, PT, R75, -126, PT ;  /* 0xc2fc00004b00780b */ /* 0x000fc40003fce000 */
[----:B------:R-:W-:Y:S01]  /*21630*/  @!P4 FMUL R71, R71, 0.5 ;  /* 0x3f0000004747c820 */ /* 0x000fe20000400000 */
[----:B------:R-:W4:Y:S03]  /*21640*/  LDL.LU R179, [R1+0x39c] ;  /* 0x00039c0001b37983 */ /* 0x000f260000300800 */
[----:B------:R-:W-:Y:S01]  /*21650*/  @!P3 FMUL R70, R70, 0.5 ;  /* 0x3f0000004646b820 */ /* 0x000fe20000400000 */
[----:B------:R-:W1:Y:S01]  /*21660*/  MUFU.EX2 R5, R74 ;  /* 0x0000004a00057308 */ /* 0x000e620000000800 */
[----:B------:R-:W4:Y:S04]  /*21670*/  LDL.LU R178, [R1+0x3a8] ;  /* 0x0003a80001b27983 */ /* 0x000f280000300800 */
[----:B------:R-:W4:Y:S03]  /*21680*/  LDL.LU R177, [R1+0x3ac] ;  /* 0x0003ac0001b17983 */ /* 0x000f260000300800 */
[----:B------:R-:W5:Y:S01]  /*21690*/  MUFU.EX2 R67, R71 ;  /* 0x0000004700437308 */ /* 0x000f620000000800 */
[----:B------:R-:W-:Y:S01]  /*216a0*/  @!P6 FMUL R75, R75, 0.5 ;  /* 0x3f0000004b4be820 */ /* 0x000fe20000400000 */
[----:B-1----:R-:W-:-:S06]  /*216b0*/  @!P2 FMUL R65, R65, R65 ;  /* 0x000000414141a220 */ /* 0x002fcc0000400000 */
[----:B------:R-:W1:Y:S01]  /*216c0*/  MUFU.EX2 R9, R70 ;  /* 0x0000004600097308 */ /* 0x000e620000000800 */
[----:B------:R-:W-:Y:S01]  /*216d0*/  FSETP.GEU.AND P2, PT, R78, -126, PT ;  /* 0xc2fc00004e00780b */ /* 0x000fe20003f4e000 */
[----:B------:R-:W-:Y:S01]  /*216e0*/  @!P5 FMUL R5, R5, R5 ;  /* 0x000000050505d220 */ /* 0x000fe20000400000 */
[----:B------:R-:W-:Y:S01]  /*216f0*/  FSETP.GEU.AND P5, PT, R83, -126, PT ;  /* 0xc2fc00005300780b */ /* 0x000fe20003fae000 */
[----:B------:R-:W4:Y:S04]  /*21700*/  LDL.LU R174, [R1+0x3b8] ;  /* 0x0003b80001ae7983 */ /* 0x000f280000300800 */
[----:B------:R-:W2:Y:S01]  /*21710*/  MUFU.EX2 R61, R75 ;  /* 0x0000004b003d7308 */ /* 0x000ea20000000800 */
[----:B-----5:R-:W-:Y:S01]  /*21720*/  @!P4 FMUL R67, R67, R67 ;  /* 0x000000434343c220 */ /* 0x020fe20000400000 */
[----:B------:R-:W-:Y:S01]  /*21730*/  FSETP.GEU.AND P4, PT, R82, -126, PT ;  /* 0xc2fc00005200780b */ /* 0x000fe20003f8e000 */
[----:B------:R-:W5:Y:S01]  /*21740*/  LDL.LU R149, [R1+0x3bc] ;  /* 0x0003bc0001957983 */ /* 0x000f620000300800 */
[----:B-1----:R-:W-:Y:S01]  /*21750*/  @!P3 FMUL R9, R9, R9 ;  /* 0x000000090909b220 */ /* 0x002fe20000400000 */
[----:B------:R-:W-:Y:S01]  /*21760*/  FSETP.GEU.AND P3, PT, R79, -126, PT ;  /* 0xc2fc00004f00780b */ /* 0x000fe20003f6e000 */
[----:B------:R-:W-:-:S02]  /*21770*/  @!P2 FMUL R78, R78, 0.5 ;  /* 0x3f0000004e4ea820 */ /* 0x000fc40000400000 */
[----:B------:R-:W-:Y:S01]  /*21780*/  @!P5 FMUL R83, R83, 0.5 ;  /* 0x3f0000005353d820 */ /* 0x000fe20000400000 */
[----:B------:R-:W5:Y:S01]  /*21790*/  LDL.LU R145, [R1+0x3c8] ;  /* 0x0003c80001917983 */ /* 0x000f620000300800 */
[----:B------:R-:W1:Y:S01]  /*217a0*/  MUFU.EX2 R4, R78 ;  /* 0x0000004e00047308 */ /* 0x000e620000000800 */
[----:B--2---:R-:W-:Y:S01]  /*217b0*/  @!P6 FMUL R61, R61, R61 ;  /* 0x0000003d3d3de220 */ /* 0x004fe20000400000 */
[----:B------:R-:W-:-:S03]  /*217c0*/  FSETP.GEU.AND P6, PT, R86, -126, PT ;  /* 0xc2fc00005600780b */ /* 0x000fc60003fce000 */
[----:B------:R-:W-:Y:S01]  /*217d0*/  @!P4 FMUL R82, R82, 0.5 ;  /* 0x3f0000005252c820 */ /* 0x000fe20000400000 */
[----:B------:R-:W2:Y:S02]  /*217e0*/  LDL.LU R137, [R1+0x3cc] ;  /* 0x0003cc0001897983 */ /* 0x000ea40000300800 */
[----:B------:R-:W-:Y:S01]  /*217f0*/  @!P3 FMUL R79, R79, 0.5 ;  /* 0x3f0000004f4fb820 */ /* 0x000fe20000400000 */
[----:B------:R-:W3:Y:S01]  /*21800*/  MUFU.EX2 R57, R83 ;  /* 0x0000005300397308 */ /* 0x000ee20000000800 */
[----:B------:R-:W2:Y:S04]  /*21810*/  LDL.LU R129, [R1+0x3d8] ;  /* 0x0003d80001817983 */ /* 0x000ea80000300800 */
[----:B------:R-:W2:Y:S03]  /*21820*/  LDL.LU R121, [R1+0x3dc] ;  /* 0x0003dc0001797983 */ /* 0x000ea60000300800 */
[----:B------:R-:W3:Y:S01]  /*21830*/  MUFU.EX2 R3, R82 ;  /* 0x0000005200037308 */ /* 0x000ee20000000800 */
[----:B------:R-:W-:Y:S01]  /*21840*/  @!P6 FMUL R86, R86, 0.5 ;  /* 0x3f0000005656e820 */ /* 0x000fe20000400000 */
[----:B-1----:R-:W-:-:S06]  /*21850*/  @!P2 FMUL R4, R4, R4 ;  /* 0x000000040404a220 */ /* 0x002fcc0000400000 */
[----:B------:R-:W1:Y:S01]  /*21860*/  MUFU.EX2 R63, R79 ;  /* 0x0000004f003f7308 */ /* 0x000e620000000800 */
[----:B------:R-:W-:Y:S01]  /*21870*/  FSETP.GEU.AND P2, PT, R90, -126, PT ;  /* 0xc2fc00005a00780b */ /* 0x000fe20003f4e000 */
[----:B---3--:R-:W-:Y:S01]  /*21880*/  @!P5 FMUL R57, R57, R57 ;  /* 0x000000393939d220 */ /* 0x008fe20000400000 */
[----:B------:R-:W-:Y:S01]  /*21890*/  FSETP.GEU.AND P5, PT, R95, -126, PT ;  /* 0xc2fc00005f00780b */ /* 0x000fe20003fae000 */
[----:B------:R-:W3:Y:S04]  /*218a0*/  LDL.LU R113, [R1+0x3e8] ;  /* 0x0003e80001717983 */ /* 0x000ee80000300800 */
[----:B------:R-:W1:Y:S01]  /*218b0*/  MUFU.EX2 R2, R86 ;  /* 0x0000005600027308 */ /* 0x000e620000000800 */
[----:B------:R-:W-:Y:S01]  /*218c0*/  @!P4 FMUL R3, R3, R3 ;  /* 0x000000030303c220 */ /* 0x000fe20000400000 */
[----:B------:R-:W-:Y:S01]  /*218d0*/  FSETP.GEU.AND P4, PT, R94, -126, PT ;  /* 0xc2fc00005e00780b */ /* 0x000fe20003f8e000 */
[----:B------:R-:W3:Y:S01]  /*218e0*/  LDL.LU R105, [R1+0x3ec] ;  /* 0x0003ec0001697983 */ /* 0x000ee20000300800 */
[----:B-1----:R-:W-:Y:S01]  /*218f0*/  @!P3 FMUL R63, R63, R63 ;  /* 0x0000003f3f3fb220 */ /* 0x002fe20000400000 */
[----:B------:R-:W-:Y:S01]  /*21900*/  FSETP.GEU.AND P3, PT, R91, -126, PT ;  /* 0xc2fc00005b00780b */ /* 0x000fe20003f6e000 */
[----:B------:R-:W-:-:S02]  /*21910*/  @!P2 FMUL R90, R90, 0.5 ;  /* 0x3f0000005a5aa820 */ /* 0x000fc40000400000 */
[----:B------:R-:W-:Y:S01]  /*21920*/  @!P5 FMUL R95, R95, 0.5 ;  /* 0x3f0000005f5fd820 */ /* 0x000fe20000400000 */
[----:B------:R-:W3:Y:S01]  /*21930*/  LDL.LU R97, [R1+0x3f8] ;  /* 0x0003f80001617983 */ /* 0x000ee20000300800 */
[----:B------:R-:W-:Y:S01]  /*21940*/  @!P6 FMUL R2, R2, R2 ;  /* 0x000000020202e220 */ /* 0x000fe20000400000 */
[----:B------:R-:W-:-:S04]  /*21950*/  FSETP.GEU.AND P6, PT, R98, -126, PT ;  /* 0xc2fc00006200780b */ /* 0x000fc80003fce000 */
[----:B------:R-:W-:Y:S01]  /*21960*/  @!P4 FMUL R94, R94, 0.5 ;  /* 0x3f0000005e5ec820 */ /* 0x000fe20000400000 */
[----:B------:R-:W1:Y:S01]  /*21970*/  MUFU.EX2 R90, R90 ;  /* 0x0000005a005a7308 */ /* 0x000e620000000800 */
[----:B------:R-:W3:Y:S01]  /*21980*/  LDL.LU R89, [R1+0x3fc] ;  /* 0x0003fc0001597983 */ /* 0x000ee20000300800 */
[----:B------:R-:W-:-:S03]  /*21990*/  @!P3 FMUL R91, R91, 0.5 ;  /* 0x3f0000005b5bb820 */ /* 0x000fc60000400000 */
[----:B------:R-:W4:Y:S03]  /*219a0*/  LDL.LU R173, [R1+0x2dc] ;  /* 0x0002dc0001ad7983 */ /* 0x000f260000300800 */
[----:B------:R-:W1:Y:S01]  /*219b0*/  MUFU.EX2 R95, R95 ;  /* 0x0000005f005f7308 */ /* 0x000e620000000800 */
[----:B------:R-:W5:Y:S07]  /*219c0*/  LDL.LU R83, [R1+0x2d8] ;  /* 0x0002d80001537983 */ /* 0x000f6e0000300800 */
[----:B------:R1:W1:Y:S01]  /*219d0*/  MUFU.EX2 R53, R91 ;  /* 0x0000005b00357308 */ /* 0x0002620000000800 */
[----:B------:R-:W-:-:S07]  /*219e0*/  @!P6 FMUL R98, R98, 0.5 ;  /* 0x3f0000006262e820 */ /* 0x000fce0000400000 */
[----:B------:R-:W1:Y:S02]  /*219f0*/  MUFU.EX2 R94, R94 ;  /* 0x0000005e005e7308 */ /* 0x000e640000000800 */
[----:B-1----:R-:W-:Y:S01]  /*21a00*/  @!P2 FMUL R90, R90, R90 ;  /* 0x0000005a5a5aa220 */ /* 0x002fe20000400000 */
[----:B------:R-:W-:Y:S01]  /*21a10*/  FSETP.GEU.AND P2, PT, R99, -126, PT ;  /* 0xc2fc00006300780b */ /* 0x000fe20003f4e000 */
[----:B------:R-:W-:Y:S01]  /*21a20*/  @!P5 FMUL R95, R95, R95 ;  /* 0x0000005f5f5fd220 */ /* 0x000fe20000400000 */
[----:B------:R-:W2:Y:S03]  /*21a30*/  LDL.LU R91, [R1+0x2cc] ;  /* 0x0002cc00015b7983 */ /* 0x000ea60000300800 */
[----:B------:R-:W1:Y:S01]  /*21a40*/  MUFU.EX2 R98, R98 ;  /* 0x0000006200627308 */ /* 0x000e620000000800 */
[----:B------:R-:W-:Y:S01]  /*21a50*/  @!P3 FMUL R53, R53, R53 ;  /* 0x000000353535b220 */ /* 0x000fe20000400000 */
[----:B------:R-:W-:Y:S01]  /*21a60*/  FSETP.GEU.AND P5, PT, R122, -126, PT ;  /* 0xc2fc00007a00780b */ /* 0x000fe20003fae000 */
[----:B------:R-:W-:Y:S01]  /*21a70*/  @!P4 FMUL R94, R94, R94 ;  /* 0x0000005e5e5ec220 */ /* 0x000fe20000400000 */
[----:B------:R-:W-:-:S04]  /*21a80*/  FSETP.GEU.AND P3, PT, R102, -126, PT ;  /* 0xc2fc00006600780b */ /* 0x000fc80003f6e000 */
[----:B------:R-:W-:Y:S01]  /*21a90*/  @!P2 FMUL R99, R99, 0.5 ;  /* 0x3f0000006363a820 */ /* 0x000fe20000400000 */
[----:B------:R-:W-:Y:S01]  /*21aa0*/  FSETP.GEU.AND P4, PT, R106, -126, PT ;  /* 0xc2fc00006a00780b */ /* 0x000fe20003f8e000 */
[----:B------:R-:W-:Y:S01]  /*21ab0*/  FADD R25, R26, R90 ;  /* 0x0000005a1a197221 */ /* 0x000fe20000000000 */
[----:B------:R-:W3:Y:S04]  /*21ac0*/  LDL.LU R87, [R1+0x2c8] ;  /* 0x0002c80001577983 */ /* 0x000ee80000300800 */
[----:B------:R-:W-:Y:S01]  /*21ad0*/  @!P5 FMUL R122, R122, 0.5 ;  /* 0x3f0000007a7ad820 */ /* 0x000fe20000400000 */
[----:B-1----:R-:W-:Y:S01]  /*21ae0*/  @!P6 FMUL R98, R98, R98 ;  /* 0x000000626262e220 */ /* 0x002fe20000400000 */
[----:B------:R-:W-:Y:S01]  /*21af0*/  FSETP.GEU.AND P6, PT, R103, -126, PT ;  /* 0xc2fc00006700780b */ /* 0x000fe20003fce000 */
[----:B------:R1:W1:Y:S01]  /*21b00*/  MUFU.EX2 R49, R99 ;  /* 0x0000006300317308 */ /* 0x0002620000000800 */
[----:B------:R-:W-:-:S03]  /*21b10*/  @!P3 FMUL R102, R102, 0.5 ;  /* 0x3f0000006666b820 */ /* 0x000fc60000400000 */
[----:B------:R-:W-:-:S04]  /*21b20*/  @!P4 FMUL R106, R106, 0.5 ;  /* 0x3f0000006a6ac820 */ /* 0x000fc80000400000 */
[----:B------:R-:W1:Y:S02]  /*21b30*/  MUFU.EX2 R122, R122 ;  /* 0x0000007a007a7308 */ /* 0x000e640000000800 */
[----:B-1----:R-:W4:Y:S06]  /*21b40*/  LDL.LU R99, [R1+0x2bc] ;  /* 0x0002bc0001637983 */ /* 0x002f2c0000300800 */
[----:B------:R-:W1:Y:S01]  /*21b50*/  MUFU.EX2 R102, R102 ;  /* 0x0000006600667308 */ /* 0x000e620000000800 */
[----:B------:R-:W-:-:S07]  /*21b60*/  @!P6 FMUL R103, R103, 0.5 ;  /* 0x3f0000006767e820 */ /* 0x000fce0000400000 */
[----:B------:R-:W1:Y:S01]  /*21b70*/  MUFU.EX2 R106, R106 ;  /* 0x0000006a006a7308 */ /* 0x000e620000000800 */
[----:B------:R-:W-:Y:S01]  /*21b80*/  @!P2 FMUL R49, R49, R49 ;  /* 0x000000313131a220 */ /* 0x000fe20000400000 */
[----:B------:R-:W-:-:S06]  /*21b90*/  FSETP.GEU.AND P2, PT, R138, -126, PT ;  /* 0xc2fc00008a00780b */ /* 0x000fcc0003f4e000 */
[----:B------:R1:W1:Y:S01]  /*21ba0*/  MUFU.EX2 R51, R103 ;  /* 0x0000006700337308 */ /* 0x0002620000000800 */
[----:B------:R-:W-:Y:S01]  /*21bb0*/  @!P5 FMUL R122, R122, R122 ;  /* 0x0000007a7a7ad220 */ /* 0x000fe20000400000 */
[----:B-1----:R-:W-:Y:S01]  /*21bc0*/  @!P3 FMUL R102, R102, R102 ;  /* 0x000000666666b220 */ /* 0x002fe20000400000 */
[----:B------:R-:W-:Y:S02]  /*21bd0*/  FSETP.GEU.AND P5, PT, R139, -126, PT ;  /* 0xc2fc00008b00780b */ /* 0x000fe40003fae000 */
[----:B------:R-:W-:Y:S01]  /*21be0*/  FSETP.GEU.AND P3, PT, R123, -126, PT ;  /* 0xc2fc00007b00780b */ /* 0x000fe20003f6e000 */
[----:B------:R-:W-:Y:S01]  /*21bf0*/  @!P4 FMUL R106, R106, R106 ;  /* 0x0000006a6a6ac220 */ /* 0x000fe20000400000 */
[----:B------:R-:W-:Y:S01]  /*21c00*/  FSETP.GEU.AND P4, PT, R107, -126, PT ;  /* 0xc2fc00006b00780b */ /* 0x000fe20003f8e000 */
[----:B------:R-:W-:Y:S01]  /*21c10*/  @!P2 FMUL R138, R138, 0.5 ;  /* 0x3f0000008a8aa820 */ /* 0x000fe20000400000 */
[----:B------:R-:W5:Y:S01]  /*21c20*/  LDL.LU R103, [R1+0x2b8] ;  /* 0x0002b80001677983 */ /* 0x000f620000300800 */
[----:B------:R-:W-:Y:S01]  /*21c30*/  @!P6 FMUL R51, R51, R51 ;  /* 0x000000333333e220 */ /* 0x000fe20000400000 */
[----:B------:R-:W-:-:S05]  /*21c40*/  FSETP.GEU.AND P6, PT, R126, -126, PT ;  /* 0xc2fc00007e00780b */ /* 0x000fca0003fce000 */
[----:B------:R-:W-:Y:S01]  /*21c50*/  @!P5 FMUL R139, R139, 0.5 ;  /* 0x3f0000008b8bd820 */ /* 0x000fe20000400000 */
[----:B------:R-:W1:Y:S01]  /*21c60*/  MUFU.EX2 R138, R138 ;  /* 0x0000008a008a7308 */ /* 0x000e620000000800 */
[----:B------:R-:W-:Y:S02]  /*21c70*/  @!P3 FMUL R123, R123, 0.5 ;  /* 0x3f0000007b7bb820 */ /* 0x000fe40000400000 */
[----:B------:R-:W-:-:S05]  /*21c80*/  @!P4 FMUL R107, R107, 0.5 ;  /* 0x3f0000006b6bc820 */ /* 0x000fca0000400000 */
[----:B------:R-:W1:Y:S08]  /*21c90*/  MUFU.EX2 R29, R139 ;  /* 0x0000008b001d7308 */ /* 0x000e700000000800 */
[----:B------:R1:W1:Y:S01]  /*21ca0*/  MUFU.EX2 R37, R123 ;  /* 0x0000007b00257308 */ /* 0x0002620000000800 */
[----:B------:R-:W-:-:S07]  /*21cb0*/  @!P6 FMUL R126, R126, 0.5 ;  /* 0x3f0000007e7ee820 */ /* 0x000fce0000400000 */
[----:B------:R-:W1:Y:S02]  /*21cc0*/  MUFU.EX2 R45, R107 ;  /* 0x0000006b002d7308 */ /* 0x000e640000000800 */
[----:B-1----:R-:W-:Y:S01]  /*21cd0*/  @!P2 FMUL R138, R138, R138 ;  /* 0x0000008a8a8aa220 */ /* 0x002fe20000400000 */
[----:B------:R-:W-:Y:S01]  /*21ce0*/  FSETP.GEU.AND P2, PT, R110, -126, PT ;  /* 0xc2fc00006e00780b */ /* 0x000fe20003f4e000 */
[----:B------:R-:W-:Y:S01]  /*21cf0*/  @!P5 FMUL R29, R29, R29 ;  /* 0x0000001d1d1dd220 */ /* 0x000fe20000400000 */
[----:B------:R-:W-:Y:S01]  /*21d00*/  FADD R0, R58, R122 ;  /* 0x0000007a3a007221 */ /* 0x000fe20000000000 */
[----:B------:R-:W2:Y:S02]  /*21d10*/  LDL.LU R123, [R1+0x2ac] ;  /* 0x0002ac00017b7983 */ /* 0x000ea40000300800 */
        /* <DEDUP_REMOVED lines=12> */
[----:B------:R-:W1:Y:S01]  /*21de0*/  MUFU.EX2 R110, R110 ;  /* 0x0000006e006e7308 */ /* 0x000e620000000800 */
[----:B------:R-:W-:-:S03]  /*21df0*/  @!P3 FMUL R111, R111, 0.5 ;  /* 0x3f0000006f6fb820 */ /* 0x000fc60000400000 */
[----:B------:R-:W-:Y:S01]  /*21e00*/  @!P4 FMUL R142, R142, 0.5 ;  /* 0x3f0000008e8ec820 */ /* 0x000fe20000400000 */
[----:B------:R-:W-:-:S03]  /*21e10*/  FADD R25, R42, R106 ;  /* 0x0000006a2a197221 */ /* 0x000fc60000000000 */
[----:B------:R-:W1:Y:S01]  /*21e20*/  MUFU.EX2 R47, R111 ;  /* 0x0000006f002f7308 */ /* 0x000e620000000800 */
[----:B------:R-:W-:Y:S01]  /*21e30*/  FADD R0, R5, R138 ;  /* 0x0000008a05007221 */ /* 0x000fe20000000000 */
[----:B------:R-:W4:Y:S06]  /*21e40*/  LDL.LU R139, [R1+0x29c] ;  /* 0x00029c00018b7983 */ /* 0x000f2c0000300800 */
[----:B------:R-:W1:Y:S01]  /*21e50*/  MUFU.EX2 R114, R114 ;  /* 0x0000007200727308 */ /* 0x000e620000000800 */
[----:B------:R-:W-:-:S07]  /*21e60*/  @!P6 FMUL R127, R127, 0.5 ;  /* 0x3f0000007f7fe820 */ /* 0x000fce0000400000 */
[----:B------:R-:W1:Y:S02]  /*21e70*/  MUFU.EX2 R142, R142 ;  /* 0x0000008e008e7308 */ /* 0x000e640000000800 */
[----:B-1----:R-:W-:Y:S01]  /*21e80*/  @!P2 FMUL R110, R110, R110 ;  /* 0x0000006e6e6ea220 */ /* 0x002fe20000400000 */
[----:B------:R-:W-:Y:S01]  /*21e90*/  FSETP.GEU.AND P2, PT, R115, -126, PT ;  /* 0xc2fc00007300780b */ /* 0x000fe20003f4e000 */
[----:B------:R-:W-:Y:S01]  /*21ea0*/  @!P3 FMUL R47, R47, R47 ;  /* 0x0000002f2f2fb220 */ /* 0x000fe20000400000 */
[----:B------:R-:W-:Y:S01]  /*21eb0*/  FADD R31, R25, R0 ;  /* 0x00000000191f7221 */ /* 0x000fe20000000000 */
[----:B------:R-:W4:Y:S02]  /*21ec0*/  LDL.LU R111, [R1+0x298] ;  /* 0x00029800016f7983 */ /* 0x000f240000300800 */
[----:B------:R-:W1:Y:S01]  /*21ed0*/  MUFU.EX2 R39, R127 ;  /* 0x0000007f00277308 */ /* 0x000e620000000800 */
[----:B------:R-:W-:Y:S01]  /*21ee0*/  FSETP.GEU.AND P3, PT, R143, -126, PT ;  /* 0xc2fc00008f00780b */ /* 0x000fe20003f6e000 */
[----:B------:R-:W-:Y:S01]  /*21ef0*/  @!P5 FMUL R114, R114, R114 ;  /* 0x000000727272d220 */ /* 0x000fe20000400000 */
[----:B------:R-:W-:Y:S01]  /*21f00*/  FSETP.GEU.AND P5, PT, R118, -126, PT ;  /* 0xc2fc00007600780b */ /* 0x000fe20003fae000 */
[----:B------:R-:W-:Y:S01]  /*21f10*/  @!P4 FMUL R142, R142, R142 ;  /* 0x0000008e8e8ec220 */ /* 0x000fe20000400000 */
[----:B------:R-:W-:Y:S01]  /*21f20*/  FSETP.GEU.AND P4, PT, R130, -126, PT ;  /* 0xc2fc00008200780b */ /* 0x000fe20003f8e000 */
[----:B------:R-:W-:Y:S01]  /*21f30*/  FADD R25, R85, R53 ;  /* 0x0000003555197221 */ /* 0x000fe20000000000 */
[----:B------:R-:W-:Y:S01]  /*21f40*/  FADD R0, R69, R37 ;  /* 0x0000002545007221 */ /* 0x000fe20000000000 */
[----:B------:R-:W-:-:S06]  /*21f50*/  @!P2 FMUL R115, R115, 0.5 ;  /* 0x3f0000007373a820 */ /* 0x000fcc0000400000 */
[----:B------:R-:W-:Y:S01]  /*21f60*/  @!P3 FMUL R143, R143, 0.5 ;  /* 0x3f0000008f8fb820 */ /* 0x000fe20000400000 */
[----:B------:R-:W-:Y:S01]  /*21f70*/  FADD R27, R25, R0 ;  /* 0x00000000191b7221 */ /* 0x000fe20000000000 */
[----:B-1----:R-:W-:Y:S01]  /*21f80*/  @!P6 FMUL R39, R39, R39 ;  /* 0x000000272727e220 */ /* 0x002fe20000400000 */
[----:B------:R-:W-:Y:S01]  /*21f90*/  FSETP.GEU.AND P6, PT, R146, -126, PT ;  /* 0xc2fc00009200780b */ /* 0x000fe20003fce000 */
[----:B------:R-:W-:Y:S01]  /*21fa0*/  FADD R25, R77, R45 ;  /* 0x0000002d4d197221 */ /* 0x000fe20000000000 */
[----:B------:R-:W-:Y:S01]  /*21fb0*/  FADD R0, R61, R29 ;  /* 0x0000001d3d007221 */ /* 0x000fe20000000000 */
[----:B------:R-:W-:Y:S01]  /*21fc0*/  @!P5 FMUL R118, R118, 0.5 ;  /* 0x3f0000007676d820 */ /* 0x000fe20000400000 */
[----:B------:R1:W1:Y:S01]  /*21fd0*/  MUFU.EX2 R41, R115 ;  /* 0x0000007300297308 */ /* 0x0002620000000800 */
[----:B------:R-:W-:Y:S01]  /*21fe0*/  FADD R82, R33, R31 ;  /* 0x0000001f21527221 */ /* 0x000fe20000000000 */
[----:B------:R-:W-:Y:S01]  /*21ff0*/  @!P4 FMUL R130, R130, 0.5 ;  /* 0x3f0000008282c820 */ /* 0x000fe20000400000 */
[----:B------:R-:W-:-:S05]  /*22000*/  FADD R0, R25, R0 ;  /* 0x0000000019007221 */ /* 0x000fca0000000000 */
[----:B------:R-:W1:Y:S01]  /*22010*/  MUFU.EX2 R31, R143 ;  /* 0x0000008f001f7308 */ /* 0x000e620000000800 */
[----:B------:R-:W-:Y:S01]  /*22020*/  FADD R80, R27, R0 ;  /* 0x000000001b507221 */ /* 0x000fe20000000000 */
[----:B------:R-:W-:Y:S01]  /*22030*/  FADD R25, R30, R94 ;  /* 0x0000005e1e197221 */ /* 0x000fe20000000000 */
[----:B------:R-:W-:Y:S01]  /*22040*/  FADD R0, R62, R126 ;  /* 0x0000007e3e007221 */ /* 0x000fe20000000000 */
[----:B------:R-:W-:Y:S01]  /*22050*/  @!P6 FMUL R146, R146, 0.5 ;  /* 0x3f0000009292e820 */ /* 0x000fe20000400000 */
[----:B-1----:R-:W4:Y:S03]  /*22060*/  LDL.LU R115, [R1+0x28c] ;  /* 0x00028c0001737983 */ /* 0x002f260000300800 */
[----:B------:R-:W1:Y:S01]  /*22070*/  MUFU.EX2 R118, R118 ;  /* 0x0000007600767308 */ /* 0x000e620000000800 */
[----:B------:R-:W-:Y:S01]  /*22080*/  FADD R27, R25, R0 ;  /* 0x00000000191b7221 */ /* 0x000fe20000000000 */
[----:B------:R-:W-:Y:S01]  /*22090*/  FADD R25, R46, R110 ;  /* 0x0000006e2e197221 */ /* 0x000fe20000000000 */
[----:B------:R-:W-:Y:S01]  /*220a0*/  FADD R0, R4, R142 ;  /* 0x0000008e04007221 */ /* 0x000fe20000000000 */
[----:B------:R-:W-:-:S04]  /*220b0*/  @!P2 FMUL R41, R41, R41 ;  /* 0x000000292929a220 */ /* 0x000fc80000400000 */
[----:B------:R-:W1:Y:S01]  /*220c0*/  MUFU.EX2 R130, R130 ;  /* 0x0000008200827308 */ /* 0x000e620000000800 */
[----:B------:R-:W-:Y:S01]  /*220d0*/  FADD R0, R25, R0 ;  /* 0x0000000019007221 */ /* 0x000fe20000000000 */
[----:B------:R-:W-:Y:S01]  /*220e0*/  FSETP.GEU.AND P2, PT, R134, -126, PT ;  /* 0xc2fc00008600780b */ /* 0x000fe20003f4e000 */
[----:B------:R-:W-:Y:S01]  /*220f0*/  @!P3 FMUL R31, R31, R31 ;  /* 0x0000001f1f1fb220 */ /* 0x000fe20000400000 */
[----:B------:R-:W-:-:S04]  /*22100*/  FSETP.GEU.AND P3, PT, R131, -126, PT ;  /* 0xc2fc00008300780b */ /* 0x000fc80003f6e000 */
[----:B------:R-:W1:Y:S01]  /*22110*/  MUFU.EX2 R146, R146 ;  /* 0x0000009200927308 */ /* 0x000e620000000800 */
[----:B------:R-:W-:Y:S01]  /*22120*/  FADD R79, R27, R0 ;  /* 0x000000001b4f7221 */ /* 0x000fe20000000000 */
[----:B------:R-:W-:Y:S01]  /*22130*/  FADD R25, R13, R95 ;  /* 0x0000005f0d197221 */ /* 0x000fe20000000000 */
[----:B------:R-:W-:Y:S01]  /*22140*/  FADD R0, R10, R39 ;  /* 0x000000270a007221 */ /* 0x000fe20000000000 */
[----:B-1----:R-:W-:Y:S01]  /*22150*/  @!P5 FMUL R118, R118, R118 ;  /* 0x000000767676d220 */ /* 0x002fe20000400000 */
[----:B------:R-:W-:Y:S01]  /*22160*/  FSETP.GEU.AND P5, PT, R150, -126, PT ;  /* 0xc2fc00009600780b */ /* 0x000fe20003fae000 */
[----:B------:R-:W4:Y:S01]  /*22170*/  LDL.LU R127, [R1+0x288] ;  /* 0x00028800017f7983 */ /* 0x000f220000300800 */
[----:B------:R-:W-:Y:S01]  /*22180*/  FADD R43, R25, R0 ;  /* 0x00000000192b7221 */ /* 0x000fe20000000000 */
[----:B------:R-:W-:Y:S01]  /*22190*/  @!P4 FMUL R130, R130, R130 ;  /* 0x000000828282c220 */ /* 0x000fe20000400000 */
[----:B------:R-:W-:Y:S01]  /*221a0*/  FSETP.GEU.AND P4, PT, R147, -126, PT ;  /* 0xc2fc00009300780b */ /* 0x000fe20003f8e000 */
[----:B------:R-:W-:Y:S01]  /*221b0*/  FADD R25, R11, R47 ;  /* 0x0000002f0b197221 */ /* 0x000fe20000000000 */
[----:B------:R-:W-:Y:S01]  /*221c0*/  FADD R0, R63, R31 ;  /* 0x0000001f3f007221 */ /* 0x000fe20000000000 */
[----:B------:R-:W-:Y:S01]  /*221d0*/  @!P2 FMUL R134, R134, 0.5 ;  /* 0x3f0000008686a820 */ /* 0x000fe20000400000 */
[----:B------:R-:W-:Y:S01]  /*221e0*/  @!P3 FMUL R131, R131, 0.5 ;  /* 0x3f0000008383b820 */ /* 0x000fe20000400000 */
[----:B------:R-:W4:Y:S01]  /*221f0*/  LDL.LU R143, [R1+0x27c] ;  /* 0x00027c00018f7983 */ /* 0x000f220000300800 */
[----:B------:R-:W-:Y:S01]  /*22200*/  FADD R35, R25, R0 ;  /* 0x0000000019237221 */ /* 0x000fe20000000000 */
[----:B------:R-:W-:Y:S01]  /*22210*/  FADD R25, R34, R98 ;  /* 0x0000006222197221 */ /* 0x000fe20000000000 */
[----:B------:R-:W-:Y:S01]  /*22220*/  FADD R0, R66, R130 ;  /* 0x0000008242007221 */ /* 0x000fe20000000000 */
[----:B------:R-:W-:Y:S01]  /*22230*/  @!P6 FMUL R146, R146, R146 ;  /* 0x000000929292e220 */ /* 0x000fe20000400000 */
[----:B------:R-:W-:-:S02]  /*22240*/  @!P5 FMUL R150, R150, 0.5 ;  /* 0x3f0000009696d820 */ /* 0x000fc40000400000 */
[----:B------:R-:W-:Y:S01]  /*22250*/  FADD R27, R25, R0 ;  /* 0x00000000191b7221 */ /* 0x000fe20000000000 */
[----:B------:R-:W-:Y:S01]  /*22260*/  FADD R25, R50, R114 ;  /* 0x0000007232197221 */ /* 0x000fe20000000000 */
[----:B------:R1:W1:Y:S01]  /*22270*/  MUFU.EX2 R33, R131 ;  /* 0x0000008300217308 */ /* 0x0002620000000800 */
[----:B------:R-:W-:Y:S01]  /*22280*/  FADD R0, R3, R146 ;  /* 0x0000009203007221 */ /* 0x000fe20000000000 */
[----:B------:R-:W-:-:S06]  /*22290*/  @!P4 FMUL R147, R147, 0.5 ;  /* 0x3f0000009393c820 */ /* 0x000fcc0000400000 */
[----:B------:R-:W1:Y:S01]  /*222a0*/  MUFU.EX2 R134, R134 ;  /* 0x0000008600867308 */ /* 0x000e620000000800 */
[----:B------:R-:W-:Y:S01]  /*222b0*/  FADD R0, R25, R0 ;  /* 0x0000000019007221 */ /* 0x000fe20000000000 */
[----:B------:R-:W-:Y:S01]  /*222c0*/  FSETP.GEU.AND P6, PT, R55, -126, PT ;  /* 0xc2fc00003700780b */ /* 0x000fe20003fce000 */
[----:B------:R-:W-:Y:S01]  /*222d0*/  FADD R78, R43, R35 ;  /* 0x000000232b4e7221 */ /* 0x000fe20000000000 */
[----:B-1----:R-:W4:Y:S04]  /*222e0*/  LDL.LU R131, [R1+0x278] ;  /* 0x0002780001837983 */ /* 0x002f280000300800 */
[----:B------:R-:W1:Y:S08]  /*222f0*/  MUFU.EX2 R25, R147 ;  /* 0x0000009300197308 */ /* 0x000e700000000800 */
[----:B------:R-:W1:Y:S01]  /*22300*/  MUFU.EX2 R150, R150 ;  /* 0x0000009600967308 */ /* 0x000e620000000800 */
[----:B------:R-:W-:Y:S01]  /*22310*/  @!P3 FMUL R33, R33, R33 ;  /* 0x000000212121b220 */ /* 0x000fe20000400000 */
[----:B------:R-:W-:Y:S01]  /*22320*/  @!P2 FMUL R134, R134, R134 ;  /* 0x000000868686a220 */ /* 0x000fe20000400000 */
[----:B------:R-:W-:Y:S01]  /*22330*/  FSETP.GEU.AND P2, PT, R135, -126, PT ;  /* 0xc2fc00008700780b */ /* 0x000fe20003f4e000 */
[----:B------:R-:W-:Y:S01]  /*22340*/  FADD R76, R27, R0 ;  /* 0x000000001b4c7221 */ /* 0x000fe20000000000 */
[----:B------:R-:W-:Y:S01]  /*22350*/  FSETP.GEU.AND P3, PT, R59, -126, PT ;  /* 0xc2fc00003b00780b */ /* 0x000fe20003f6e000 */
[----:B------:R-:W-:Y:S01]  /*22360*/  FADD R27, R81, R49 ;  /* 0x00000031511b7221 */ /* 0x000fe20000000000 */
[----:B------:R-:W-:Y:S01]  /*22370*/  FADD R0, R65, R33 ;  /* 0x0000002141007221 */ /* 0x000fe20000000000 */
[----:B------:R-:W-:Y:S01]  /*22380*/  @!P6 FMUL R55, R55, 0.5 ;  /* 0x3f0000003737e820 */ /* 0x000fe20000400000 */
[----:B-1----:R-:W-:Y:S01]  /*22390*/  @!P4 FMUL R25, R25, R25 ;  /* 0x000000191919c220 */ /* 0x002fe20000400000 */
[----:B------:R-:W-:Y:S01]  /*223a0*/  FSETP.GEU.AND P4, PT, R119, -126, PT ;  /* 0xc2fc00007700780b */ /* 0x000fe20003f8e000 */
[----:B------:R-:W-:Y:S01]  /*223b0*/  FADD R43, R27, R0 ;  /* 0x000000001b2b7221 */ /* 0x000fe20000000000 */
[----:B------:R-:W-:Y:S01]  /*223c0*/  FADD R27, R73, R41 ;  /* 0x00000029491b7221 */ /* 0x000fe20000000000 */
[----:B------:R-:W-:Y:S01]  /*223d0*/  FADD R0, R57, R25 ;  /* 0x0000001939007221 */ /* 0x000fe20000000000 */
[----:B------:R-:W4:Y:S01]  /*223e0*/  LDL.LU R147, [R1+0x26c] ;  /* 0x00026c0001937983 */ /* 0x000f220000300800 */
[----:B------:R-:W-:Y:S01]  /*223f0*/  @!P5 FMUL R150, R150, R150 ;  /* 0x000000969696d220 */ /* 0x000fe20000400000 */
[----:B------:R-:W-:Y:S01]  /*22400*/  FSETP.GEU.AND P5, PT, R151, -126, PT ;  /* 0xc2fc00009700780b */ /* 0x000fe20003fae000 */
[----:B------:R-:W-:Y:S01]  /*22410*/  FADD R0, R27, R0 ;  /* 0x000000001b007221 */ /* 0x000fe20000000000 */
[----:B------:R-:W-:Y:S01]  /*22420*/  @!P2 FMUL R135, R135, 0.5 ;  /* 0x3f0000008787a820 */ /* 0x000fe20000400000 */
[----:B------:R-:W-:Y:S01]  /*22430*/  @!P3 FMUL R59, R59, 0.5 ;  /* 0x3f0000003b3bb820 */ /* 0x000fe20000400000 */
[----:B------:R-:W-:Y:S01]  /*22440*/  FADD R27, R38, R102 ;  /* 0x00000066261b7221 */ /* 0x000fe20000000000 */
[----:B------:R-:W-:Y:S01]  /*22450*/  FADD R74, R43, R0 ;  /* 0x000000002b4a7221 */ /* 0x000fe20000000000 */
[----:B------:R1:W1:Y:S01]  /*22460*/  MUFU.EX2 R35, R135 ;  /* 0x0000008700237308 */ /* 0x0002620000000800 */
[----:B------:R-:W-:Y:S01]  /*22470*/  FADD R0, R9, R134 ;  /* 0x0000008609007221 */ /* 0x000fe20000000000 */
[----:B------:R-:W-:-:S05]  /*22480*/  @!P4 FMUL R119, R119, 0.5 ;  /* 0x3f0000007777c820 */ /* 0x000fca0000400000 */
[----:B------:R-:W-:Y:S01]  /*22490*/  @!P5 FMUL R151, R151, 0.5 ;  /* 0x3f0000009797d820 */ /* 0x000fe20000400000 */
[----:B------:R-:W-:Y:S01]  /*224a0*/  FADD R72, R27, R0 ;  /* 0x000000001b487221 */ /* 0x000fe20000000000 */
[----:B------:R1:W1:Y:S02]  /*224b0*/  MUFU.EX2 R75, R55 ;  /* 0x00000037004b7308 */ /* 0x0002640000000800 */
[----:B-1----:R-:W4:Y:S06]  /*224c0*/  LDL.LU R135, [R1+0x268] ;  /* 0x0002680001877983 */ /* 0x002f2c0000300800 */
[----:B------:R-:W1:Y:S08]  /*224d0*/  MUFU.EX2 R59, R59 ;  /* 0x0000003b003b7308 */ /* 0x000e700000000800 */
[----:B------:R-:W1:Y:S08]  /*224e0*/  MUFU.EX2 R43, R119 ;  /* 0x00000077002b7308 */ /* 0x000e700000000800 */
[----:B------:R-:W1:Y:S01]  /*224f0*/  MUFU.EX2 R27, R151 ;  /* 0x00000097001b7308 */ /* 0x000e620000000800 */
[----:B------:R-:W-:Y:S01]  /*22500*/  FMUL R0, R68, UR5 ;  /* 0x0000000544007c20 */ /* 0x000fe20008400000 */
[----:B------:R-:W-:Y:S01]  /*22510*/  FADD R68, R54, R118 ;  /* 0x0000007636447221 */ /* 0x000fe20000000000 */
[----:B------:R-:W-:Y:S01]  /*22520*/  FADD R55, R2, R150 ;  /* 0x0000009602377221 */ /* 0x000fe20000000000 */
[----:B------:R-:W-:Y:S01]  /*22530*/  @!P2 FMUL R35, R35, R35 ;  /* 0x000000232323a220 */ /* 0x000fe20000400000 */
[----:B------:R-:W-:Y:S01]  /*22540*/  @!P6 FMUL R75, R75, R75 ;  /* 0x0000004b4b4be220 */ /* 0x000fe20000400000 */
[----:B-1----:R-:W-:Y:S01]  /*22550*/  @!P3 FMUL R59, R59, R59 ;  /* 0x0000003b3b3bb220 */ /* 0x002fe20000400000 */
[----:B------:R-:W-:Y:S01]  /*22560*/  FADD R71, R68, R55 ;  /* 0x0000003744477221 */ /* 0x000fe20000000000 */
[----:B------:R-:W-:Y:S01]  /*22570*/  FADD R68, R12, R51 ;  /* 0x000000330c447221 */ /* 0x000fe20000000000 */
[----:B------:R-:W-:Y:S01]  /*22580*/  FADD R55, R67, R35 ;  /* 0x0000002343377221 */ /* 0x000fe20000000000 */
[----:B------:R-:W-:Y:S01]  /*22590*/  @!P4 FMUL R43, R43, R43 ;  /* 0x0000002b2b2bc220 */ /* 0x000fe20000400000 */
[----:B------:R-:W4:Y:S02]  /*225a0*/  LDL.LU R119, [R1+0x25c] ;  /* 0x00025c0001777983 */ /* 0x000f240000300800 */
[----:B------:R-:W-:Y:S01]  /*225b0*/  FADD R70, R68, R55 ;  /* 0x0000003744467221 */ /* 0x000fe20000000000 */
[----:B------:R-:W-:Y:S01]  /*225c0*/  @!P5 FMUL R27, R27, R27 ;  /* 0x0000001b1b1bd220 */ /* 0x000fe20000400000 */
[----:B------:R-:W-:Y:S01]  /*225d0*/  FADD R68, R75, R43 ;  /* 0x0000002b4b447221 */ /* 0x000fe20000000000 */
[----:B------:R-:W4:Y:S02]  /*225e0*/  LDL.LU R151, [R1+0x258] ;  /* 0x0002580001977983 */ /* 0x000f240000300800 */
[----:B------:R-:W-:-:S04]  /*225f0*/  FADD R55, R59, R27 ;  /* 0x0000001b3b377221 */ /* 0x000fc80000000000 */
[----:B------:R-:W-:Y:S01]  /*22600*/  FADD R55, R68, R55 ;  /* 0x0000003744377221 */ /* 0x000fe20000000000 */
[----:B------:R-:W-:-:S03]  /*22610*/  FADD R68, R72, R71 ;  /* 0x0000004748447221 */ /* 0x000fc60000000000 */
[----:B------:R-:W-:Y:S01]  /*22620*/  FADD R55, R70, R55 ;  /* 0x0000003746377221 */ /* 0x000fe20000000000 */
[----:B------:R-:W-:Y:S01]  /*22630*/  FADD R71, R82, R76 ;  /* 0x0000004c52477221 */ /* 0x000fe20000000000 */
[----:B------:R-:W-:Y:S01]  /*22640*/  FADD R68, R79, R68 ;  /* 0x000000444f447221 */ /* 0x000fe20000000000 */
[----:B------:R-:W4:Y:S01]  /*22650*/  LDL.LU R72, [R1+0x24c] ;  /* 0x00024c0001487983 */ /* 0x000f220000300800 */
[----:B------:R-:W-:Y:S01]  /*22660*/  FADD R70, R80, R74 ;  /* 0x0000004a50467221 */ /* 0x000fe20000000000 */
[----:B------:R-:W-:Y:S02]  /*22670*/  FADD R55, R78, R55 ;  /* 0x000000374e377221 */ /* 0x000fe40000000000 */
[----:B------:R-:W4:Y:S01]  /*22680*/  LDL.LU R82, [R1+0x23c] ;  /* 0x00023c0001527983 */ /* 0x000f220000300800 */
[----:B------:R-:W-:Y:S01]  /*22690*/  FADD R68, R71, R68 ;  /* 0x0000004447447221 */ /* 0x000fe20000000000 */
[----:B------:R-:W-:Y:S02]  /*226a0*/  FADD R55, R70, R55 ;  /* 0x0000003746377221 */ /* 0x000fe40000000000 */
[----:B------:R-:W4:Y:S04]  /*226b0*/  LDL.LU R76, [R1+0x248] ;  /* 0x00024800014c7983 */ /* 0x000f280000300800 */
[----:B------:R-:W4:Y:S04]  /*226c0*/  LDL.LU R80, [R1+0x22c] ;  /* 0x00022c0001507983 */ /* 0x000f280000300800 */
[----:B------:R-:W4:Y:S01]  /*226d0*/  LDL.LU R74, [R1+0x238] ;  /* 0x00023800014a7983 */ /* 0x000f220000300800 */
[----:B------:R-:W-:-:S03]  /*226e0*/  FADD R55, R68, R55 ;  /* 0x0000003744377221 */ /* 0x000fc60000000000 */
[----:B------:R-:W4:Y:S04]  /*226f0*/  LDL.LU R78, [R1+0x228] ;  /* 0x00022800014e7983 */ /* 0x000f280000300800 */
[----:B------:R-:W4:Y:S04]  /*22700*/  LDL.LU R79, [R1+0x21c] ;  /* 0x00021c00014f7983 */ /* 0x000f280000300800 */
[----:B------:R-:W4:Y:S04]  /*22710*/  LDL.LU R70, [R1+0x218] ;  /* 0x0002180001467983 */ /* 0x000f280000300800 */
[----:B------:R-:W4:Y:S04]  /*22720*/  LDL.LU R71, [R1+0x20c] ;  /* 0x00020c0001477983 */ /* 0x000f280000300800 */
[----:B------:R-:W4:Y:S01]  /*22730*/  LDL.LU R68, [R1+0x208] ;  /* 0x0002080001447983 */ /* 0x000f220000300800 */
[----:B------:R-:W-:-:S13]  /*22740*/  FSETP.GEU.AND P2, PT, R0, -126, PT ;  /* 0xc2fc00000000780b */ /* 0x000fda0003f4e000 */
[----:B------:R-:W-:-:S06]  /*22750*/  @!P2 FMUL R0, R0, 0.5 ;  /* 0x3f0000000000a820 */ /* 0x000fcc0000400000 */
[----:B------:R-:W1:Y:S02]  /*22760*/  MUFU.EX2 R0, R0 ;  /* 0x0000000000007308 */ /* 0x000e640000000800 */
[----:B-1----:R-:W-:-:S04]  /*22770*/  @!P2 FMUL R0, R0, R0 ;  /* 0x000000000000a220 */ /* 0x002fc80000400000 */
[-C--:B---3--:R-:W-:Y:S01]  /*22780*/  FMUL R107, R107, R0.reuse ;  /* 0x000000006b6b7220 */ /* 0x088fe20000400000 */
[-C--:B--2---:R-:W-:Y:S01]  /*22790*/  FMUL R123, R123, R0.reuse ;  /* 0x000000007b7b7220 */ /* 0x084fe20000400000 */
[-C--:B-----5:R-:W-:Y:S01]  /*227a0*/  FMUL R103, R103, R0.reuse ;  /* 0x0000000067677220 */ /* 0x0a0fe20000400000 */
[-C--:B----4-:R-:W-:Y:S01]  /*227b0*/  FMUL R99, R99, R0.reuse ;  /* 0x0000000063637220 */ /* 0x090fe20000400000 */
        /* <DEDUP_REMOVED lines=75> */
[----:B------:R3:W-:Y:S01]  /*22c70*/  STL [R1+0x31c], R196 ;  /* 0x00031cc401007387 */ /* 0x0007e20000100800 */
[----:B------:R-:W-:-:S03]  /*22c80*/  FMUL R186, R186, R0 ;  /* 0x00000000baba7220 */ /* 0x000fc60000400000 */
        /* <DEDUP_REMOVED lines=32> */
[----:B------:R5:W-:Y:S04]  /*22e90*/  STL [R1+0x3a8], R178 ;  /* 0x0003a8b201007387 */ /* 0x000be80000100800 */
        /* <DEDUP_REMOVED lines=9> */
[----:B------:R5:W-:Y:S04]  /*22f30*/  STL [R1+0x3dc], R121 ;  /* 0x0003dc7901007387 */ /* 0x000be80000100800 */
[----:B------:R5:W-:Y:S04]  /*22f40*/  STL [R1+0x3e8], R113 ;  /* 0x0003e87101007387 */ /* 0x000be80000100800 */
[----:B-1----:R-:W5:Y:S04]  /*22f50*/  LDL.LU R198, [R1+0x8] ;  /* 0x0000080001c67983 */ /* 0x002f680000300800 */
        /* <DEDUP_REMOVED lines=21> */
[----:B------:R-:W-:-:S03]  /*230b0*/  F2FP.F16.F32.PACK_AB R84, R171, R172 ;  /* 0x000000acab54723e */ /* 0x000fc600000000ff */
[----:B------:R-:W5:Y:S04]  /*230c0*/  LDL.LU R178, [R1+0x9c] ;  /* 0x00009c0001b27983 */ /* 0x000f680000300800 */
[----:B------:R-:W5:Y:S01]  /*230d0*/  LDL.LU R177, [R1+0xa8] ;  /* 0x0000a80001b17983 */ /* 0x000f620000300800 */
[----:B------:R-:W-:-:S03]  /*230e0*/  F2FP.F16.F32.PACK_AB R86, R168, R170 ;  /* 0x000000aaa856723e */ /* 0x000fc600000000ff */
        /* <DEDUP_REMOVED lines=38> */
[----:B------:R-:W-:-:S03]  /*23350*/  FFMA R203, R0, R203, R55 ;  /* 0x000000cb00cb7223 */ /* 0x000fc60000000037 */
[----:B------:R-:W5:Y:S04]  /*23360*/  LDL.LU R72, [R1+0x1dc] ;  /* 0x0001dc0001487983 */ /* 0x000f680000300800 */
[----:B------:R-:W5:Y:S04]  /*23370*/  LDL.LU R71, [R1+0x1e8] ;  /* 0x0001e80001477983 */ /* 0x000f680000300800 */
[----:B------:R-:W5:Y:S04]  /*23380*/  LDL.LU R70, [R1+0x1ec] ;  /* 0x0001ec0001467983 */ /* 0x000f680000300800 */
[----:B------:R-:W5:Y:S04]  /*23390*/  LDL.LU R68, [R1+0x1f8] ;  /* 0x0001f80001447983 */ /* 0x000f680000300800 */
[----:B------:R-:W5:Y:S01]  /*233a0*/  LDL.LU R55, [R1+0x1fc] ;  /* 0x0001fc0001377983 */ /* 0x000f620000300800 */
[-C--:B------:R-:W-:Y:S01]  /*233b0*/  FMUL R198, R198, R0.reuse ;  /* 0x00000000c6c67220 */ /* 0x080fe20000400000 */
[----:B--2---:R-:W-:-:S04]  /*233c0*/  FMUL R197, R197, R0 ;  /* 0x00000000c5c57220 */ /* 0x004fc80000400000 */
[----:B------:R-:W-:Y:S01]  /*233d0*/  STL [R1+0x8], R198 ;  /* 0x000008c601007387 */ /* 0x000fe20000100800 */
[----:B---3--:R-:W-:-:S03]  /*233e0*/  FMUL R196, R196, R0 ;  /* 0x00000000c4c47220 */ /* 0x008fc60000400000 */
[----:B------:R-:W-:Y:S01]  /*233f0*/  STL [R1+0xc], R197 ;  /* 0x00000cc501007387 */ /* 0x000fe20000100800 */
[----:B----4-:R-:W-:-:S03]  /*23400*/  FMUL R195, R195, R0 ;  /* 0x00000000c3c37220 */ /* 0x010fc60000400000 */
[----:B------:R-:W-:Y:S01]  /*23410*/  STL [R1+0x18], R196 ;  /* 0x000018c401007387 */ /* 0x000fe20000100800 */
[----:B-----5:R-:W-:-:S03]  /*23420*/  FMUL R194, R194, R0 ;  /* 0x00000000c2c27220 */ /* 0x020fc60000400000 */
        /* <DEDUP_REMOVED lines=96> */
[----:B------:R1:W-:Y:S01]  /*23a30*/  STL [R1+0x19c], R87 ;  /* 0x00019c5701007387 */ /* 0x0003e20000100800 */
[----:B------:R-:W-:-:S03]  /*23a40*/  FMUL R82, R82, R0 ;  /* 0x0000000052527220 */ /* 0x000fc60000400000 */
[----:B------:R2:W-:Y:S01]  /*23a50*/  STL [R1+0x1a8], R83 ;  /* 0x0001a85301007387 */ /* 0x0005e20000100800 */
[-C--:B------:R-:W-:Y:S01]  /*23a60*/  FMUL R80, R80, R0.reuse ;  /* 0x0000000050507220 */ /* 0x080fe20000400000 */
[----:B------:R-:W-:Y:S01]  /*23a70*/  ULEA UR6, UR4, UR60, 0x3 ;  /* 0x0000003c04067291 */ /* 0x000fe2000f8e183f */
[-C--:B------:R-:W-:Y:S01]  /*23a80*/  FMUL R79, R79, R0.reuse ;  /* 0x000000004f4f7220 */ /* 0x080fe20000400000 */
[----:B------:R-:W-:Y:S01]  /*23a90*/  STL [R1+0x1ac], R82 ;  /* 0x0001ac5201007387 */ /* 0x000fe20000100800 */
[----:B------:R-:W-:-:S03]  /*23aa0*/  FMUL R78, R78, R0 ;  /* 0x000000004e4e7220 */ /* 0x000fc60000400000 */
[----:B------:R-:W-:Y:S01]  /*23ab0*/  STL [R1+0x1b8], R80 ;  /* 0x0001b85001007387 */ /* 0x000fe20000100800 */
[----:B------:R-:W-:-:S03]  /*23ac0*/  FMUL R76, R76, R0 ;  /* 0x000000004c4c7220 */ /* 0x000fc60000400000 */
        /* <DEDUP_REMOVED lines=9> */
[-C--:B------:R-:W-:Y:S01]  /*23b60*/  FMUL R68, R68, R0.reuse ;  /* 0x0000000044447220 */ /* 0x080fe20000400000 */
[----:B------:R-:W-:Y:S01]  /*23b70*/  FMUL R55, R55, R0 ;  /* 0x0000000037377220 */ /* 0x000fe20000400000 */
[----:B------:R-:W-:Y:S01]  /*23b80*/  SHF.L.U32 R0, R176, 0x1f, RZ ;  /* 0x0000001fb0007819 */ /* 0x000fe200000006ff */
[----:B------:R4:W-:Y:S01]  /*23b90*/  STL [R1+0x1e8], R71 ;  /* 0x0001e84701007387 */ /* 0x0009e20000100800 */
[----:B------:R-:W-:Y:S02]  /*23ba0*/  F2FP.F16.F32.PACK_AB R85, R85, R26 ;  /* 0x0000001a5555723e */ /* 0x000fe400000000ff */
[----:B------:R3:W4:Y:S01]  /*23bb0*/  SYNCS.PHASECHK.TRANS64.TRYWAIT P2, [UR6+0x160000], R0 ;  /* 0x16000000ff0075a7 */ /* 0x0007220008040146 */
[----:B------:R-:W-:Y:S01]  /*23bc0*/  STL [R1+0x1ec], R70 ;  /* 0x0001ec4601007387 */ /* 0x000fe20000100800 */
[----:B-1----:R-:W-:Y:S02]  /*23bd0*/  F2FP.F16.F32.PACK_AB R87, R13, R30 ;  /* 0x0000001e0d57723e */ /* 0x002fe400000000ff */
[----:B------:R-:W-:Y:S01]  /*23be0*/  F2FP.F16.F32.PACK_AB R81, R81, R34 ;  /* 0x000000225151723e */ /* 0x000fe200000000ff */
[----:B------:R1:W-:Y:S01]  /*23bf0*/  STL [R1+0x1f8], R68 ;  /* 0x0001f84401007387 */ /* 0x0003e20000100800 */
[----:B--2---:R-:W-:-:S02]  /*23c00*/  F2FP.F16.F32.PACK_AB R83, R12, R38 ;  /* 0x000000260c53723e */ /* 0x004fc400000000ff */
[----:B------:R-:W-:Y:S01]  /*23c10*/  F2FP.F16.F32.PACK_AB R77, R77, R42 ;  /* 0x0000002a4d4d723e */ /* 0x000fe200000000ff */
[----:B------:R2:W-:Y:S01]  /*23c20*/  STL [R1+0x1fc], R55 ;  /* 0x0001fc3701007387 */ /* 0x0005e20000100800 */
[----:B---3--:R-:W-:Y:S02]  /*23c30*/  F2FP.F16.F32.PACK_AB R79, R11, R46 ;  /* 0x0000002e0b4f723e */ /* 0x008fe400000000ff */
[----:B------:R-:W-:Y:S02]  /*23c40*/  F2FP.F16.F32.PACK_AB R73, R73, R50 ;  /* 0x000000324949723e */ /* 0x000fe400000000ff */
[----:B------:R-:W-:Y:S02]  /*23c50*/  F2FP.F16.F32.PACK_AB R75, R75, R54 ;  /* 0x000000364b4b723e */ /* 0x000fe400000000ff */
[----:B------:R-:W-:Y:S02]  /*23c60*/  F2FP.F16.F32.PACK_AB R69, R69, R58 ;  /* 0x0000003a4545723e */ /* 0x000fe400000000ff */
[----:B----4-:R-:W-:-:S02]  /*23c70*/  F2FP.F16.F32.PACK_AB R71, R10, R62 ;  /* 0x0000003e0a47723e */ /* 0x010fc400000000ff */
[----:B------:R-:W-:Y:S02]  /*23c80*/  F2FP.F16.F32.PACK_AB R65, R65, R66 ;  /* 0x000000424141723e */ /* 0x000fe400000000ff */
[----:B------:R-:W-:Y:S02]  /*23c90*/  F2FP.F16.F32.PACK_AB R80, R167, R169 ;  /* 0x000000a9a750723e */ /* 0x000fe400000000ff */
[----:B------:R-:W-:Y:S02]  /*23ca0*/  F2FP.F16.F32.PACK_AB R82, R165, R166 ;  /* 0x000000a6a552723e */ /* 0x000fe400000000ff */
[----:B------:R-:W-:Y:S02]  /*23cb0*/  F2FP.F16.F32.PACK_AB R76, R163, R164 ;  /* 0x000000a4a34c723e */ /* 0x000fe400000000ff */
[----:B------:R-:W-:Y:S02]  /*23cc0*/  F2FP.F16.F32.PACK_AB R78, R161, R162 ;  /* 0x000000a2a14e723e */ /* 0x000fe400000000ff */
[----:B------:R-:W-:-:S02]  /*23cd0*/  F2FP.F16.F32.PACK_AB R72, R159, R160 ;  /* 0x000000a09f48723e */ /* 0x000fc400000000ff */
[----:B------:R-:W-:Y:S02]  /*23ce0*/  F2FP.F16.F32.PACK_AB R74, R157, R158 ;  /* 0x0000009e9d4a723e */ /* 0x000fe400000000ff */
[----:B-1----:R-:W-:Y:S02]  /*23cf0*/  F2FP.F16.F32.PACK_AB R68, R155, R156 ;  /* 0x0000009c9b44723e */ /* 0x002fe400000000ff */
        /* <DEDUP_REMOVED lines=15> */
[----:B--2---:R-:W-:-:S02]  /*23df0*/  F2FP.F16.F32.PACK_AB R55, R95, R94 ;  /* 0x0000005e5f37723e */ /* 0x004fc400000000ff */
        /* <DEDUP_REMOVED lines=26> */
[----:B------:R-:W-:Y:S01]  /*23fa0*/  F2FP.F16.F32.PACK_AB R26, R15, R148 ;  /* 0x000000940f1a723e */ /* 0x000fe200000000ff */
[----:B------:R-:W-:Y:S06]  /*23fb0*/  @!P0 BRA `(.L_x_27) ;  /* 0x0000000000048947 */ /* 0x000fec0003800000 */
[----:B------:R-:W-:Y:S01]  /*23fc0*/  BPT.TRAP 0x1 ;  /* 0x000000040000795c */ /* 0x000fe20000300000 */
.L_x_27:
[----:B------:R-:W-:Y:S05]  /*23fd0*/  @P2 BRA `(.L_x_28) ;  /* 0x0000000000082947 */ /* 0x000fea0003800000 */
[----:B------:R-:W1:Y:S02]  /*23fe0*/  SYNCS.PHASECHK.TRANS64.TRYWAIT P2, [UR6+0x160000], R0 ;  /* 0x16000000ff0075a7 */ /* 0x000e640008040146 */
[----:B-1----:R-:W-:Y:S05]  /*23ff0*/  @!P2 BRA `(.L_x_29) ;  /* 0x000003e00008a947 */ /* 0x002fea0003800000 */
.L_x_28:
        /* <DEDUP_REMOVED lines=89> */
[----:B------:R-:W4:Y:S04]  /*24590*/  LDL.LU.64 R88, [R1] ;  /* 0x0000000001587983 */ /* 0x000f280000300a00 */
[----:B------:R-:W4:Y:S04]  /*245a0*/  LDL.LU.64 R90, [R1+0x8] ;  /* 0x00000800015a7983 */ /* 0x000f280000300a00 */
[----:B------:R-:W4:Y:S04]  /*245b0*/  LDL.LU.64 R92, [R1+0x10] ;  /* 0x00001000015c7983 */ /* 0x000f280000300a00 */
[----:B------:R-:W4:Y:S04]  /*245c0*/  LDL.LU.64 R94, [R1+0x18] ;  /* 0x00001800015e7983 */ /* 0x000f280000300a00 */
[----:B--2---:R-:W2:Y:S04]  /*245d0*/  LDL.LU.64 R96, [R1+0x20] ;  /* 0x0000200001607983 */ /* 0x004ea80000300a00 */
[----:B------:R-:W4:Y:S04]  /*245e0*/  LDL.LU.64 R98, [R1+0x28] ;  /* 0x0000280001627983 */ /* 0x000f280000300a00 */
[----:B------:R-:W2:Y:S04]  /*245f0*/  LDL.LU.64 R100, [R1+0x30] ;  /* 0x0000300001647983 */ /* 0x000ea80000300a00 */
        /* <DEDUP_REMOVED lines=24> */
[----:B---3--:R-:W3:Y:S04]  /*24780*/  LDL.LU.64 R150, [R1+0xf8] ;  /* 0x0000f80001967983 */ /* 0x008ee80000300a00 */
[----:B------:R-:W4:Y:S04]  /*24790*/  LDL.LU.64 R152, [R1+0x100] ;  /* 0x0001000001987983 */ /* 0x000f280000300a00 */
[----:B------:R-:W2:Y:S04]  /*247a0*/  LDL.LU.64 R154, [R1+0x108] ;  /* 0x00010800019a7983 */ /* 0x000ea80000300a00 */
[----:B------:R-:W3:Y:S04]  /*247b0*/  LDL.LU.64 R156, [R1+0x110] ;  /* 0x00011000019c7983 */ /* 0x000ee80000300a00 */
        /* <DEDUP_REMOVED lines=93> */
[----:B--2---:R-:W2:Y:S04]  /*24d90*/  LDL.LU.64 R88, [R1+0x200] ;  /* 0x0002000001587983 */ /* 0x004ea80000300a00 */
        /* <DEDUP_REMOVED lines=63> */
[----:B------:R-:W-:Y:S01]  /*25190*/  ULEA UR6, UR4, UR40, 0xe ;  /* 0x0000002804067291 */ /* 0x000fe2000f8e703f */
[----:B------:R-:W-:-:S02]  /*251a0*/  UMOV UR11, 0x40000040 ;  /* 0x40000040000b7882 */ /* 0x000fc40000000000 */
[----:B------:R-:W-:Y:S04]  /*251b0*/  STL [R1+0x638], R8 ;  /* 0x0006380801007387 */ /* 0x000fe80000100800 */
[----:B------:R-:W-:Y:S01]  /*251c0*/  UMOV UR10, UR6 ;  /* 0x00000006000a7c82 */ /* 0x000fe20008000000 */
[----:B------:R-:W-:Y:S04]  /*251d0*/  STL [R1+0x634], R7 ;  /* 0x0006340701007387 */ /* 0x000fe80000100800 */
[----:B------:R3:W-:Y:S01]  /*251e0*/  STL [R1+0x630], R6 ;  /* 0x0006300601007387 */ /* 0x0007e20000100800 */
[----:B--2---:R-:W-:-:S06]  /*251f0*/  WARPGROUP.ARRIVE ;  /* 0x00000000000079c5 */ /* 0x004fcc0000000000 */
[----:B------:R-:W-:Y:S03]  /*25200*/  HGMMA.64x256x16.F32 R88, R84, gdesc[UR8].tnspB, R88, gsb0 ;  /* 0x43e0000854587df0 */ /* 0x000fe60008000858 */
[----:B------:R-:W-:Y:S02]  /*25210*/  WARPGROUP.DEPBAR.LE gsb0, 0x0 ;  /* 0x00008000000079c5 */ /* 0x000fe40000010000 */
[----:B------:R-:W-:Y:S01]  /*25220*/  STL.64 [R1+0x200], R88 ;  /* 0x0002005801007387 */ /* 0x000fe20000100a00 */
[----:B-1----:R-:W-:Y:S01]  /*25230*/  IMAD.MOV.U32 R2, RZ, RZ, R214 ;  /* 0x000000ffff027224 */ /* 0x002fe200078e00d6 */
[----:B------:R-:W-:Y:S01]  /*25240*/  MOV R0, R215 ;  /* 0x000000d700007202 */ /* 0x000fe20000000f00 */
[----:B------:R-:W-:Y:S01]  /*25250*/  IMAD.MOV.U32 R4, RZ, RZ, R212 ;  /* 0x000000ffff047224 */ /* 0x000fe200078e00d4 */
[----:B------:R-:W-:Y:S01]  /*25260*/  STL.64 [R1+0x208], R90 ;  /* 0x0002085a01007387 */ /* 0x000fe20000100a00 */
[----:B------:R-:W-:Y:S01]  /*25270*/  MOV R3, R213 ;  /* 0x000000d500037202 */ /* 0x000fe20000000f00 */
[----:B---3--:R-:W-:Y:S01]  /*25280*/  IMAD.MOV.U32 R6, RZ, RZ, R210 ;  /* 0x000000ffff067224 */ /* 0x008fe200078e00d2 */
        /* <DEDUP_REMOVED lines=57> */
[----:B------:R1:W-:Y:S01]  /*25620*/  STL [R1+0x280], R120 ;  /* 0x0002807801007387 */ /* 0x0003e20000100800 */
[----:B------:R-:W-:Y:S01]  /*25630*/  IMAD.MOV.U32 R50, RZ, RZ, R166 ;  /* 0x000000ffff327224 */ /* 0x000fe200078e00a6 */
[----:B------:R-:W-:Y:S01]  /*25640*/  MOV R49, R167 ;  /* 0x000000a700317202 */ /* 0x000fe20000000f00 */
[----:B------:R-:W-:Y:S01]  /*25650*/  IMAD.MOV.U32 R52, RZ, RZ, R164 ;  /* 0x000000ffff347224 */ /* 0x000fe200078e00a4 */
[----:B------:R-:W2:Y:S01]  /*25660*/  LDL.LU.64 R214, [R1+0x22b0] ;  /* 0x0022b00001d67983 */ /* 0x000ea20000300a00 */
[----:B------:R-:W-:Y:S01]  /*25670*/  MOV R51, R165 ;  /* 0x000000a500337202 */ /* 0x000fe20000000f00 */
[----:B------:R-:W-:Y:S01]  /*25680*/  IMAD.MOV.U32 R54, RZ, RZ, R162 ;  /* 0x000000ffff367224 */ /* 0x000fe200078e00a2 */
[----:B------:R-:W-:Y:S01]  /*25690*/  MOV R53, R163 ;  /* 0x000000a300357202 */ /* 0x000fe20000000f00 */
[----:B------:R-:W2:Y:S01]  /*256a0*/  LDL.LU.64 R212, [R1+0x22a8] ;  /* 0x0022a80001d47983 */ /* 0x000ea20000300a00 */
        /* <DEDUP_REMOVED lines=52> */
[----:B------:R-:W-:-:S02]  /*259f0*/  MOV R233, R123 ;  /* 0x0000007b00e97202 */ /* 0x000fc40000000f00 */
[----:B------:R-:W-:Y:S01]  /*25a00*/  MOV R235, R121 ;  /* 0x0000007900eb7202 */ /* 0x000fe20000000f00 */
        /* <DEDUP_REMOVED lines=50> */
[----:B------:R-:W-:Y:S01]  /*25d30*/  UMOV UR11, 0x40000040 ;  /* 0x40000040000b7882 */ /* 0x000fe20000000000 */
[----:B--2---:R-:W-:-:S07]  /*25d40*/  WARPGROUP.ARRIVE ;  /* 0x00000000000079c5 */ /* 0x004fce0000000000 */
        /* <DEDUP_REMOVED lines=184> */
[----:B------:R-:W-:Y:S01]  /*268d0*/  UIADD3 UR10, UR6, 0x80, URZ ;  /* 0x00000080060a7890 */ /* 0x000fe2000fffe03f */
[----:B------:R-:W-:-:S04]  /*268e0*/  UMOV UR11, 0x40000040 ;  /* 0x40000040000b7882 */ /* 0x000fc80000000000 */
        /* <DEDUP_REMOVED lines=268> */
[----:B------:R-:W-:-:S03]  /*279b0*/  IMAD.MOV.U32 R2, RZ, RZ, R214 ;  /* 0x000000ffff027224 */ /* 0x000fc600078e00d6 */
[----:B------:R-:W-:Y:S01]  /*279c0*/  STL.64 [R1+0x248], R106 ;  /* 0x0002486a01007387 */ /* 0x000fe20000100a00 */
[----:B------:R-:W-:-:S03]  /*279d0*/  MOV R0, R215 ;  /* 0x000000d700007202 */ /* 0x000fc60000000f00 */
[----:B------:R-:W-:Y:S01]  /*279e0*/  STL.64 [R1+0x250], R108 ;  /* 0x0002506c01007387 */ /* 0x000fe20000100a00 */
[----:B------:R-:W-:Y:S01]  /*279f0*/  IMAD.MOV.U32 R4, RZ, RZ, R212 ;  /* 0x000000ffff047224 */ /* 0x000fe200078e00d4 */
[----:B------:R-:W-:Y:S02]  /*27a00*/  MOV R3, R213 ;  /* 0x000000d500037202 */ /* 0x000fe40000000f00 */
[----:B------:R-:W-:Y:S01]  /*27a10*/  STL.64 [R1+0x258], R110 ;  /* 0x0002586e01007387 */ /* 0x000fe20000100a00 */
[----:B------:R-:W-:Y:S01]  /*27a20*/  IMAD.MOV.U32 R6, RZ, RZ, R210 ;  /* 0x000000ffff067224 */ /* 0x000fe200078e00d2 */
[----:B------:R-:W-:Y:S02]  /*27a30*/  MOV R5, R211 ;  /* 0x000000d300057202 */ /* 0x000fe40000000f00 */
[----:B------:R1:W-:Y:S01]  /*27a40*/  STL [R1+0x260], R112 ;  /* 0x0002607001007387 */ /* 0x0003e20000100800 */
[----:B------:R-:W-:Y:S01]  /*27a50*/  IMAD.MOV.U32 R8, RZ, RZ, R208 ;  /* 0x000000ffff087224 */ /* 0x000fe200078e00d0 */
[----:B------:R-:W-:-:S02]  /*27a60*/  MOV R7, R209 ;  /* 0x000000d100077202 */ /* 0x000fc40000000f00 */
[----:B------:R-:W2:Y:S01]  /*27a70*/  LDL.LU.64 R214, [R1+0x1f00] ;  /* 0x001f000001d67983 */ /* 0x000ea20000300a00 */
[----:B------:R-:W-:Y:S01]  /*27a80*/  IMAD.MOV.U32 R10, RZ, RZ, R206 ;  /* 0x000000ffff0a7224 */ /* 0x000fe200078e00ce */
[----:B------:R-:W-:Y:S02]  /*27a90*/  MOV R9, R207 ;  /* 0x000000cf00097202 */ /* 0x000fe40000000f00 */
[----:B------:R-:W2:Y:S01]  /*27aa0*/  LDL.LU.64 R212, [R1+0x1ef8] ;  /* 0x001ef80001d47983 */ /* 0x000ea20000300a00 */
[----:B------:R-:W-:Y:S01]  /*27ab0*/  IMAD.MOV.U32 R12, RZ, RZ, R204 ;  /* 0x000000ffff0c7224 */ /* 0x000fe200078e00cc */
[----:B------:R-:W-:Y:S02]  /*27ac0*/  MOV R11, R205 ;  /* 0x000000cd000b7202 */ /* 0x000fe40000000f00 */
[----:B------:R-:W2:Y:S01]  /*27ad0*/  LDL.LU.64 R210, [R1+0x1ef0] ;  /* 0x001ef00001d27983 */ /* 0x000ea20000300a00 */
        /* <DEDUP_REMOVED lines=135> */
[----:B------:R-:W-:-:S03]  /*28350*/  MOV R72, R113 ;  /* 0x0000007100487202 */ /* 0x000fc60000000f00 */
        /* <DEDUP_REMOVED lines=96> */
[----:B------:R-:W-:-:S03]  /*28960*/  IMAD.MOV.U32 R133, RZ, RZ, R72 ;  /* 0x000000ffff857224 */ /* 0x000fc600078e0048 */
[----:B------:R-:W2:Y:S01]  /*28970*/  LDL.LU R129, [R1+0x254] ;  /* 0x0002540001817983 */ /* 0x000ea20000300800 */
[----:B------:R-:W-:-:S03]  /*28980*/  MOV R134, R73 ;  /* 0x0000004900867202 */ /* 0x000fc60000000f00 */
[----:B------:R-:W2:Y:S01]  /*28990*/  LDL.LU R130, [R1+0x258] ;  /* 0x0002580001827983 */ /* 0x000ea20000300800 */
[----:B------:R-:W-:-:S03]  /*289a0*/  IMAD.MOV.U32 R135, RZ, RZ, R74 ;  /* 0x000000ffff877224 */ /* 0x000fc600078e004a */
[----:B------:R-:W2:Y:S01]  /*289b0*/  LDL.LU R131, [R1+0x25c] ;  /* 0x00025c0001837983 */ /* 0x000ea20000300800 */
[----:B------:R-:W-:-:S03]  /*289c0*/  MOV R136, R75 ;  /* 0x0000004b00887202 */ /* 0x000fc60000000f00 */
        /* <DEDUP_REMOVED lines=105> */
[----:B------:R-:W3:Y:S01]  /*29060*/  LDL.LU R68, [R1+0x1cf4] ;  /* 0x001cf40001447983 */ /* 0x000ee20000300800 */
[----:B------:R-:W-:-:S03]  /*29070*/  UMOV UR11, 0x40000040 ;  /* 0x40000040000b7882 */ /* 0x000fc60000000000 */
[----:B------:R-:W3:Y:S04]  /*29080*/  LDL.LU R69, [R1+0x1cf0] ;  /* 0x001cf00001457983 */ /* 0x000ee80000300800 */
        /* <DEDUP_REMOVED lines=192> */
[----:B-1----:R-:W3:Y:S04]  /*29c90*/  LDL.LU.64 R88, [R1+0x200] ;  /* 0x0002000001587983 */ /* 0x002ee80000300a00 */
        /* <DEDUP_REMOVED lines=64> */
[----:B------:R-:W-:Y:S01]  /*2a0a0*/  UMOV UR11, 0x40000040 ;  /* 0x40000040000b7882 */ /* 0x000fe20000000000 */
[----:B---3--:R-:W-:-:S07]  /*2a0b0*/  WARPGROUP.ARRIVE ;  /* 0x00000000000079c5 */ /* 0x008fce0000000000 */
        /* <DEDUP_REMOVED lines=3113> */
[----:B-1----:R-:W2:Y:S04]  /*36350*/  LDL.LU R150, [R1+0x824] ;  /* 0x0008240001967983 */ /* 0x002ea80000300800 */
[----:B--2---:R1:W-:Y:S04]  /*36360*/  STL [R1+0x820], R150 ;  /* 0x0008209601007387 */ /* 0x0043e80000100800 */
        /* <DEDUP_REMOVED lines=59> */
[----:B-1----:R-:W3:Y:S04]  /*36720*/  LDL.LU.64 R150, [R1+0x3d8] ;  /* 0x0003d80001967983 */ /* 0x002ee80000300a00 */
        /* <DEDUP_REMOVED lines=20> */
[----:B------:R-:W-:Y:S04]  /*36870*/  STL [R1+0x3a4], R137 ;  /* 0x0003a48901007387 */ /* 0x000fe80000100800 */
        /* <DEDUP_REMOVED lines=10> */
[----:B------:R2:W-:Y:S04]  /*36920*/  STL.64 [R1+0x3f8], R158 ;  /* 0x0003f89e01007387 */ /* 0x0005e80000100a00 */
[----:B-1----:R-:W3:Y:S04]  /*36930*/  LDL.LU R150, [R1+0x820] ;  /* 0x0008200001967983 */ /* 0x002ee80000300800 */
[----:B--2---:R-:W2:Y:S04]  /*36940*/  LDL.LU R158, [R1+0x3a4] ;  /* 0x0003a400019e7983 */ /* 0x004ea80000300800 */
[----:B------:R-:W4:Y:S04]  /*36950*/  LDL.LU R157, [R1+0x3a8] ;  /* 0x0003a800019d7983 */ /* 0x000f280000300800 */
[----:B------:R-:W3:Y:S04]  /*36960*/  LDL.LU R27, [R1+0x81c] ;  /* 0x00081c00011b7983 */ /* 0x000ee80000300800 */
[----:B------:R-:W4:Y:S01]  /*36970*/  LDL.LU R156, [R1+0x3ac] ;  /* 0x0003ac00019c7983 */ /* 0x000f220000300800 */
[----:B------:R-:W-:-:S03]  /*36980*/  MOV R202, R96 ;  /* 0x0000006000ca7202 */ /* 0x000fc60000000f00 */
[----:B------:R-:W3:Y:S04]  /*36990*/  LDL.LU R96, [R1+0x818] ;  /* 0x0008180001607983 */ /* 0x000ee80000300800 */
        /* <DEDUP_REMOVED lines=11> */
[----:B------:R-:W3:Y:S01]  /*36a50*/  LDL.LU R12, [R1+0x3dc] ;  /* 0x0003dc00010c7983 */ /* 0x000ee20000300800 */
[----:B------:R-:W-:-:S03]  /*36a60*/  IMAD.MOV.U32 R235, RZ, RZ, R57 ;  /* 0x000000ffffeb7224 */ /* 0x000fc600078e0039 */
[----:B------:R-:W3:Y:S01]  /*36a70*/  LDL.LU R11, [R1+0x3e0] ;  /* 0x0003e000010b7983 */ /* 0x000ee20000300800 */
[----:B------:R-:W-:-:S03]  /*36a80*/  MOV R234, R58 ;  /* 0x0000003a00ea7202 */ /* 0x000fc60000000f00 */
[----:B------:R-:W3:Y:S01]  /*36a90*/  LDL.LU R10, [R1+0x3e4] ;  /* 0x0003e400010a7983 */ /* 0x000ee20000300800 */
[----:B------:R-:W-:Y:S01]  /*36aa0*/  IMAD.MOV.U32 R233, RZ, RZ, R59 ;  /* 0x000000ffffe97224 */ /* 0x000fe200078e003b */
[----:B------:R-:W-:Y:S02]  /*36ab0*/  MOV R232, R60 ;  /* 0x0000003c00e87202 */ /* 0x000fe40000000f00 */
[----:B------:R-:W3:Y:S01]  /*36ac0*/  LDL.LU R9, [R1+0x3e8] ;  /* 0x0003e80001097983 */ /* 0x000ee20000300800 */
[----:B------:R-:W-:Y:S01]  /*36ad0*/  IMAD.MOV.U32 R231, RZ, RZ, R61 ;  /* 0x000000ffffe77224 */ /* 0x000fe200078e003d */
[----:B------:R-:W-:Y:S02]  /*36ae0*/  MOV R230, R62 ;  /* 0x0000003e00e67202 */ /* 0x000fe40000000f00 */
[----:B------:R-:W3:Y:S01]  /*36af0*/  LDL.LU R5, [R1+0x3ec] ;  /* 0x0003ec0001057983 */ /* 0x000ee20000300800 */
[----:B------:R-:W-:Y:S01]  /*36b00*/  IMAD.MOV.U32 R229, RZ, RZ, R63 ;  /* 0x000000ffffe57224 */ /* 0x000fe200078e003f */
[----:B------:R-:W-:-:S02]  /*36b10*/  MOV R228, R64 ;  /* 0x0000004000e47202 */ /* 0x000fc40000000f00 */
        /* <DEDUP_REMOVED lines=12> */
[----:B------:R-:W-:Y:S01]  /*36be0*/  STL.64 [R1+0x810], R234 ;  /* 0x000810ea01007387 */ /* 0x000fe20000100a00 */
[----:B------:R-:W-:Y:S01]  /*36bf0*/  IMAD.MOV.U32 R219, RZ, RZ, R73 ;  /* 0x000000ffffdb7224 */ /* 0x000fe200078e0049 */
[----:B------:R-:W-:Y:S02]  /*36c00*/  MOV R218, R74 ;  /* 0x0000004a00da7202 */ /* 0x000fe40000000f00 */
[----:B------:R-:W-:Y:S01]  /*36c10*/  STL.64 [R1+0x808], R232 ;  /* 0x000808e801007387 */ /* 0x000fe20000100a00 */
[----:B------:R-:W-:Y:S01]  /*36c20*/  IMAD.MOV.U32 R217, RZ, RZ, R75 ;  /* 0x000000ffffd97224 */ /* 0x000fe200078e004b */
[----:B------:R-:W-:-:S02]  /*36c30*/  MOV R216, R76 ;  /* 0x0000004c00d87202 */ /* 0x000fc40000000f00 */
[----:B------:R-:W-:Y:S01]  /*36c40*/  STL.64 [R1+0x800], R230 ;  /* 0x000800e601007387 */ /* 0x000fe20000100a00 */
        /* <DEDUP_REMOVED lines=15> */
[----:B------:R-:W-:-:S03]  /*36d40*/  IMAD.MOV.U32 R204, RZ, RZ, R87 ;  /* 0x000000ffffcc7224 */ /* 0x000fc600078e0057 */
        /* <DEDUP_REMOVED lines=42> */
[----:B------:R-:W-:Y:S01]  /*36ff0*/  MOV R177, R120 ;  /* 0x0000007800b17202 */ /* 0x000fe20000000f00 */
[----:B------:R-:W-:Y:S02]  /*37000*/  IMAD.MOV.U32 R175, RZ, RZ, R91 ;  /* 0x000000ffffaf7224 */ /* 0x000fe400078e005b */
        /* <DEDUP_REMOVED lines=24> */
[----:B------:R-:W-:Y:S04]  /*37190*/  STL.64 [R1+0x718], R172 ;  /* 0x000718ac01007387 */ /* 0x000fe80000100a00 */
[----:B------:R-:W-:Y:S04]  /*371a0*/  STL.64 [R1+0x710], R170 ;  /* 0x000710aa01007387 */ /* 0x000fe80000100a00 */
[----:B------:R-:W-:Y:S04]  /*371b0*/  STL.64 [R1+0x708], R168 ;  /* 0x000708a801007387 */ /* 0x000fe80000100a00 */
[----:B------:R-:W-:Y:S04]  /*371c0*/  STL.64 [R1+0x700], R166 ;  /* 0x000700a601007387 */ /* 0x000fe80000100a00 */
[----:B------:R-:W-:Y:S04]  /*371d0*/  STL.64 [R1+0x6f8], R164 ;  /* 0x0006f8a401007387 */ /* 0x000fe80000100a00 */
[----:B------:R-:W-:Y:S04]  /*371e0*/  STL.64 [R1+0x6f0], R162 ;  /* 0x0006f0a201007387 */ /* 0x000fe80000100a00 */
[----:B------:R-:W-:Y:S04]  /*371f0*/  STL.64 [R1+0x6e8], R160 ;  /* 0x0006e8a001007387 */ /* 0x000fe80000100a00 */
[----:B--2---:R-:W-:Y:S04]  /*37200*/  STL.64 [R1+0x6e0], R158 ;  /* 0x0006e09e01007387 */ /* 0x004fe80000100a00 */
[----:B----4-:R-:W-:Y:S04]  /*37210*/  STL.64 [R1+0x6d8], R156 ;  /* 0x0006d89c01007387 */ /* 0x010fe80000100a00 */
[----:B---3--:R1:W-:Y:S04]  /*37220*/  STL [R1+0x6d4], R150 ;  /* 0x0006d49601007387 */ /* 0x0083e80000100800 */
[----:B------:R-:W2:Y:S04]  /*37230*/  LDL.LU.64 R108, [R1] ;  /* 0x00000000016c7983 */ /* 0x000ea80000300a00 */
        /* <DEDUP_REMOVED lines=65> */
[----:B------:R-:W-:Y:S01]  /*37650*/  MOV R6, R94 ;  /* 0x0000005e00067202 */ /* 0x000fe20000000f00 */
[----:B------:R-:W-:Y:S01]  /*37660*/  IMAD.MOV.U32 R7, RZ, RZ, R93 ;  /* 0x000000ffff077224 */ /* 0x000fe200078e005d */
[----:B------:R-:W-:Y:S01]  /*37670*/  MOV R8, R92 ;  /* 0x0000005c00087202 */ /* 0x000fe20000000f00 */
[----:B--2---:R-:W-:-:S06]  /*37680*/  WARPGROUP.ARRIVE ;  /* 0x00000000000079c5 */ /* 0x004fcc0000000000 */
[----:B------:R-:W-:Y:S03]  /*37690*/  HGMMA.64x256x16.F32 R108, R28, gdesc[UR8].tnspB, R108, gsb0 ;  /* 0x43e000081c6c7df0 */ /* 0x000fe6000800086c */
[----:B------:R-:W-:Y:S02]  /*376a0*/  WARPGROUP.DEPBAR.LE gsb0, 0x0 ;  /* 0x00008000000079c5 */ /* 0x000fe40000010000 */
[----:B------:R-:W-:Y:S04]  /*376b0*/  STL [R1+0x110], R176 ;  /* 0x000110b001007387 */ /* 0x000fe80000100800 */
[----:B------:R-:W-:Y:S04]  /*376c0*/  STL [R1+0x144], R189 ;  /* 0x000144bd01007387 */ /* 0x000fe80000100800 */
        /* <DEDUP_REMOVED lines=41> */
[----:B------:R-:W-:-:S03]  /*37960*/  IMAD.MOV.U32 R28, RZ, RZ, R108 ;  /* 0x000000ffff1c7224 */ /* 0x000fc600078e006c */
[----:B------:R-:W4:Y:S01]  /*37970*/  LDL.LU.64 R198, [R1+0x780] ;  /* 0x0007800001c67983 */ /* 0x000f220000300a00 */
[----:B------:R-:W-:-:S03]  /*37980*/  MOV R108, R188 ;  /* 0x000000bc006c7202 */ /* 0x000fc60000000f00 */
[----:B------:R-:W4:Y:S01]  /*37990*/  LDL.LU.64 R196, [R1+0x778] ;  /* 0x0007780001c47983 */ /* 0x000f220000300a00 */
[----:B------:R-:W-:-:S03]  /*379a0*/  MOV R106, R186 ;  /* 0x000000ba006a7202 */ /* 0x000fc60000000f00 */
[----:B------:R-:W4:Y:S01]  /*379b0*/  LDL.LU.64 R194, [R1+0x770] ;  /* 0x0007700001c27983 */ /* 0x000f220000300a00 */
[----:B------:R-:W-:-:S03]  /*379c0*/  IMAD.MOV.U32 R107, RZ, RZ, R187 ;  /* 0x000000ffff6b7224 */ /* 0x000fc600078e00bb */
        /* <DEDUP_REMOVED lines=14> */
[----:B------:R-:W4:Y:S01]  /*37ab0*/  LDL.LU.64 R182, [R1+0x740] ;  /* 0x0007400001b67983 */ /* 0x000f220000300a00 */
[----:B------:R-:W-:Y:S01]  /*37ac0*/  IMAD.MOV.U32 R94, RZ, RZ, R174 ;  /* 0x000000ffff5e7224 */ /* 0x000fe200078e00ae */
[----:B------:R-:W-:Y:S02]  /*37ad0*/  MOV R95, R175 ;  /* 0x000000af005f7202 */ /* 0x000fe40000000f00 */
[----:B------:R-:W4:Y:S01]  /*37ae0*/  LDL.LU.64 R180, [R1+0x738] ;  /* 0x0007380001b47983 */ /* 0x000f220000300a00 */
[----:B------:R-:W-:Y:S01]  /*37af0*/  IMAD.MOV.U32 R92, RZ, RZ, R172 ;  /* 0x000000ffff5c7224 */ /* 0x000fe200078e00ac */
[----:B------:R-:W-:Y:S02]  /*37b00*/  MOV R93, R173 ;  /* 0x000000ad005d7202 */ /* 0x000fe40000000f00 */
[----:B------:R-:W4:Y:S01]  /*37b10*/  LDL.LU.64 R178, [R1+0x730] ;  /* 0x0007300001b27983 */ /* 0x000f220000300a00 */
[----:B------:R-:W-:Y:S01]  /*37b20*/  IMAD.MOV.U32 R90, RZ, RZ, R170 ;  /* 0x000000ffff5a7224 */ /* 0x000fe200078e00aa */
[----:B------:R-:W-:-:S02]  /*37b30*/  MOV R91, R171 ;  /* 0x000000ab005b7202 */ /* 0x000fc40000000f00 */
        /* <DEDUP_REMOVED lines=9> */
[----:B------:R-:W2:Y:S01]  /*37bd0*/  LDL.LU.64 R170, [R1+0x710] ;  /* 0x0007100001aa7983 */ /* 0x000ea20000300a00 */
[----:B------:R-:W-:Y:S01]  /*37be0*/  IMAD.MOV.U32 R82, RZ, RZ, R162 ;  /* 0x000000ffff527224 */ /* 0x000fe200078e00a2 */
[----:B------:R-:W-:Y:S02]  /*37bf0*/  MOV R83, R163 ;  /* 0x000000a300537202 */ /* 0x000fe40000000f00 */
[----:B------:R-:W3:Y:S01]  /*37c00*/  LDL.LU.64 R168, [R1+0x708] ;  /* 0x0007080001a87983 */ /* 0x000ee20000300a00 */
        /* <DEDUP_REMOVED lines=9> */
[----:B------:R-:W-:-:S03]  /*37ca0*/  IMAD.MOV.U32 R70, RZ, RZ, R150 ;  /* 0x000000ffff467224 */ /* 0x000fc600078e0096 */
[----:B------:R-:W4:Y:S04]  /*37cb0*/  LDL.LU.64 R160, [R1+0x6e8] ;  /* 0x0006e80001a07983 */ /* 0x000f280000300a00 */
[----:B------:R-:W4:Y:S04]  /*37cc0*/  LDL.LU.64 R158, [R1+0x6e0] ;  /* 0x0006e000019e7983 */ /* 0x000f280000300a00 */
[----:B------:R-:W4:Y:S04]  /*37cd0*/  LDL.LU.64 R156, [R1+0x6d8] ;  /* 0x0006d800019c7983 */ /* 0x000f280000300a00 */
[----:B------:R-:W2:Y:S01]  /*37ce0*/  LDL.LU R150, [R1+0x6d4] ;  /* 0x0006d40001967983 */ /* 0x000ea20000300800 */
[----:B------:R-:W-:Y:S01]  /*37cf0*/  MOV R29, R109 ;  /* 0x0000006d001d7202 */ /* 0x000fe20000000f00 */
[----:B------:R-:W-:Y:S01]  /*37d00*/  IMAD.MOV.U32 R30, RZ, RZ, R110 ;  /* 0x000000ffff1e7224 */ /* 0x000fe200078e006e */
[----:B------:R-:W-:Y:S01]  /*37d10*/  MOV R31, R111 ;  /* 0x0000006f001f7202 */ /* 0x000fe20000000f00 */
[----:B------:R-:W3:Y:S01]  /*37d20*/  LDL.LU R109, [R1+0x144] ;  /* 0x00014400016d7983 */ /* 0x000ee20000300800 */
[----:B------:R-:W-:Y:S01]  /*37d30*/  IMAD.MOV.U32 R32, RZ, RZ, R112 ;  /* 0x000000ffff207224 */ /* 0x000fe200078e0070 */
[----:B------:R-:W-:-:S02]  /*37d40*/  MOV R33, R113 ;  /* 0x0000007100217202 */ /* 0x000fc40000000f00 */
[----:B------:R-:W4:Y:S01]  /*37d50*/  LDL.LU R110, [R1+0x148] ;  /* 0x00014800016e7983 */ /* 0x000f220000300800 */
[----:B------:R-:W-:-:S03]  /*37d60*/  IMAD.MOV.U32 R34, RZ, RZ, R114 ;  /* 0x000000ffff227224 */ /* 0x000fc600078e0072 */
[----:B------:R-:W4:Y:S01]  /*37d70*/  LDL.LU R111, [R1+0x14c] ;  /* 0x00014c00016f7983 */ /* 0x000f220000300800 */
[----:B------:R-:W-:-:S03]  /*37d80*/  MOV R35, R115 ;  /* 0x0000007300237202 */ /* 0x000fc60000000f00 */
[----:B------:R-:W3:Y:S01]  /*37d90*/  LDL.LU R112, [R1+0x150] ;  /* 0x0001500001707983 */ /* 0x000ee20000300800 */
[----:B------:R-:W-:-:S03]  /*37da0*/  IMAD.MOV.U32 R36, RZ, RZ, R116 ;  /* 0x000000ffff247224 */ /* 0x000fc600078e0074 */
[----:B------:R-:W3:Y:S01]  /*37db0*/  LDL.LU R113, [R1+0x154] ;  /* 0x0001540001717983 */ /* 0x000ee20000300800 */
[----:B------:R-:W-:-:S03]  /*37dc0*/  MOV R37, R117 ;  /* 0x0000007500257202 */ /* 0x000fc60000000f00 */
        /* <DEDUP_REMOVED lines=33> */
[----:B------:R-:W-:Y:S01]  /*37fe0*/  MOV R53, R133 ;  /* 0x0000008500357202 */ /* 0x000fe20000000f00 */
[----:B------:R-:W-:Y:S02]  /*37ff0*/  IMAD.MOV.U32 R25, RZ, RZ, R55 ;  /* 0x000000ffff197224 */ /* 0x000fe400078e0037 */
[----:B------:R-:W4:Y:S01]  /*38000*/  LDL.LU R131, [R1+0x19c] ;  /* 0x00019c0001837983 */ /* 0x000f220000300800 */
[----:B------:R-:W-:Y:S01]  /*38010*/  IMAD.MOV.U32 R54, RZ, RZ, R134 ;  /* 0x000000ffff367224 */ /* 0x000fe200078e0086 */
[----:B------:R-:W-:Y:S02]  /*38020*/  MOV R26, R56 ;  /* 0x00000038001a7202 */ /* 0x000fe40000000f00 */
[----:B------:R-:W3:Y:S01]  /*38030*/  LDL.LU R132, [R1+0x1a0] ;  /* 0x0001a00001847983 */ /* 0x000ee20000300800 */
[----:B------:R-:W-:Y:S01]  /*38040*/  MOV R55, R135 ;  /* 0x0000008700377202 */ /* 0x000fe20000000f00 */
[----:B------:R-:W-:-:S02]  /*38050*/  IMAD.MOV.U32 R56, RZ, RZ, R136 ;  /* 0x000000ffff387224 */ /* 0x000fc400078e0088 */
        /* <DEDUP_REMOVED lines=27> */
[----:B------:R-:W-:-:S03]  /*38210*/  MOV R71, R151 ;  /* 0x0000009700477202 */ /* 0x000fc60000000f00 */
[----:B------:R-:W4:Y:S01]  /*38220*/  LDL.LU R147, [R1+0x1dc] ;  /* 0x0001dc0001937983 */ /* 0x000f220000300800 */
[----:B------:R-:W-:-:S03]  /*38230*/  IMAD.MOV.U32 R72, RZ, RZ, R152 ;  /* 0x000000ffff487224 */ /* 0x000fc600078e0098 */
[----:B------:R-:W3:Y:S01]  /*38240*/  LDL.LU R148, [R1+0x1e0] ;  /* 0x0001e00001947983 */ /* 0x000ee20000300800 */
[----:B------:R-:W-:-:S03]  /*38250*/  MOV R73, R153 ;  /* 0x0000009900497202 */ /* 0x000fc60000000f00 */
[----:B------:R-:W3:Y:S01]  /*38260*/  LDL.LU R149, [R1+0x1e4] ;  /* 0x0001e40001957983 */ /* 0x000ee20000300800 */
[----:B------:R-:W-:-:S03]  /*38270*/  IMAD.MOV.U32 R74, RZ, RZ, R154 ;  /* 0x000000ffff4a7224 */ /* 0x000fc600078e009a */
[----:B------:R-:W4:Y:S01]  /*38280*/  LDL.LU R151, [R1+0x1ec] ;  /* 0x0001ec0001977983 */ /* 0x000f220000300800 */
[----:B------:R-:W-:-:S03]  /*38290*/  MOV R75, R155 ;  /* 0x0000009b004b7202 */ /* 0x000fc60000000f00 */
[----:B------:R-:W3:Y:S04]  /*382a0*/  LDL.LU R152, [R1+0x1f0] ;  /* 0x0001f00001987983 */ /* 0x000ee80000300800 */
[----:B------:R-:W3:Y:S04]  /*382b0*/  LDL.LU R153, [R1+0x1f4] ;  /* 0x0001f40001997983 */ /* 0x000ee80000300800 */
[----:B------:R-:W4:Y:S04]  /*382c0*/  LDL.LU R154, [R1+0x1f8] ;  /* 0x0001f800019a7983 */ /* 0x000f280000300800 */
[----:B------:R-:W4:Y:S04]  /*382d0*/  LDL.LU R155, [R1+0x1fc] ;  /* 0x0001fc00019b7983 */ /* 0x000f280000300800 */
[----:B------:R1:W-:Y:S04]  /*382e0*/  STL [R1+0x42c], R96 ;  /* 0x00042c6001007387 */ /* 0x0003e80000100800 */
[----:B-1----:R-:W3:Y:S01]  /*382f0*/  LDL.LU R96, [R1+0x110] ;  /* 0x0001100001607983 */ /* 0x002ee20000300800 */
[----:B--2---:R-:W-:-:S03]  /*38300*/  F2FP.F16.F32.PACK_AB R27, R27, R150 ;  /* 0x000000961b1b723e */ /* 0x004fc600000000ff */
[----:B------:R-:W2:Y:S04]  /*38310*/  LDL.LU R150, [R1+0x1e8] ;  /* 0x0001e80001967983 */ /* 0x000ea80000300800 */
[----:B----4-:R-:W-:Y:S04]  /*38320*/  STL.64 [R1+0x628], R154 ;  /* 0x0006289a01007387 */ /* 0x010fe80000100a00 */
[----:B---3--:R-:W-:Y:S04]  /*38330*/  STL.64 [R1+0x620], R152 ;  /* 0x0006209801007387 */ /* 0x008fe80000100a00 */
[----:B--2---:R-:W-:Y:S04]  /*38340*/  STL.64 [R1+0x618], R150 ;  /* 0x0006189601007387 */ /* 0x004fe80000100a00 */
        /* <DEDUP_REMOVED lines=184> */
[----:B------:R-:W-:Y:S01]  /*38ed0*/  MOV R171, R0 ;  /* 0x0000000000ab7202 */ /* 0x000fe20000000f00 */
[----:B------:R-:W-:Y:S01]  /*38ee0*/  UMOV UR11, 0x40000040 ;  /* 0x40000040000b7882 */ /* 0x000fe20000000000 */
[----:B------:R1:W5:Y:S04]  /*38ef0*/  LDL.LU R235, [R1+0x6c4] ;  /* 0x0006c40001eb7983 */ /* 0x0003680000300800 */
        /* <DEDUP_REMOVED lines=36> */
[----:B------:R1:W5:Y:S01]  /*39140*/  LDL.LU R6, [R1+0x630] ;  /* 0x0006300001067983 */ /* 0x0003620000300800 */
[----:B--2---:R-:W-:-:S06]  /*39150*/  WARPGROUP.ARRIVE ;  /* 0x00000000000079c5 */ /* 0x004fcc0000000000 */
[----:B------:R-:W-:Y:S01]  /*39160*/  HGMMA.64x256x16.F32 R44, R24, gdesc[UR8].tnspB, R44, gsb0 ;  /* 0x43e00008182c7df0 */ /* 0x000fe2000800082c */
        /* <DEDUP_REMOVED lines=207> */
[----:B--2---:R1:W5:Y:S01]  /*39e60*/  LDL.LU R96, [R1+0x42c] ;  /* 0x00042c0001607983 */ /* 0x0043620000300800 */
[----:B------:R-:W-:Y:S05]  /*39e70*/  @!P0 BRA `(.L_x_30) ;  /* 0x0000000000048947 */ /* 0x000fea0003800000 */
[----:B------:R-:W-:Y:S01]  /*39e80*/  BPT.TRAP 0x1 ;  /* 0x000000040000795c */ /* 0x000fe20000300000 */
.L_x_30:
[----:B------:R-:W-:-:S04]  /*39e90*/  ULEA UR6, UR7, UR60, 0x3 ;  /* 0x0000003c07067291 */ /* 0x000fc8000f8e183f */
[----:B------:R-:W-:-:S04]  /*39ea0*/  UIADD3 UR6, UR6, 0x160028, URZ ;  /* 0x0016002806067890 */ /* 0x000fc8000fffe03f */
[----:B------:R-:W-:-:S09]  /*39eb0*/  UPRMT UR6, URZ, 0x654, UR6 ;  /* 0x000006543f067896 */ /* 0x000fd20008000006 */
[----:B------:R-:W-:Y:S01]  /*39ec0*/  SYNCS.ARRIVE.TRANS64.RED.A1T0 RZ, [UR6], RZ ;  /* 0x000000ffffff79a7 */ /* 0x000fe20008100406 */
[----:B------:R-:W-:Y:S05]  /*39ed0*/  @P1 BRA `(.L_x_31) ;  /* 0x0000000000041947 */ /* 0x000fea0003800000 */
[----:B------:R-:W-:Y:S01]  /*39ee0*/  BPT.TRAP 0x1 ;  /* 0x000000040000795c */ /* 0x000fe20000300000 */
.L_x_31:
[----:B------:R-:W-:-:S04]  /*39ef0*/  UIADD3 UR6, UR7, 0x1, URZ ;  /* 0x0000000107067890 */ /* 0x000fc8000fffe03f */
[----:B------:R-:W-:-:S04]  /*39f00*/  UISETP.NE.AND UP0, UPT, UR6, 0x5, UPT ;  /* 0x000000050600788c */ /* 0x000fc8000bf05270 */
[----:B------:R-:W-:Y:S01]  /*39f10*/  USEL UR6, UR6, URZ, UP0 ;  /* 0x0000003f06067287 */ /* 0x000fe20008000000 */
[----:B------:R-:W-:Y:S11]  /*39f20*/  @!P0 BRA `(.L_x_32) ;  /* 0x0000000000048947 */ /* 0x000ff60003800000 */
[----:B------:R-:W-:Y:S01]  /*39f30*/  BPT.TRAP 0x1 ;  /* 0x000000040000795c */ /* 0x000fe20000300000 */
.L_x_32:
[----:B------:R-:W-:-:S04]  /*39f40*/  ULEA UR7, UR6, UR60, 0x3 ;  /* 0x0000003c06077291 */ /* 0x000fc8000f8e183f */
[----:B------:R-:W-:-:S04]  /*39f50*/  UIADD3 UR7, UR7, 0x160028, URZ ;  /* 0x0016002807077890 */ /* 0x000fc8000fffe03f */
[----:B------:R-:W-:-:S09]  /*39f60*/  UPRMT UR7, URZ, 0x654, UR7 ;  /* 0x000006543f077896 */ /* 0x000fd20008000007 */
[----:B------:R-:W-:Y:S01]  /*39f70*/  SYNCS.ARRIVE.TRANS64.RED.A1T0 RZ, [UR7], RZ ;  /* 0x000000ffffff79a7 */ /* 0x000fe20008100407 */
[----:B------:R-:W-:Y:S05]  /*39f80*/  @P1 BRA `(.L_x_33) ;  /* 0x0000000000041947 */ /* 0x000fea0003800000 */
[----:B------:R-:W-:Y:S01]  /*39f90*/  BPT.TRAP 0x1 ;  /* 0x000000040000795c */ /* 0x000fe20000300000 */
.L_x_33:
[----:B------:R-:W-:Y:S01]  /*39fa0*/  UIADD3 UR4, UR4, 0x1, URZ ;  /* 0x0000000104047890 */ /* 0x000fe2000fffe03f */
[C---:B-----5:R-:W-:Y:S01]  /*39fb0*/  ISETP.GT.AND P2, PT, R175.reuse, 0x2, PT ;  /* 0x00000002af00780c */ /* 0x060fe20003f44270 */
[----:B------:R-:W-:Y:S01]  /*39fc0*/  UIADD3 UR6, UR6, 0x1, URZ ;  /* 0x0000000106067890 */ /* 0x000fe2000fffe03f */
[----:B------:R-:W-:Y:S01]  /*39fd0*/  VIADD R3, R175, 0xffffffff ;  /* 0xffffffffaf037836 */ /* 0x000fe20000000000 */
[----:B------:R-:W-:Y:S01]  /*39fe0*/  UISETP.NE.AND UP2, UPT, UR4, 0x5, UPT ;  /* 0x000000050400788c */ /* 0x000fe2000bf45270 */
[----:B------:R-:W-:Y:S01]  /*39ff0*/  IADD3 R6, R6, 0x100, RZ ;  /* 0x0000010006067810 */ /* 0x000fe20007ffe0ff */
[----:B------:R-:W-:Y:S01]  /*3a000*/  UISETP.NE.AND UP0, UPT, UR6, 0x5, UPT ;  /* 0x000000050600788c */ /* 0x000fe2000bf05270 */
[----:B------:R-:W-:Y:S01]  /*3a010*/  IMAD.MOV.U32 R2, RZ, RZ, R189 ;  /* 0x000000ffff027224 */ /* 0x000fe200078e00bd */
[----:B------:R-:W-:Y:S01]  /*3a020*/  USEL UR7, URZ, 0x1, UP2 ;  /* 0x000000013f077887 */ /* 0x000fe20009000000 */
[----:B------:R-:W-:Y:S01]  /*3a030*/  MOV R173, R96 ;  /* 0x0000006000ad7202 */ /* 0x000fe20000000f00 */
[----:B------:R-:W-:Y:S01]  /*3a040*/  USEL UR4, UR4, URZ, UP2 ;  /* 0x0000003f04047287 */ /* 0x000fe20009000000 */
[----:B------:R-:W-:-:S03]  /*3a050*/  IMAD.MOV.U32 R175, RZ, RZ, R3 ;  /* 0x000000ffffaf7224 */ /* 0x000fc600078e0003 */
[----:B------:R-:W-:Y:S01]  /*3a060*/  LOP3.LUT R0, R176, UR7, RZ, 0x3c, !PT ;  /* 0x00000007b0007c12 */ /* 0x000fe2000f8e3cff */
[----:B------:R-:W-:Y:S01]  /*3a070*/  USEL UR7, UR6, URZ, UP0 ;  /* 0x0000003f06077287 */ /* 0x000fe20008000000 */
[----:B------:R-:W-:Y:S11]  /*3a080*/  @P2 BRA `(.L_x_34) ;  /* 0xfffffe1c00ac2947 */ /* 0x000ff6000383ffff */
[----:B------:R-:W-:-:S07]  /*3a090*/  MOV R200, R3 ;  /* 0x0000000300c87202 */ /* 0x000fce0000000f00 */
.L_x_23:
[----:B------:R-:W-:-:S13]  /*3a0a0*/  ISETP.GE.AND P2, PT, R200, 0x1, PT ;  /* 0x00000001c800780c */ /* 0x000fda0003f46270 */
[----:B------:R-:W-:Y:S05]  /*3a0b0*/  @!P2 BRA `(.L_x_35) ;  /* 0x000001f800bca947 */ /* 0x000fea0003800000 */
[----:B------:R-:W-:Y:S01]  /*3a0c0*/  IMAD.MOV.U32 R4, RZ, RZ, R189 ;  /* 0x000000ffff047224 */ /* 0x000fe200078e00bd */
[----:B------:R-:W-:Y:S01]  /*3a0d0*/  MOV R199, R96 ;  /* 0x0000006000c77202 */ /* 0x000fe20000000f00 */
[----:B------:R-:W-:-:S06]  /*3a0e0*/  ULDC UR5, c[0x0][0x604] ;  /* 0x0001810000057ab9 */ /* 0x000fcc0000000800 */
.L_x_46:
[----:B------:R-:W-:Y:S05]  /*3a0f0*/  @!P0 BRA `(.L_x_36) ;  /* 0x0000000000048947 */ /* 0x000fea0003800000 */
[----:B------:R-:W-:Y:S01]  /*3a100*/  BPT.TRAP 0x1 ;  /* 0x000000040000795c */ /* 0x000fe20000300000 */
.L_x_36:
[----:B------:R-:W-:Y:S01]  /*3a110*/  ULEA UR6, UR4, UR60, 0x3 ;  /* 0x0000003c04067291 */ /* 0x000fe2000f8e183f */
[----:B------:R-:W-:-:S08]  /*3a120*/  SHF.L.U32 R2, R0, 0x1f, RZ ;  /* 0x0000001f00027819 */ /* 0x000fd000000006ff */
[----:B------:R-:W2:Y:S02]  /*3a130*/  SYNCS.PHASECHK.TRANS64.TRYWAIT P2, [UR6+0x160000], R2 ;  /* 0x16000002ff0075a7 */ /* 0x000ea40008040146 */
[----:B--2---:R-:W-:Y:S05]  /*3a140*/  @!P2 BRA `(.L_x_37) ;  /* 0x0000027c00cca947 */ /* 0x004fea0003800000 */
.L_x_134:
[----:B------:R-:W3:Y:S04]  /*3a150*/  LDL.64 R18, [R1+0x420] ;  /* 0x0004200001127983 */ /* 0x000ee80000100a00 */
[----:B------:R-:W4:Y:S01]  /*3a160*/  LDL.64 R16, [R1+0x418] ;  /* 0x0004180001107983 */ /* 0x000f220000100a00 */
[----:B------:R-:W-:Y:S01]  /*3a170*/  ULEA UR6, UR4, UR41, 0xe ;  /* 0x0000002904067291 */ /* 0x000fe2000f8e703f */
[----:B-1----:R-:W-:Y:S01]  /*3a180*/  WARPGROUP.ARRIVE ;  /* 0x00000000000079c5 */ /* 0x002fe20000000000 */
[----:B------:R-:W-:Y:S01]  /*3a190*/  UMOV UR51, 0x40000040 ;  /* 0x4000004000337882 */ /* 0x000fe20000000000 */
[----:B------:R-:W5:Y:S04]  /*3a1a0*/  LDL.64 R14, [R1+0x410] ;  /* 0x00041000010e7983 */ /* 0x000f680000100a00 */
[----:B------:R-:W-:Y:S01]  /*3a1b0*/  UMOV UR50, UR6 ;  /* 0x0000000600327c82 */ /* 0x000fe20008000000 */
[----:B------:R-:W-:Y:S01]  /*3a1c0*/  UIADD3 UR10, UR6, 0x2, URZ ;  /* 0x00000002060a7890 */ /* 0x000fe2000fffe03f */
[----:B------:R-:W2:Y:S04]  /*3a1d0*/  LDL.64 R12, [R1+0x408] ;  /* 0x00040800010c7983 */ /* 0x000ea80000100a00 */
[----:B------:R-:W2:Y:S01]  /*3a1e0*/  LDL.64 R10, [R1+0x400] ;  /* 0x00040000010a7983 */ /* 0x000ea20000100a00 */
[----:B------:R-:W-:Y:S01]  /*3a1f0*/  UMOV UR11, 0x40000040 ;  /* 0x40000040000b7882 */ /* 0x000fe20000000000 */
        /* <DEDUP_REMOVED lines=8> */
[----:B------:R-:W-:-:S04]  /*3a280*/  UIADD3 UR4, UR4, 0x1, URZ ;  /* 0x0000000104047890 */ /* 0x000fc8000fffe03f */
[----:B------:R-:W-:-:S04]  /*3a290*/  UISETP.NE.AND UP0, UPT, UR4, 0x5, UPT ;  /* 0x000000050400788c */ /* 0x000fc8000bf05270 */
[----:B------:R-:W-:Y:S01]  /*3a2a0*/  USEL UR4, UR4, URZ, UP0 ;  /* 0x0000003f04047287 */ /* 0x000fe20008000000 */
[----:B---3--:R-:W-:Y:S02]  /*3a2b0*/  R2UR UR48, R18 ;  /* 0x00000000123072ca */ /* 0x008fe400000e0000 */
[----:B------:R-:W-:-:S13]  /*3a2c0*/  R2UR UR49, R19 ;  /* 0x00000000133172ca */ /* 0x000fda00000e0000 */
[----:B------:R-:W-:Y:S01]  /*3a2d0*/  HGMMA.64x256x16.F32 R24, gdesc[UR48], RZ, !UPT, gsb0 ;  /* 0x03e00000301879f0 */ /* 0x000fe2000c0008ff */
[----:B----4-:R-:W-:Y:S01]  /*3a2e0*/  R2UR UR48, R16 ;  /* 0x00000000103072ca */ /* 0x010fe200000e0000 */
        /* <DEDUP_REMOVED lines=8> */
[----:B-----5:R-:W-:Y:S01]  /*3a370*/  R2UR UR48, R14 ;  /* 0x000000000e3072ca */ /* 0x020fe200000e0000 */
        /* <DEDUP_REMOVED lines=8> */
[----:B--2---:R-:W-:Y:S01]  /*3a400*/  R2UR UR48, R12 ;  /* 0x000000000c3072ca */ /* 0x004fe200000e0000 */
        /* <DEDUP_REMOVED lines=161> */
[----:B------:R-:W-:Y:S01]  /*3ae20*/  UMOV UR50, UR10 ;  /* 0x0000000a00327c82 */ /* 0x000fe20008000000 */
[----:B------:R-:W-:Y:S01]  /*3ae30*/  UMOV UR51, 0x40000040 ;  /* 0x4000004000337882 */ /* 0x000fe20000000000 */
[----:B------:R-:W-:Y:S01]  /*3ae40*/  UMOV UR48, UR52 ;  /* 0x0000003400307c82 */ /* 0x000fe20008000000 */
[----:B------:R-:W-:Y:S01]  /*3ae50*/  UMOV UR49, UR53 ;  /* 0x0000003500317c82 */ /* 0x000fe20008000000 */
[----:B------:R-:W-:Y:S01]  /*3ae60*/  UIADD3 UR10, UR6, 0x2804, URZ ;  /* 0x00002804060a7890 */ /* 0x000fe2000fffe03f */
[----:B------:R-:W-:Y:S02]  /*3ae70*/  WARPGROUP.DEPBAR.LE gsb0, 0x0 ;  /* 0x00008000000079c5 */ /* 0x000fe40000010000 */
[----:B------:R-:W-:-:S15]  /*3ae80*/  WARPGROUP.ARRIVE ;  /* 0x00000000000079c5 */ /* 0x000fde0000000000 */
[----:B------:R-:W-:-:S05]  /*3ae90*/  NOP ;  /* 0x0000000000007918 */ /* 0x000fca0000000000 */
[----:B------:R-:W-:Y:S01]  /*3aea0*/  HGMMA.64x256x16.F32 R24, gdesc[UR48], R24, gsb0 ;  /* 0x03e00000301879f0 */ /* 0x000fe20008000818 */
[----:B------:R-:W-:Y:S01]  /*3aeb0*/  UMOV UR51, 0x40000040 ;  /* 0x4000004000337882 */ /* 0x000fe20000000000 */
[----:B------:R-:W-:Y:S01]  /*3aec0*/  UMOV UR48, UR56 ;  /* 0x0000003800307c82 */ /* 0x000fe20008000000 */
[----:B------:R-:W-:Y:S01]  /*3aed0*/  UMOV UR49, UR57 ;  /* 0x0000003900317c82 */ /* 0x000fe20008000000 */
[----:B------:R-:W-:Y:S02]  /*3aee0*/  WARPGROUP.DEPBAR.LE gsb0, 0x0 ;  /* 0x00008000000079c5 */ /* 0x000fe40000010000 */
[----:B------:R-:W-:-:S15]  /*3aef0*/  WARPGROUP.ARRIVE ;  /* 0x00000000000079c5 */ /* 0x000fde0000000000 */
[----:B------:R-:W-:-:S07]  /*3af00*/  NOP ;  /* 0x0000000000007918 */ /* 0x000fce0000000000 */
        /* <DEDUP_REMOVED lines=59> */
.L_x_38:
[----:B------:R-:W-:Y:S01]  /*3b2c0*/  LOP3.LUT R3, R3, 0xefffffff, RZ, 0xc0, !PT ;  /* 0xefffffff03037812 */ /* 0x000fe200078ec0ff */
[C---:B------:R-:W-:Y:S01]  /*3b2d0*/  VIADD R5, R6.reuse, 0x1 ;  /* 0x0000000106057836 */ /* 0x040fe20000000000 */
[----:B------:R-:W2:Y:S02]  /*3b2e0*/  LDL.LU R205, [R1+0x3f4] ;  /* 0x0003f40001cd7983 */ /* 0x000ea40000300800 */
[----:B------:R-:W-:Y:S02]  /*3b2f0*/  @P0 LOP3.LUT R3, R3, 0x10000000, RZ, 0xfc, !PT ;  /* 0x1000000003030812 */ /* 0x000fe400078efcff */
[----:B------:R-:W-:Y:S01]  /*3b300*/  ISETP.GE.AND P0, PT, R7, R5, PT ;  /* 0x000000050700720c */ /* 0x000fe20003f06270 */
[C---:B------:R-:W-:Y:S01]  /*3b310*/  VIADD R17, R6.reuse, 0x11 ;  /* 0x0000001106117836 */ /* 0x040fe20000000000 */
[----:B------:R-:W-:Y:S02]  /*3b320*/  LOP3.LUT R3, R3, 0xf7ffffff, RZ, 0xc0, !PT ;  /* 0xf7ffffff03037812 */ /* 0x000fe400078ec0ff */
[C---:B------:R-:W-:Y:S01]  /*3b330*/  IADD3 R16, R6.reuse, 0x18, RZ ;  /* 0x0000001806107810 */ /* 0x040fe20007ffe0ff */
[----:B------:R-:W-:Y:S01]  /*3b340*/  VIADD R15, R6, 0x19 ;  /* 0x00000019060f7836 */ /* 0x000fe20000000000 */
[----:B------:R-:W-:-:S02]  /*3b350*/  @P1 LOP3.LUT R3, R3, 0x8000000, RZ, 0xfc, !PT ;  /* 0x0800000003031812 */ /* 0x000fc400078efcff */
[C---:B------:R-:W-:Y:S01]  /*3b360*/  IADD3 R14, R6.reuse, 0x20, RZ ;  /* 0x00000020060e7810 */ /* 0x040fe20007ffe0ff */
[----:B------:R-:W-:Y:S01]  /*3b370*/  VIADD R13, R6, 0x21 ;  /* 0x00000021060d7836 */ /* 0x000fe20000000000 */
[----:B------:R-:W-:Y:S02]  /*3b380*/  ISETP.GE.AND P4, PT, R8, R5, PT ;  /* 0x000000050800720c */ /* 0x000fe40003f86270 */
[C---:B------:R-:W-:Y:S01]  /*3b390*/  IADD3 R12, R6.reuse, 0x28, RZ ;  /* 0x00000028060c7810 */ /* 0x040fe20007ffe0ff */
[C---:B------:R-:W-:Y:S01]  /*3b3a0*/  VIADD R11, R6.reuse, 0x29 ;  /* 0x00000029060b7836 */ /* 0x040fe20000000000 */
[----:B------:R-:W-:Y:S02]  /*3b3b0*/  LOP3.LUT R3, R3, 0xfbffffff, RZ, 0xc0, !PT ;  /* 0xfbffffff03037812 */ /* 0x000fe400078ec0ff */
[C---:B------:R-:W-:Y:S01]  /*3b3c0*/  IADD3 R10, R6.reuse, 0x30, RZ ;  /* 0x00000030060a7810 */ /* 0x040fe20007ffe0ff */
[C---:B------:R-:W-:Y:S01]  /*3b3d0*/  VIADD R9, R6.reuse, 0x31 ;  /* 0x0000003106097836 */ /* 0x040fe20000000000 */
[----:B------:R-:W-:-:S02]  /*3b3e0*/  IADD3 R5, R6, 0x8, RZ ;  /* 0x0000000806057810 */ /* 0x000fc40007ffe0ff */
[----:B------:R-:W-:Y:S01]  /*3b3f0*/  LOP3.LUT R2, R2, 0x7fffffff, RZ, 0xc0, !PT ;  /* 0x7fffffff02027812 */ /* 0x000fe200078ec0ff */
[C---:B------:R-:W-:Y:S01]  /*3b400*/  VIADD R190, R6.reuse, 0xd9 ;  /* 0x000000d906be7836 */ /* 0x040fe20000000000 */
[----:B------:R-:W-:Y:S02]  /*3b410*/  @P0 LOP3.LUT R3, R3, 0x4000000, RZ, 0xfc, !PT ;  /* 0x0400000003030812 */ /* 0x000fe400078efcff */
[C---:B------:R-:W-:Y:S01]  /*3b420*/  IADD3 R191, R6.reuse, 0xe0, RZ ;  /* 0x000000e006bf7810 */ /* 0x040fe20007ffe0ff */
[C---:B------:R-:W-:Y:S01]  /*3b430*/  VIADD R192, R6.reuse, 0xe1 ;  /* 0x000000e106c07836 */ /* 0x040fe20000000000 */
[-C--:B------:R-:W-:Y:S02]  /*3b440*/  ISETP.GE.AND P0, PT, R7, R5.reuse, PT ;  /* 0x000000050700720c */ /* 0x080fe40003f06270 */
[C---:B------:R-:W-:Y:S01]  /*3b450*/  IADD3 R193, R6.reuse, 0xe8, RZ ;  /* 0x000000e806c17810 */ /* 0x040fe20007ffe0ff */
[----:B------:R-:W-:Y:S01]  /*3b460*/  VIADD R194, R6, 0xe9 ;  /* 0x000000e906c27836 */ /* 0x000fe20000000000 */
[----:B------:R-:W-:Y:S01]  /*3b470*/  ISETP.GE.AND P2, PT, R8, R5, PT ;  /* 0x000000050800720c */ /* 0x000fe20003f46270 */
[----:B------:R-:W-:Y:S01]  /*3b480*/  VIADD R5, R6, 0x9 ;  /* 0x0000000906057836 */ /* 0x000fe20000000000 */
[----:B------:R-:W-:-:S02]  /*3b490*/  LOP3.LUT R3, R3, 0xfdffffff, RZ, 0xc0, !PT ;  /* 0xfdffffff03037812 */ /* 0x000fc400078ec0ff */
[C---:B------:R-:W-:Y:S01]  /*3b4a0*/  IADD3 R195, R6.reuse, 0xf0, RZ ;  /* 0x000000f006c37810 */ /* 0x040fe20007ffe0ff */
[C---:B------:R-:W-:Y:S01]  /*3b4b0*/  VIADD R196, R6.reuse, 0xf1 ;  /* 0x000000f106c47836 */ /* 0x040fe20000000000 */
[C---:B------:R-:W-:Y:S01]  /*3b4c0*/  IADD3 R198, R6.reuse, 0xf8, RZ ;  /* 0x000000f806c67810 */ /* 0x040fe20007ffe0ff */
[----:B------:R-:W-:Y:S01]  /*3b4d0*/  VIADD R197, R6, 0xf9 ;  /* 0x000000f906c57836 */ /* 0x000fe20000000000 */
[----:B------:R-:W-:Y:S01]  /*3b4e0*/  LOP3.LUT R0, R0, 0xefffffff, RZ, 0xc0, !PT ;  /* 0xefffffff00007812 */ /* 0x000fe200078ec0ff */
[----:B------:R1:W-:Y:S01]  /*3b4f0*/  STL [R1+0x42c], R200 ;  /* 0x00042cc801007387 */ /* 0x0003e20000100800 */
[----:B------:R-:W-:Y:S02]  /*3b500*/  @P0 LOP3.LUT R3, R3, 0x2000000, RZ, 0xfc, !PT ;  /* 0x0200000003030812 */ /* 0x000fe400078efcff */
[-C--:B------:R-:W-:Y:S02]  /*3b510*/  ISETP.GE.AND P0, PT, R7, R5.reuse, PT ;  /* 0x000000050700720c */ /* 0x080fe40003f06270 */
[----:B------:R-:W-:-:S02]  /*3b520*/  ISETP.GE.AND P3, PT, R8, R5, PT ;  /* 0x000000050800720c */ /* 0x000fc40003f66270 */
[----:B------:R-:W-:Y:S02]  /*3b530*/  LOP3.LUT R3, R3, 0xfeffffff, RZ, 0xc0, !PT ;  /* 0xfeffffff03037812 */ /* 0x000fe400078ec0ff */
[----:B------:R-:W-:Y:S01]  /*3b540*/  IADD3 R5, R6, 0x10, RZ ;  /* 0x0000001006057810 */ /* 0x000fe20007ffe0ff */
[----:B-1----:R-:W3:Y:S01]  /*3b550*/  LDL.LU R200, [R1+0x3f0] ;  /* 0x0003f00001c87983 */ /* 0x002ee20000300800 */
[----:B------:R-:W-:Y:S02]  /*3b560*/  FSEL R174, R28, -INF , P2 ;  /* 0xff8000001cae7808 */ /* 0x000fe40001000000 */
[----:B------:R-:W-:Y:S02]  /*3b570*/  ISETP.GE.AND P2, PT, R8, R5, PT ;  /* 0x000000050800720c */ /* 0x000fe40003f46270 */
[----:B------:R-:W-:Y:S02]  /*3b580*/  FSEL R173, R29, -INF , P3 ;  /* 0xff8000001dad7808 */ /* 0x000fe40001800000 */
[----:B------:R-:W-:-:S02]  /*3b590*/  @P0 LOP3.LUT R3, R3, 0x1000000, RZ, 0xfc, !PT ;  /* 0x0100000003030812 */ /* 0x000fc400078efcff */
[----:B------:R-:W-:Y:S02]  /*3b5a0*/  ISETP.GE.AND P0, PT, R7, R5, PT ;  /* 0x000000050700720c */ /* 0x000fe40003f06270 */
[----:B------:R-:W-:Y:S02]  /*3b5b0*/  LOP3.LUT R3, R3, 0xff7fffff, RZ, 0xc0, !PT ;  /* 0xff7fffff03037812 */ /* 0x000fe400078ec0ff */
[----:B------:R-:W-:Y:S02]  /*3b5c0*/  IADD3 R5, R6, 0x38, RZ ;  /* 0x0000003806057810 */ /* 0x000fe40007ffe0ff */
[----:B------:R-:W-:Y:S02]  /*3b5d0*/  FSEL R172, R32, -INF , P2 ;  /* 0xff80000020ac7808 */ /* 0x000fe40001000000 */
[----:B------:R-:W-:Y:S02]  /*3b5e0*/  ISETP.GE.AND P2, PT, R8, R17, PT ;  /* 0x000000110800720c */ /* 0x000fe40003f46270 */
[----:B------:R-:W-:-:S02]  /*3b5f0*/  FSEL R175, R25, -INF , P4 ;  /* 0xff80000019af7808 */ /* 0x000fc40002000000 */
[----:B------:R-:W-:Y:S02]  /*3b600*/  FSEL R171, R33, -INF , P2 ;  /* 0xff80000021ab7808 */ /* 0x000fe40001000000 */
[----:B------:R-:W-:Y:S02]  /*3b610*/  @P0 LOP3.LUT R3, R3, 0x800000, RZ, 0xfc, !PT ;  /* 0x0080000003030812 */ /* 0x000fe400078efcff */
[----:B------:R-:W-:Y:S01]  /*3b620*/  ISETP.GE.AND P0, PT, R7, R17, PT ;  /* 0x000000110700720c */ /* 0x000fe20003f06270 */
[----:B------:R-:W-:Y:S01]  /*3b630*/  VIADD R17, R6, 0x39 ;  /* 0x0000003906117836 */ /* 0x000fe20000000000 */
[----:B------:R-:W-:Y:S02]  /*3b640*/  LOP3.LUT R3, R3, 0xffbfffff, RZ, 0xc0, !PT ;  /* 0xffbfffff03037812 */ /* 0x000fe400078ec0ff */
[----:B------:R-:W-:-:S04]  /*3b650*/  ISETP.GE.AND P2, PT, R8, R16, PT ;  /* 0x000000100800720c */ /* 0x000fc80003f46270 */
[----:B------:R-:W-:Y:S02]  /*3b660*/  FSEL R170, R36, -INF , P2 ;  /* 0xff80000024aa7808 */ /* 0x000fe40001000000 */
[----:B------:R-:W-:-:S03]  /*3b670*/  ISETP.GE.AND P2, PT, R8, R15, PT ;  /* 0x0000000f0800720c */ /* 0x000fc60003f46270 */
[----:B------:R-:W-:Y:S02]  /*3b680*/  @P0 LOP3.LUT R3, R3, 0x400000, RZ, 0xfc, !PT ;  /* 0x0040000003030812 */ /* 0x000fe400078efcff */
[----:B------:R-:W-:Y:S02]  /*3b690*/  ISETP.GE.AND P0, PT, R7, R16, PT ;  /* 0x000000100700720c */ /* 0x000fe40003f06270 */
[----:B------:R-:W-:Y:S02]  /*3b6a0*/  LOP3.LUT R3, R3, 0xffdfffff, RZ, 0xc0, !PT ;  /* 0xffdfffff03037812 */ /* 0x000fe400078ec0ff */
[----:B------:R-:W-:Y:S02]  /*3b6b0*/  IADD3 R16, R6, 0x40, RZ ;  /* 0x0000004006107810 */ /* 0x000fe40007ffe0ff */
[----:B------:R-:W-:Y:S02]  /*3b6c0*/  FSEL R169, R37, -INF , P2 ;  /* 0xff80000025a97808 */ /* 0x000fe40001000000 */
[----:B------:R-:W-:-:S04]  /*3b6d0*/  ISETP.GE.AND P2, PT, R8, R14, PT ;  /* 0x0000000e0800720c */ /* 0x000fc80003f46270 */
        /* <DEDUP_REMOVED lines=130> */
[----:B------:R-:W-:-:S04]  /*3bf00*/  LOP3.LUT R3, R3, 0xfffffffb, RZ, 0xc0, !PT ;  /* 0xfffffffb03037812 */ /* 0x000fc800078ec0ff */
[----:B------:R-:W-:-:S04]  /*3bf10*/  ISETP.GE.AND P2, PT, R8, R17, PT ;  /* 0x000000110800720c */ /* 0x000fc80003f46270 */
[----:B------:R-:W-:-:S03]  /*3bf20*/  FSEL R48, R93, -INF , P2 ;  /* 0xff8000005d307808 */ /* 0x000fc60001000000 */
[----:B------:R-:W-:Y:S02]  /*3bf30*/  @P0 LOP3.LUT R3, R3, 0x4, RZ, 0xfc, !PT ;  /* 0x0000000403030812 */ /* 0x000fe400078efcff */
[----:B------:R-:W-:Y:S02]  /*3bf40*/  ISETP.GE.AND P0, PT, R7, R16, PT ;  /* 0x000000100700720c */ /* 0x000fe40003f06270 */
[----:B------:R-:W-:Y:S02]  /*3bf50*/  LOP3.LUT R3, R3, 0xfffffffd, RZ, 0xc0, !PT ;  /* 0xfffffffd03037812 */ /* 0x000fe400078ec0ff */
[----:B------:R-:W-:-:S04]  /*3bf60*/  IADD3 R16, R6, 0x90, RZ ;  /* 0x0000009006107810 */ /* 0x000fc80007ffe0ff */
        /* <DEDUP_REMOVED lines=10> */
[----:B------:R-:W-:-:S04]  /*3c010*/  IADD3 R14, R6, 0x98, RZ ;  /* 0x00000098060e7810 */ /* 0x000fc80007ffe0ff */
[----:B------:R-:W-:-:S04]  /*3c020*/  ISETP.GE.AND P2, PT, R8, R14, PT ;  /* 0x0000000e0800720c */ /* 0x000fc80003f46270 */
[----:B------:R-:W-:-:S03]  /*3c030*/  FSEL R41, R100, -INF , P2 ;  /* 0xff80000064297808 */ /* 0x000fc60001000000 */
        /* <DEDUP_REMOVED lines=97> */
[----:B------:R-:W-:Y:S02]  /*3c650*/  ISETP.GE.AND P0, PT, R7, R17, PT ;  /* 0x000000110700720c */ /* 0x000fe40003f06270 */
[----:B------:R-:W-:Y:S02]  /*3c660*/  LOP3.LUT R2, R2, 0xffffbfff, RZ, 0xc0, !PT ;  /* 0xffffbfff02027812 */ /* 0x000fe400078ec0ff */
[----:B------:R-:W-:-:S04]  /*3c670*/  ISETP.GE.AND P2, PT, R8, R190, PT ;  /* 0x000000be0800720c */ /* 0x000fc80003f46270 */
[----:B------:R-:W-:Y:S02]  /*3c680*/  FSEL R133, R133, -INF , P2 ;  /* 0xff80000085857808 */ /* 0x000fe40001000000 */
[----:B------:R-:W-:-:S03]  /*3c690*/  ISETP.GE.AND P2, PT, R8, R191, PT ;  /* 0x000000bf0800720c */ /* 0x000fc60003f46270 */
[----:B------:R-:W-:Y:S02]  /*3c6a0*/  @P0 LOP3.LUT R2, R2, 0x4000, RZ, 0xfc, !PT ;  /* 0x0000400002020812 */ /* 0x000fe400078efcff */
[----:B------:R-:W-:Y:S02]  /*3c6b0*/  ISETP.GE.AND P0, PT, R7, R16, PT ;  /* 0x000000100700720c */ /* 0x000fe40003f06270 */
[----:B------:R-:W-:Y:S02]  /*3c6c0*/  LOP3.LUT R2, R2, 0xffffdfff, RZ, 0xc0, !PT ;  /* 0xffffdfff02027812 */ /* 0x000fe400078ec0ff */
[----:B------:R-:W-:Y:S02]  /*3c6d0*/  FSEL R136, R136, -INF , P2 ;  /* 0xff80000088887808 */ /* 0x000fe40001000000 */
[----:B------:R-:W-:-:S04]  /*3c6e0*/  ISETP.GE.AND P2, PT, R8, R192, PT ;  /* 0x000000c00800720c */ /* 0x000fc80003f46270 */
[----:B------:R-:W-:Y:S02]  /*3c6f0*/  FSEL R137, R137, -INF , P2 ;  /* 0xff80000089897808 */ /* 0x000fe40001000000 */
[----:B------:R-:W-:Y:S02]  /*3c700*/  ISETP.GE.AND P2, PT, R8, R193, PT ;  /* 0x000000c10800720c */ /* 0x000fe40003f46270 */
[----:B------:R-:W-:Y:S02]  /*3c710*/  @P0 LOP3.LUT R2, R2, 0x2000, RZ, 0xfc, !PT ;  /* 0x0000200002020812 */ /* 0x000fe400078efcff */
[----:B------:R-:W-:Y:S02]  /*3c720*/  ISETP.GE.AND P0, PT, R7, R15, PT ;  /* 0x0000000f0700720c */ /* 0x000fe40003f06270 */
[----:B------:R-:W-:Y:S02]  /*3c730*/  LOP3.LUT R2, R2, 0xffffefff, RZ, 0xc0, !PT ;  /* 0xffffefff02027812 */ /* 0x000fe400078ec0ff */
[----:B------:R-:W-:-:S02]  /*3c740*/  FSEL R140, R140, -INF , P2 ;  /* 0xff8000008c8c7808 */ /* 0x000fc40001000000 */
        /* <DEDUP_REMOVED lines=15> */
[----:B------:R-:W-:-:S03]  /*3c840*/  FSEL R149, R149, -INF , P2 ;  /* 0xff80000095957808 */ /* 0x000fc60001000000 */
[----:B------:R-:W-:Y:S02]  /*3c850*/  @P0 LOP3.LUT R2, R2, 0x400, RZ, 0xfc, !PT ;  /* 0x0000040002020812 */ /* 0x000fe400078efcff */
[----:B------:R-:W-:Y:S02]  /*3c860*/  ISETP.GE.AND P0, PT, R7, R12, PT ;  /* 0x0000000c0700720c */ /* 0x000fe40003f06270 */
[----:B------:R-:W-:-:S11]  /*3c870*/  LOP3.LUT R2, R2, 0xfffffdff, RZ, 0xc0, !PT ;  /* 0xfffffdff02027812 */ /* 0x000fd600078ec0ff */
        /* <DEDUP_REMOVED lines=11> */
[----:B------:R-:W-:Y:S02]  /*3c930*/  FMNMX R5, R152, R4, !PT ;  /* 0x0000000498057209 */ /* 0x000fe40007800000 */
[----:B------:R-:W-:Y:S02]  /*3c940*/  LOP3.LUT R2, R2, 0xffffffef, RZ, 0xc0, !PT ;  /* 0xffffffef02027812 */ /* 0x000fe400078ec0ff */
[----:B------:R-:W-:-:S04]  /*3c950*/  FMNMX R5, R175, R5, !PT ;  /* 0x00000005af057209 */ /* 0x000fc80007800000 */
[----:B------:R-:W-:-:S03]  /*3c960*/  FMNMX R5, R174, R5, !PT ;  /* 0x00000005ae057209 */ /* 0x000fc60007800000 */
[----:B------:R-:W-:Y:S02]  /*3c970*/  @P0 LOP3.LUT R2, R2, 0x10, RZ, 0xfc, !PT ;  /* 0x0000001002020812 */ /* 0x000fe400078efcff */
[----:B------:R-:W-:Y:S02]  /*3c980*/  FMNMX R5, R173, R5, !PT ;  /* 0x00000005ad057209 */ /* 0x000fe40007800000 */
        /* <DEDUP_REMOVED lines=15> */
[----:B------:R-:W-:Y:S01]  /*3ca80*/  FMNMX R5, R164, R5, !PT ;  /* 0x00000005a4057209 */ /* 0x000fe20007800000 */
[----:B------:R-:W4:Y:S03]  /*3ca90*/  LDL.LU R192, [R1+0x3e4] ;  /* 0x0003e40001c07983 */ /* 0x000f260000300800 */
        /* <DEDUP_REMOVED lines=77> */
[----:B------:R-:W-:Y:S01]  /*3cf70*/  @!P2 FMUL R117, R117, 0.5 ;  /* 0x3f0000007575a820 */ /* 0x000fe20000400000 */
        /* <DEDUP_REMOVED lines=20> */
[----:B-1----:R-:W-:Y:S01]  /*3d0c0*/  @!P2 FMUL R188, R188, R188 ;  /* 0x000000bcbcbca220 */ /* 0x002fe20000400000 */
        /* <DEDUP_REMOVED lines=30> */
[----:B------:R-:W-:Y:S01]  /*3d2b0*/  FFMA R5, R149, UR5, -R5 ;  /* 0x0000000595057c23 */ /* 0x000fe20008000805 */
[----:B-1----:R-:W-:Y:S01]  /*3d2c0*/  @!P2 FMUL R159, R159, R159 ;  /* 0x0000009f9f9fa220 */ /* 0x002fe20000400000 */
[----:B------:R-:W-:-:S13]  /*3d2d0*/  FSETP.GEU.AND P2, PT, R113, -126, PT ;  /* 0xc2fc00007100780b */ /* 0x000fda0003f4e000 */
[----:B------:R-:W-:-:S04]  /*3d2e0*/  @!P2 FMUL R113, R113, 0.5 ;  /* 0x3f0000007171a820 */ /* 0x000fc80000400000 */
[----:B------:R-:W1:Y:S02]  /*3d2f0*/  MUFU.EX2 R158, R113 ;  /* 0x00000071009e7308 */ /* 0x000e640000000800 */
[----:B-1----:R-:W-:Y:S01]  /*3d300*/  @!P2 FMUL R158, R158, R158 ;  /* 0x0000009e9e9ea220 */ /* 0x002fe20000400000 */
[----:B------:R-:W-:-:S13]  /*3d310*/  FSETP.GEU.AND P2, PT, R112, -126, PT ;  /* 0xc2fc00007000780b */ /* 0x000fda0003f4e000 */
[----:B------:R-:W-:-:S06]  /*3d320*/  @!P2 FMUL R112, R112, 0.5 ;  /* 0x3f0000007070a820 */ /* 0x000fcc0000400000 */
        /* <DEDUP_REMOVED lines=19> */
[----:B------:R-:W-:-:S04]  /*3d460*/  @!P2 FMUL R101, R101, 0.5 ;  /* 0x3f0000006565a820 */ /* 0x000fc80000400000 */
        /* <DEDUP_REMOVED lines=180> */
[----:B------:R-:W1:Y:S01]  /*3dfb0*/  MUFU.EX2 R117, R18 ;  /* 0x0000001200757308 */ /* 0x000e620000000800 */
[----:B------:R-:W-:Y:S01]  /*3dfc0*/  LOP3.LUT R3, R3, 0xdfffffff, RZ, 0xc0, !PT ;  /* 0xdfffffff03037812 */ /* 0x000fe200078ec0ff */
[----:B-1----:R-:W-:Y:S01]  /*3dfd0*/  @!P2 FMUL R117, R117, R117 ;  /* 0x000000757575a220 */ /* 0x002fe20000400000 */
[----:B------:R-:W-:Y:S02]  /*3dfe0*/  FSETP.GEU.AND P2, PT, R17, -126, PT ;  /* 0xc2fc00001100780b */ /* 0x000fe40003f4e000 */
[----:B------:R-:W-:-:S04]  /*3dff0*/  @P0 LOP3.LUT R3, R3, 0x20000000, RZ, 0xfc, !PT ;  /* 0x2000000003030812 */ /* 0x000fc800078efcff */
[----:B------:R-:W-:-:S07]  /*3e000*/  LOP3.LUT P0, RZ, R3, 0x4, RZ, 0xc0, !PT ;  /* 0x0000000403ff7812 */ /* 0x000fce000780c0ff */
[----:B------:R-:W-:-:S04]  /*3e010*/  @!P2 FMUL R17, R17, 0.5 ;  /* 0x3f0000001111a820 */ /* 0x000fc80000400000 */
[----:B------:R-:W1:Y:S02]  /*3e020*/  MUFU.EX2 R164, R17 ;  /* 0x0000001100a47308 */ /* 0x000e640000000800 */
[----:B------:R-:W-:Y:S02]  /*3e030*/  @P0 LOP3.LUT R0, R0, 0x10000000, RZ, 0xfc, !PT ;  /* 0x1000000000000812 */ /* 0x000fe400078efcff */
[----:B------:R-:W-:Y:S02]  /*3e040*/  LOP3.LUT P0, RZ, R3, 0x200, RZ, 0xc0, !PT ;  /* 0x0000020003ff7812 */ /* 0x000fe4000780c0ff */
[----:B------:R-:W-:Y:S01]  /*3e050*/  LOP3.LUT R0, R0, 0xdfffffff, RZ, 0xc0, !PT ;  /* 0xdfffffff00007812 */ /* 0x000fe200078ec0ff */
[----:B-1----:R-:W-:Y:S01]  /*3e060*/  @!P2 FMUL R164, R164, R164 ;  /* 0x000000a4a4a4a220 */ /* 0x002fe20000400000 */
[----:B------:R-:W-:-:S09]  /*3e070*/  FSETP.GEU.AND P2, PT, R16, -126, PT ;  /* 0xc2fc00001000780b */ /* 0x000fd20003f4e000 */
[----:B------:R-:W-:Y:S02]  /*3e080*/  @P0 LOP3.LUT R0, R0, 0x20000000, RZ, 0xfc, !PT ;  /* 0x2000000000000812 */ /* 0x000fe400078efcff */
[----:B------:R-:W-:Y:S02]  /*3e090*/  LOP3.LUT P0, RZ, R3, 0x400, RZ, 0xc0, !PT ;  /* 0x0000040003ff7812 */ /* 0x000fe4000780c0ff */
[----:B------:R-:W-:-:S04]  /*3e0a0*/  @!P2 FMUL R16, R16, 0.5 ;  /* 0x3f0000001010a820 */ /* 0x000fc80000400000 */
[----:B------:R-:W1:Y:S01]  /*3e0b0*/  MUFU.EX2 R116, R16 ;  /* 0x0000001000747308 */ /* 0x000e620000000800 */
[----:B------:R-:W-:-:S06]  /*3e0c0*/  LOP3.LUT R0, R0, 0xbfffffff, RZ, 0xc0, !PT ;  /* 0xbfffffff00007812 */ /* 0x000fcc00078ec0ff */
[----:B------:R-:W-:Y:S02]  /*3e0d0*/  @P0 LOP3.LUT R0, R0, 0x40000000, RZ, 0xfc, !PT ;  /* 0x4000000000000812 */ /* 0x000fe400078efcff */
[----:B------:R-:W-:Y:S02]  /*3e0e0*/  LOP3.LUT P0, RZ, R3, 0x800, RZ, 0xc0, !PT ;  /* 0x0000080003ff7812 */ /* 0x000fe4000780c0ff */
[----:B------:R-:W-:Y:S01]  /*3e0f0*/  LOP3.LUT R0, R0, 0x7fffffff, RZ, 0xc0, !PT ;  /* 0x7fffffff00007812 */ /* 0x000fe200078ec0ff */
[----:B-1----:R-:W-:Y:S01]  /*3e100*/  @!P2 FMUL R116, R116, R116 ;  /* 0x000000747474a220 */ /* 0x002fe20000400000 */
[----:B------:R-:W-:-:S09]  /*3e110*/  FSETP.GEU.AND P2, PT, R15, -126, PT ;  /* 0xc2fc00000f00780b */ /* 0x000fd20003f4e000 */
[----:B------:R-:W-:Y:S02]  /*3e120*/  @P0 LOP3.LUT R0, R0, 0x80000000, RZ, 0xfc, !PT ;  /* 0x8000000000000812 */ /* 0x000fe400078efcff */
[----:B------:R-:W-:Y:S02]  /*3e130*/  LOP3.LUT P0, RZ, R3, 0x1000, RZ, 0xc0, !PT ;  /* 0x0000100003ff7812 */ /* 0x000fe4000780c0ff */
[----:B------:R-:W-:Y:S01]  /*3e140*/  LOP3.LUT R4, R4, 0xfffffffe, RZ, 0xc0, !PT ;  /* 0xfffffffe04047812 */ /* 0x000fe200078ec0ff */
[----:B------:R-:W-:-:S04]  /*3e150*/  @!P2 FMUL R15, R15, 0.5 ;  /* 0x3f0000000f0fa820 */ /* 0x000fc80000400000 */
[----:B------:R-:W1:Y:S06]  /*3e160*/  MUFU.EX2 R163, R15 ;  /* 0x0000000f00a37308 */ /* 0x000e6c0000000800 */
[----:B------:R-:W-:Y:S02]  /*3e170*/  @P0 LOP3.LUT R4, R4, 0x1, RZ, 0xfc, !PT ;  /* 0x0000000104040812 */ /* 0x000fe400078efcff */
[----:B------:R-:W-:Y:S02]  /*3e180*/  LOP3.LUT P0, RZ, R3, 0x2000, RZ, 0xc0, !PT ;  /* 0x0000200003ff7812 */ /* 0x000fe4000780c0ff */
[----:B------:R-:W-:-:S11]  /*3e190*/  LOP3.LUT R4, R4, 0xfffffffd, RZ, 0xc0, !PT ;  /* 0xfffffffd04047812 */ /* 0x000fd600078ec0ff */
[----:B------:R-:W-:Y:S01]  /*3e1a0*/  @P0 LOP3.LUT R4, R4, 0x2, RZ, 0xfc, !PT ;  /* 0x0000000204040812 */ /* 0x000fe200078efcff */
[----:B-1----:R-:W-:Y:S01]  /*3e1b0*/  @!P2 FMUL R163, R163, R163 ;  /* 0x000000a3a3a3a220 */ /* 0x002fe20000400000 */
[----:B------:R-:W-:Y:S02]  /*3e1c0*/  LOP3.LUT P0, RZ, R3, 0x4000, RZ, 0xc0, !PT ;  /* 0x0000400003ff7812 */ /* 0x000fe4000780c0ff */
[----:B------:R-:W-:Y:S02]  /*3e1d0*/  FSETP.GEU.AND P2, PT, R14, -126, PT ;  /* 0xc2fc00000e00780b */ /* 0x000fe40003f4e000 */
[----:B------:R-:W-:-:S09]  /*3e1e0*/  LOP3.LUT R4, R4, 0xfffffffb, RZ, 0xc0, !PT ;  /* 0xfffffffb04047812 */ /* 0x000fd200078ec0ff */
[----:B------:R-:W-:Y:S02]  /*3e1f0*/  @P0 LOP3.LUT R4, R4, 0x4, RZ, 0xfc, !PT ;  /* 0x0000000404040812 */ /* 0x000fe400078efcff */
[----:B------:R-:W-:Y:S01]  /*3e200*/  LOP3.LUT P0, RZ, R3, 0x8000, RZ, 0xc0, !PT ;  /* 0x0000800003ff7812 */ /* 0x000fe2000780c0ff */
[----:B------:R-:W-:-:S04]  /*3e210*/  @!P2 FMUL R14, R14, 0.5 ;  /* 0x3f0000000e0ea820 */ /* 0x000fc80000400000 */
[----:B------:R-:W1:Y:S01]  /*3e220*/  MUFU.EX2 R113, R14 ;  /* 0x0000000e00717308 */ /* 0x000e620000000800 */
[----:B------:R-:W-:-:S07]  /*3e230*/  LOP3.LUT R4, R4, 0xfffffff7, RZ, 0xc0, !PT ;  /* 0xfffffff704047812 */ /* 0x000fce00078ec0ff */
        /* <DEDUP_REMOVED lines=12> */
[----:B------:R-:W-:Y:S01]  /*3e300*/  LOP3.LUT R4, R4, 0xffffffbf, RZ, 0xc0, !PT ;  /* 0xffffffbf04047812 */ /* 0x000fe200078ec0ff */
[----:B-1----:R-:W-:-:S10]  /*3e310*/  @!P2 FMUL R162, R162, R162 ;  /* 0x000000a2a2a2a220 */ /* 0x002fd40000400000 */
[----:B------:R-:W-:Y:S02]  /*3e320*/  @P0 LOP3.LUT R4, R4, 0x40, RZ, 0xfc, !PT ;  /* 0x0000004004040812 */ /* 0x000fe400078efcff */
        /* <DEDUP_REMOVED lines=37> */
[----:B------:R-:W-:-:S04]  /*3e580*/  ISETP.GE.AND P0, PT, R7, R6, PT ;  /* 0x000000060700720c */ /* 0x000fc80003f06270 */
[----:B------:R-:W-:Y:S02]  /*3e590*/  FSEL R26, R26, -INF , P0 ;  /* 0xff8000001a1a7808 */ /* 0x000fe40000000000 */
[----:B------:R-:W-:Y:S01]  /*3e5a0*/  LOP3.LUT P0, RZ, R4, 0x4000, RZ, 0xc0, !PT ;  /* 0x0000400004ff7812 */ /* 0x000fe2000780c0ff */
[----:B------:R-:W-:-:S03]  /*3e5b0*/  @!P2 FMUL R9, R9, 0.5 ;  /* 0x3f0000000909a820 */ /* 0x000fc60000400000 */
[----:B------:R-:W-:Y:S01]  /*3e5c0*/  FSEL R73, R27, -INF , P0 ;  /* 0xff8000001b497808 */ /* 0x000fe20000000000 */
[----:B------:R1:W2:Y:S01]  /*3e5d0*/  MUFU.EX2 R160, R9 ;  /* 0x0000000900a07308 */ /* 0x0002a20000000800 */
[----:B------:R-:W-:-:S04]  /*3e5e0*/  LOP3.LUT P0, RZ, R4, 0x2000, RZ, 0xc0, !PT ;  /* 0x0000200004ff7812 */ /* 0x000fc8000780c0ff */
[----:B------:R-:W-:Y:S02]  /*3e5f0*/  FSEL R45, R30, -INF , P0 ;  /* 0xff8000001e2d7808 */ /* 0x000fe40000000000 */
[----:B------:R-:W-:Y:S02]  /*3e600*/  LOP3.LUT P0, RZ, R4, 0x1000, RZ, 0xc0, !PT ;  /* 0x0000100004ff7812 */ /* 0x000fe4000780c0ff */
[----:B------:R-:W-:Y:S01]  /*3e610*/  ISETP.GE.AND P3, PT, R7, R195, PT ;  /* 0x000000c30700720c */ /* 0x000fe20003f66270 */
[----:B-1----:R-:W-:Y:S01]  /*3e620*/  FADD R9, R188, R175 ;  /* 0x000000afbc097221 */ /* 0x002fe20000000000 */
[----:B------:R-:W-:Y:S02]  /*3e630*/  FSEL R44, R31, -INF , P0 ;  /* 0xff8000001f2c7808 */ /* 0x000fe40000000000 */
[----:B------:R-:W-:-:S04]  /*3e640*/  LOP3.LUT P0, RZ, R4, 0x800, RZ, 0xc0, !PT ;  /* 0x0000080004ff7812 */ /* 0x000fc8000780c0ff */
[----:B------:R-:W-:Y:S01]  /*3e650*/  FSEL R72, R34, -INF , P0 ;  /* 0xff80000022487808 */ /* 0x000fe20000000000 */
[----:B--2---:R-:W-:Y:S01]  /*3e660*/  @!P2 FMUL R160, R160, R160 ;  /* 0x000000a0a0a0a220 */ /* 0x004fe20000400000 */
[C---:B------:R-:W-:Y:S02]  /*3e670*/  LOP3.LUT P0, RZ, R4.reuse, 0x400, RZ, 0xc0, !PT ;  /* 0x0000040004ff7812 */ /* 0x040fe4000780c0ff */
[----:B------:R-:W-:Y:S02]  /*3e680*/  FSETP.GEU.AND P2, PT, R5, -126, PT ;  /* 0xc2fc00000500780b */ /* 0x000fe40003f4e000 */
[----:B------:R-:W-:Y:S02]  /*3e690*/  FSEL R69, R35, -INF , P0 ;  /* 0xff80000023457808 */ /* 0x000fe40000000000 */
[----:B------:R-:W-:-:S04]  /*3e6a0*/  LOP3.LUT P0, RZ, R4, 0x200, RZ, 0xc0, !PT ;  /* 0x0000020004ff7812 */ /* 0x000fc8000780c0ff */
[----:B------:R-:W-:Y:S02]  /*3e6b0*/  FSEL R41, R38, -INF , P0 ;  /* 0xff80000026297808 */ /* 0x000fe40000000000 */
[----:B------:R-:W-:-:S03]  /*3e6c0*/  LOP3.LUT P0, RZ, R4, 0x100, RZ, 0xc0, !PT ;  /* 0x0000010004ff7812 */ /* 0x000fc6000780c0ff */
[----:B------:R-:W-:Y:S01]  /*3e6d0*/  @!P2 FMUL R5, R5, 0.5 ;  /* 0x3f0000000505a820 */ /* 0x000fe20000400000 */
[----:B------:R-:W-:Y:S02]  /*3e6e0*/  FSEL R40, R39, -INF , P0 ;  /* 0xff80000027287808 */ /* 0x000fe40000000000 */
[----:B------:R-:W-:Y:S01]  /*3e6f0*/  LOP3.LUT P0, RZ, R4, 0x80, RZ, 0xc0, !PT ;  /* 0x0000008004ff7812 */ /* 0x000fe2000780c0ff */
[----:B------:R1:W2:Y:S03]  /*3e700*/  MUFU.EX2 R97, R5 ;  /* 0x0000000500617308 */ /* 0x0002a60000000800 */
[----:B------:R-:W-:Y:S02]  /*3e710*/  FSEL R39, R42, -INF , P0 ;  /* 0xff8000002a277808 */ /* 0x000fe40000000000 */
[----:B------:R-:W-:Y:S02]  /*3e720*/  LOP3.LUT P0, RZ, R4, 0x40, RZ, 0xc0, !PT ;  /* 0x0000004004ff7812 */ /* 0x000fe4000780c0ff */
[----:B------:R-:W-:-:S02]  /*3e730*/  ISETP.GE.AND P4, PT, R7, R196, PT ;  /* 0x000000c40700720c */ /* 0x000fc40003f86270 */
[----:B------:R-:W-:Y:S01]  /*3e740*/  LOP3.LUT R0, R0, 0xfffffffe, RZ, 0xc0, !PT ;  /* 0xfffffffe00007812 */ /* 0x000fe200078ec0ff */
[----:B-1----:R-:W-:Y:S01]  /*3e750*/  FADD R5, R183, R167 ;  /* 0x000000a7b7057221 */ /* 0x002fe20000000000 */
[----:B------:R-:W-:Y:S02]  /*3e760*/  FSEL R38, R43, -INF , P0 ;  /* 0xff8000002b267808 */ /* 0x000fe40000000000 */
[----:B------:R-:W-:Y:S01]  /*3e770*/  LOP3.LUT P0, RZ, R4, 0x20, RZ, 0xc0, !PT ;  /* 0x0000002004ff7812 */ /* 0x000fe2000780c0ff */
[----:B------:R-:W-:Y:S01]  /*3e780*/  FADD R10, R9, R5 ;  /* 0x00000005090a7221 */ /* 0x000fe20000000000 */
[----:B------:R-:W-:Y:S01]  /*3e790*/  @P3 LOP3.LUT R0, R0, 0x1, RZ, 0xfc, !PT ;  /* 0x0000000100003812 */ /* 0x000fe200078efcff */
[----:B------:R-:W-:Y:S01]  /*3e7a0*/  FADD R9, R187, R171 ;  /* 0x000000abbb097221 */ /* 0x000fe20000000000 */
[----:B------:R-:W-:Y:S01]  /*3e7b0*/  FSEL R37, R46, -INF , P0 ;  /* 0xff8000002e257808 */ /* 0x000fe20000000000 */
[----:B--2---:R-:W-:Y:S01]  /*3e7c0*/  @!P2 FMUL R97, R97, R97 ;  /* 0x000000616161a220 */ /* 0x004fe20000400000 */
[----:B------:R-:W-:Y:S01]  /*3e7d0*/  ISETP.GE.AND P5, PT, R7, R198, PT ;  /* 0x000000c60700720c */ /* 0x000fe20003fa6270 */
[----:B------:R-:W-:Y:S01]  /*3e7e0*/  FADD R5, R179, R163 ;  /* 0x000000a3b3057221 */ /* 0x000fe20000000000 */
[----:B------:R-:W-:-:S02]  /*3e7f0*/  LOP3.LUT P0, RZ, R4, 0x10, RZ, 0xc0, !PT ;  /* 0x0000001004ff7812 */ /* 0x000fc4000780c0ff */
[----:B------:R-:W-:Y:S01]  /*3e800*/  ISETP.GE.AND P1, PT, R7, R193, PT ;  /* 0x000000c10700720c */ /* 0x000fe20003f26270 */
[----:B------:R-:W-:Y:S01]  /*3e810*/  FADD R5, R9, R5 ;  /* 0x0000000509057221 */ /* 0x000fe20000000000 */
[----:B------:R-:W-:Y:S01]  /*3e820*/  LOP3.LUT R0, R0, 0xfffffffd, RZ, 0xc0, !PT ;  /* 0xfffffffd00007812 */ /* 0x000fe200078ec0ff */
[----:B------:R-:W-:Y:S01]  /*3e830*/  FADD R9, R159, R137 ;  /* 0x000000899f097221 */ /* 0x000fe20000000000 */
[----:B------:R-:W-:Y:S01]  /*3e840*/  FSEL R36, R47, -INF , P0 ;  /* 0xff8000002f247808 */ /* 0x000fe20000000000 */
[----:B------:R-:W-:Y:S01]  /*3e850*/  FADD R89, R10, R5 ;  /* 0x000000050a597221 */ /* 0x000fe20000000000 */
[----:B------:R-:W-:Y:S01]  /*3e860*/  @P4 LOP3.LUT R0, R0, 0x2, RZ, 0xfc, !PT ;  /* 0x0000000200004812 */ /* 0x000fe200078efcff */
[----:B------:R-:W-:Y:S01]  /*3e870*/  FADD R5, R153, R121 ;  /* 0x0000007999057221 */ /* 0x000fe20000000000 */
[----:B------:R-:W-:Y:S01]  /*3e880*/  LOP3.LUT P0, RZ, R4, 0x8, RZ, 0xc0, !PT ;  /* 0x0000000804ff7812 */ /* 0x000fe2000780c0ff */
[----:B------:R-:W2:Y:S01]  /*3e890*/  LDL.LU R193, [R1+0x3e0] ;  /* 0x0003e00001c17983 */ /* 0x000ea20000300800 */
[----:B------:R-:W-:Y:S01]  /*3e8a0*/  ISETP.GE.AND P6, PT, R7, R197, PT ;  /* 0x000000c50700720c */ /* 0x000fe20003fc6270 */
[----:B------:R-:W-:Y:S01]  /*3e8b0*/  FADD R10, R9, R5 ;  /* 0x00000005090a7221 */ /* 0x000fe20000000000 */
[----:B------:R-:W-:Y:S01]  /*3e8c0*/  LOP3.LUT R0, R0, 0xfffffffb, RZ, 0xc0, !PT ;  /* 0xfffffffb00007812 */ /* 0x000fe200078ec0ff */
[----:B------:R-:W-:Y:S01]  /*3e8d0*/  FADD R9, R157, R129 ;  /* 0x000000819d097221 */ /* 0x000fe20000000000 */
[----:B------:R-:W-:Y:S01]  /*3e8e0*/  FSEL R35, R50, -INF , P0 ;  /* 0xff80000032237808 */ /* 0x000fe20000000000 */
[----:B------:R-:W-:Y:S01]  /*3e8f0*/  FADD R5, R145, R113 ;  /* 0x0000007191057221 */ /* 0x000fe20000000000 */
[----:B------:R-:W-:-:S02]  /*3e900*/  LOP3.LUT R3, R3, 0xbfffffff, RZ, 0xc0, !PT ;  /* 0xbfffffff03037812 */ /* 0x000fc400078ec0ff */
[----:B------:R-:W-:Y:S01]  /*3e910*/  ISETP.GE.AND P2, PT, R7, R194, PT ;  /* 0x000000c20700720c */ /* 0x000fe20003f46270 */
[----:B------:R-:W-:Y:S01]  /*3e920*/  FADD R5, R9, R5 ;  /* 0x0000000509057221 */ /* 0x000fe20000000000 */
[----:B------:R-:W-:Y:S02]  /*3e930*/  LOP3.LUT P0, RZ, R4, 0x4, RZ, 0xc0, !PT ;  /* 0x0000000404ff7812 */ /* 0x000fe4000780c0ff */
[----:B------:R-:W-:Y:S01]  /*3e940*/  @P5 LOP3.LUT R0, R0, 0x4, RZ, 0xfc, !PT ;  /* 0x0000000400005812 */ /* 0x000fe200078efcff */
[----:B------:R-:W-:Y:S01]  /*3e950*/  FADD R92, R10, R5 ;  /* 0x000000050a5c7221 */ /* 0x000fe20000000000 */
[----:B------:R-:W-:Y:S01]  /*3e960*/  @P1 LOP3.LUT R3, R3, 0x40000000, RZ, 0xfc, !PT ;  /* 0x4000000003031812 */ /* 0x000fe200078efcff */
[----:B------:R-:W3:Y:S01]  /*3e970*/  LDL.LU R194, [R1+0x3d4] ;  /* 0x0003d40001c27983 */ /* 0x000ee20000300800 */
[----:B------:R-:W-:Y:S02]  /*3e980*/  FSEL R34, R51, -INF , P0 ;  /* 0xff80000033227808 */ /* 0x000fe40000000000 */
[----:B------:R-:W-:-:S02]  /*3e990*/  LOP3.LUT P0, RZ, R4, 0x2, RZ, 0xc0, !PT ;  /* 0x0000000204ff7812 */ /* 0x000fc4000780c0ff */
[----:B------:R-:W-:Y:S01]  /*3e9a0*/  LOP3.LUT R0, R0, 0xfffffff7, RZ, 0xc0, !PT ;  /* 0xfffffff700007812 */ /* 0x000fe200078ec0ff */
[----:B------:R-:W-:Y:S01]  /*3e9b0*/  FADD R9, R158, R174 ;  /* 0x000000ae9e097221 */ /* 0x000fe20000000000 */
[C---:B------:R-:W-:Y:S01]  /*3e9c0*/  LOP3.LUT P1, RZ, R3.reuse, 0x8, RZ, 0xc0, !PT ;  /* 0x0000000803ff7812 */ /* 0x040fe2000782c0ff */
[----:B------:R-:W-:Y:S01]  /*3e9d0*/  FADD R5, R182, R166 ;  /* 0x000000a6b6057221 */ /* 0x000fe20000000000 */
[----:B------:R-:W-:Y:S01]  /*3e9e0*/  LOP3.LUT R3, R3, 0x7fffffff, RZ, 0xc0, !PT ;  /* 0x7fffffff03037812 */ /* 0x000fe200078ec0ff */
[----:B------:R-:W4:Y:S01]  /*3e9f0*/  LDL.LU R195, [R1+0x3d0] ;  /* 0x0003d00001c37983 */ /* 0x000f220000300800 */
[----:B------:R-:W-:Y:S02]  /*3ea00*/  FSEL R33, R54, -INF , P0 ;  /* 0xff80000036217808 */ /* 0x000fe40000000000 */
[----:B------:R-:W-:Y:S02]  /*3ea10*/  LOP3.LUT P0, RZ, R4, 0x1, RZ, 0xc0, !PT ;  /* 0x0000000104ff7812 */ /* 0x000fe4000780c0ff */
[----:B------:R-:W-:Y:S01]  /*3ea20*/  @P6 LOP3.LUT R0, R0, 0x8, RZ, 0xfc, !PT ;  /* 0x0000000800006812 */ /* 0x000fe200078efcff */
[----:B------:R-:W-:Y:S01]  /*3ea30*/  FADD R10, R9, R5 ;  /* 0x00000005090a7221 */ /* 0x000fe20000000000 */
[----:B------:R-:W-:Y:S01]  /*3ea40*/  @P2 LOP3.LUT R3, R3, 0x80000000, RZ, 0xfc, !PT ;  /* 0x8000000003032812 */ /* 0x000fe200078efcff */
[----:B------:R-:W2:Y:S01]  /*3ea50*/  LDL.LU R196, [R1+0x3c4] ;  /* 0x0003c40001c47983 */ /* 0x000ea20000300800 */
[----:B------:R-:W-:-:S02]  /*3ea60*/  FSEL R32, R55, -INF , P0 ;  /* 0xff80000037207808 */ /* 0x000fc40000000000 */
[----:B------:R-:W-:Y:S01]  /*3ea70*/  LOP3.LUT P0, RZ, R0, 0x80000000, RZ, 0xc0, !PT ;  /* 0x8000000000ff7812 */ /* 0x000fe2000780c0ff */
[----:B------:R-:W-:Y:S01]  /*3ea80*/  FADD R9, R186, R170 ;  /* 0x000000aaba097221 */ /* 0x000fe20000000000 */
[----:B------:R-:W-:Y:S01]  /*3ea90*/  LOP3.LUT P6, RZ, R3, 0x100, RZ, 0xc0, !PT ;  /* 0x0000010003ff7812 */ /* 0x000fe200078cc0ff */
[----:B------:R-:W-:Y:S01]  /*3eaa0*/  FADD R5, R178, R162 ;  /* 0x000000a2b2057221 */ /* 0x000fe20000000000 */
[----:B------:R-:W-:Y:S01]  /*3eab0*/  FSEL R31, R58, -INF , P0 ;  /* 0xff8000003a1f7808 */ /* 0x000fe20000000000 */
[----:B------:R-:W3:Y:S01]  /*3eac0*/  LDL.LU R198, [R1+0x3c0] ;  /* 0x0003c00001c67983 */ /* 0x000ee20000300800 */
[----:B------:R-:W-:Y:S02]  /*3ead0*/  LOP3.LUT P0, RZ, R0, 0x40000000, RZ, 0xc0, !PT ;  /* 0x4000000000ff7812 */ /* 0x000fe4000780c0ff */
[----:B------:R-:W-:Y:S01]  /*3eae0*/  FSEL R28, R63, -INF , P6 ;  /* 0xff8000003f1c7808 */ /* 0x000fe20003000000 */
[----:B------:R-:W-:Y:S01]  /*3eaf0*/  FADD R5, R9, R5 ;  /* 0x0000000509057221 */ /* 0x000fe20000000000 */
[----:B------:R-:W-:Y:S01]  /*3eb00*/  LOP3.LUT P6, RZ, R2, 0x200, RZ, 0xc0, !PT ;  /* 0x0000020002ff7812 */ /* 0x000fe200078cc0ff */
[----:B------:R-:W4:Y:S01]  /*3eb10*/  LDL.LU R197, [R1+0x3b4] ;  /* 0x0003b40001c57983 */ /* 0x000f220000300800 */
[----:B------:R-:W-:-:S02]  /*3eb20*/  FSEL R30, R59, -INF , P0 ;  /* 0xff8000003b1e7808 */ /* 0x000fc40000000000 */
[----:B------:R-:W-:-:S04]  /*3eb30*/  LOP3.LUT P0, RZ, R0, 0x20000000, RZ, 0xc0, !PT ;  /* 0x2000000000ff7812 */ /* 0x000fc8000780c0ff */
[----:B------:R-:W-:Y:S02]  /*3eb40*/  FSEL R29, R62, -INF , P0 ;  /* 0xff8000003e1d7808 */ /* 0x000fe40000000000 */
[C---:B------:R-:W-:Y:S02]  /*3eb50*/  LOP3.LUT P0, RZ, R0.reuse, 0x10000000, RZ, 0xc0, !PT ;  /* 0x1000000000ff7812 */ /* 0x040fe4000780c0ff */
[----:B------:R-:W-:-:S04]  /*3eb60*/  LOP3.LUT R0, R0, 0xffffffef, RZ, 0xc0, !PT ;  /* 0xffffffef00007812 */ /* 0x000fc800078ec0ff */
[----:B------:R-:W-:Y:S02]  /*3eb70*/  @P6 LOP3.LUT R0, R0, 0x10, RZ, 0xfc, !PT ;  /* 0x0000001000006812 */ /* 0x000fe400078efcff */
[----:B------:R-:W-:Y:S02]  /*3eb80*/  LOP3.LUT P6, RZ, R2, 0x400, RZ, 0xc0, !PT ;  /* 0x0000040002ff7812 */ /* 0x000fe400078cc0ff */
[----:B------:R-:W-:-:S11]  /*3eb90*/  LOP3.LUT R0, R0, 0xffffffdf, RZ, 0xc0, !PT ;  /* 0xffffffdf00007812 */ /* 0x000fd600078ec0ff */
        /* <DEDUP_REMOVED lines=67> */
[----:B------:R-:W-:-:S04]  /*3efd0*/  LOP3.LUT P6, RZ, R3, 0x2, RZ, 0xc0, !PT ;  /* 0x0000000203ff7812 */ /* 0x000fc800078cc0ff */
[----:B------:R-:W-:Y:S02]  /*3efe0*/  FSEL R21, R78, -INF , P6 ;  /* 0xff8000004e157808 */ /* 0x000fe40003000000 */
[----:B------:R-:W-:Y:S01]  /*3eff0*/  LOP3.LUT P6, RZ, R0, 0x8000000, RZ, 0xc0, !PT ;  /* 0x0800000000ff7812 */ /* 0x000fe200078cc0ff */
[----:B------:R-:W-:-:S03]  /*3f000*/  FADD R190, R10, R5 ;  /* 0x000000050abe7221 */ /* 0x000fc60000000000 */
[----:B------:R-:W-:Y:S02]  /*3f010*/  FSEL R20, R79, -INF , P6 ;  /* 0xff8000004f147808 */ /* 0x000fe40003000000 */
[----:B------:R-:W-:Y:S01]  /*3f020*/  LOP3.LUT P6, RZ, R0, 0x4000000, RZ, 0xc0, !PT ;  /* 0x0400000000ff7812 */ /* 0x000fe200078cc0ff */
[----:B------:R-:W-:Y:S01]  /*3f030*/  FADD R9, R112, R136 ;  /* 0x0000008870097221 */ /* 0x000fe20000000000 */
[----:B------:R-:W-:Y:S02]  /*3f040*/  FADD R5, R152, R120 ;  /* 0x0000007898057221 */ /* 0x000fe40000000000 */
[----:B------:R-:W-:Y:S02]  /*3f050*/  FSEL R19, R82, -INF , P6 ;  /* 0xff80000052137808 */ /* 0x000fe40003000000 */
[----:B------:R-:W-:Y:S01]  /*3f060*/  LOP3.LUT P6, RZ, R0, 0x2000000, RZ, 0xc0, !PT ;  /* 0x0200000000ff7812 */ /* 0x000fe200078cc0ff */
[----:B------:R-:W-:Y:S01]  /*3f070*/  FADD R10, R9, R5 ;  /* 0x00000005090a7221 */ /* 0x000fe20000000000 */
[----:B------:R-:W-:Y:S01]  /*3f080*/  FADD R9, R156, R128 ;  /* 0x000000809c097221 */ /* 0x000fe20000000000 */
[----:B------:R-:W-:Y:S01]  /*3f090*/  FADD R5, R144, R101 ;  /* 0x0000006590057221 */ /* 0x000fe20000000000 */
[----:B------:R-:W-:-:S02]  /*3f0a0*/  FSEL R18, R83, -INF , P6 ;  /* 0xff80000053127808 */ /* 0x000fc40003000000 */
[----:B------:R-:W-:Y:S01]  /*3f0b0*/  LOP3.LUT P6, RZ, R0, 0x1000000, RZ, 0xc0, !PT ;  /* 0x0100000000ff7812 */ /* 0x000fe200078cc0ff */
[----:B------:R-:W-:-:S03]  /*3f0c0*/  FADD R5, R9, R5 ;  /* 0x0000000509057221 */ /* 0x000fc60000000000 */
[----:B------:R-:W-:Y:S01]  /*3f0d0*/  FSEL R17, R86, -INF , P6 ;  /* 0xff80000056117808 */ /* 0x000fe20003000000 */
[----:B------:R-:W-:Y:S01]  /*3f0e0*/  FADD R191, R10, R5 ;  /* 0x000000050abf7221 */ /* 0x000fe20000000000 */
[C---:B------:R-:W-:Y:S01]  /*3f0f0*/  LOP3.LUT P6, RZ, R0.reuse, 0x800000, RZ, 0xc0, !PT ;  /* 0x0080000000ff7812 */ /* 0x040fe200078cc0ff */
[----:B------:R-:W-:Y:S01]  /*3f100*/  FADD R9, R109, R173 ;  /* 0x000000ad6d097221 */ /* 0x000fe20000000000 */
[----:B------:R-:W-:Y:S01]  /*3f110*/  FADD R5, R181, R165 ;  /* 0x000000a5b5057221 */ /* 0x000fe20000000000 */
[----:B------:R-:W-:Y:S01]  /*3f120*/  LOP3.LUT P5, RZ, R3, 0x80, RZ, 0xc0, !PT ;  /* 0x0000008003ff7812 */ /* 0x000fe200078ac0ff */
[----:B------:R-:W2:Y:S01]  /*3f130*/  LDL.LU R86, [R1+0x3b0] ;  /* 0x0003b00001567983 */ /* 0x000ea20000300800 */
[----:B------:R-:W-:Y:S01]  /*3f140*/  FSEL R65, R87, -INF , P6 ;  /* 0xff80000057417808 */ /* 0x000fe20003000000 */
[----:B------:R-:W-:Y:S01]  /*3f150*/  FADD R10, R9, R5 ;  /* 0x00000005090a7221 */ /* 0x000fe20000000000 */
[----:B------:R-:W-:Y:S01]  /*3f160*/  LOP3.LUT P6, RZ, R0, 0x400000, RZ, 0xc0, !PT ;  /* 0x0040000000ff7812 */ /* 0x000fe200078cc0ff */
[----:B------:R-:W-:Y:S01]  /*3f170*/  FADD R9, R185, R169 ;  /* 0x000000a9b9097221 */ /* 0x000fe20000000000 */
[----:B------:R-:W-:-:S02]  /*3f180*/  FADD R5, R177, R161 ;  /* 0x000000a1b1057221 */ /* 0x000fc40000000000 */
[----:B------:R-:W-:Y:S02]  /*3f190*/  FSEL R16, R90, -INF , P6 ;  /* 0xff8000005a107808 */ /* 0x000fe40003000000 */
[----:B------:R-:W-:Y:S01]  /*3f1a0*/  LOP3.LUT P6, RZ, R0, 0x200000, RZ, 0xc0, !PT ;  /* 0x0020000000ff7812 */ /* 0x000fe200078cc0ff */
[----:B------:R-:W-:Y:S01]  /*3f1b0*/  FADD R5, R9, R5 ;  /* 0x0000000509057221 */ /* 0x000fe20000000000 */
[----:B------:R-:W-:Y:S02]  /*3f1c0*/  FADD R9, R108, R133 ;  /* 0x000000856c097221 */ /* 0x000fe40000000000 */
[----:B------:R-:W-:Y:S01]  /*3f1d0*/  FSEL R15, R91, -INF , P6 ;  /* 0xff8000005b0f7808 */ /* 0x000fe20003000000 */
[----:B------:R-:W-:Y:S01]  /*3f1e0*/  FADD R76, R10, R5 ;  /* 0x000000050a4c7221 */ /* 0x000fe20000000000 */
[----:B------:R-:W-:Y:S01]  /*3f1f0*/  LOP3.LUT P6, RZ, R0, 0x100000, RZ, 0xc0, !PT ;  /* 0x0010000000ff7812 */ /* 0x000fe200078cc0ff */
[----:B------:R-:W-:-:S03]  /*3f200*/  FADD R5, R149, R117 ;  /* 0x0000007595057221 */ /* 0x000fc60000000000 */
[----:B------:R-:W-:Y:S01]  /*3f210*/  FSEL R14, R94, -INF , P6 ;  /* 0xff8000005e0e7808 */ /* 0x000fe20003000000 */
[----:B------:R-:W-:Y:S01]  /*3f220*/  FADD R10, R9, R5 ;  /* 0x00000005090a7221 */ /* 0x000fe20000000000 */
[C---:B------:R-:W-:Y:S01]  /*3f230*/  LOP3.LUT P6, RZ, R0.reuse, 0x80000, RZ, 0xc0, !PT ;  /* 0x0008000000ff7812 */ /* 0x040fe200078cc0ff */
[----:B------:R-:W-:Y:S01]  /*3f240*/  FADD R9, R155, R125 ;  /* 0x0000007d9b097221 */ /* 0x000fe20000000000 */
[----:B------:R-:W-:Y:S02]  /*3f250*/  FADD R5, R141, R100 ;  /* 0x000000648d057221 */ /* 0x000fe40000000000 */
[----:B------:R-:W-:Y:S02]  /*3f260*/  FSEL R13, R95, -INF , P6 ;  /* 0xff8000005f0d7808 */ /* 0x000fe40003000000 */
[----:B------:R-:W-:Y:S01]  /*3f270*/  FADD R5, R9, R5 ;  /* 0x0000000509057221 */ /* 0x000fe20000000000 */
[----:B------:R-:W-:Y:S01]  /*3f280*/  LOP3.LUT P6, RZ, R0, 0x40000, RZ, 0xc0, !PT ;  /* 0x0004000000ff7812 */ /* 0x000fe200078cc0ff */
[----:B------:R-:W-:-:S02]  /*3f290*/  FADD R9, R105, R172 ;  /* 0x000000ac69097221 */ /* 0x000fc40000000000 */
[----:B------:R-:W-:Y:S01]  /*3f2a0*/  FADD R84, R10, R5 ;  /* 0x000000050a547221 */ /* 0x000fe20000000000 */
[----:B------:R-:W-:Y:S01]  /*3f2b0*/  FSEL R12, R98, -INF , P6 ;  /* 0xff800000620c7808 */ /* 0x000fe20003000000 */
[----:B------:R-:W-:Y:S01]  /*3f2c0*/  FADD R5, R180, R164 ;  /* 0x000000a4b4057221 */ /* 0x000fe20000000000 */
[----:B------:R-:W-:Y:S01]  /*3f2d0*/  LOP3.LUT P6, RZ, R0, 0x20000, RZ, 0xc0, !PT ;  /* 0x0002000000ff7812 */ /* 0x000fe200078cc0ff */
[----:B------:R-:W3:Y:S02]  /*3f2e0*/  LDL.LU R98, [R1+0x3a4] ;  /* 0x0003a40001627983 */ /* 0x000ee40000300800 */
[----:B------:R-:W-:Y:S01]  /*3f2f0*/  FADD R10, R9, R5 ;  /* 0x00000005090a7221 */ /* 0x000fe20000000000 */
[----:B------:R-:W-:Y:S01]  /*3f300*/  FSEL R11, R99, -INF , P6 ;  /* 0xff800000630b7808 */ /* 0x000fe20003000000 */
[----:B------:R-:W-:Y:S01]  /*3f310*/  FADD R9, R184, R168 ;  /* 0x000000a8b8097221 */ /* 0x000fe20000000000 */
[----:B------:R-:W-:Y:S01]  /*3f320*/  FADD R5, R176, R160 ;  /* 0x000000a0b0057221 */ /* 0x000fe20000000000 */
[----:B------:R-:W-:Y:S01]  /*3f330*/  LOP3.LUT P6, RZ, R0, 0x10000, RZ, 0xc0, !PT ;  /* 0x0001000000ff7812 */ /* 0x000fe200078cc0ff */
[----:B------:R-:W4:Y:S02]  /*3f340*/  LDL.LU R99, [R1+0x3a0] ;  /* 0x0003a00001637983 */ /* 0x000f240000300800 */
[----:B------:R-:W-:Y:S01]  /*3f350*/  FADD R5, R9, R5 ;  /* 0x0000000509057221 */ /* 0x000fe20000000000 */
[----:B------:R-:W-:-:S02]  /*3f360*/  FSEL R52, R102, -INF , P6 ;  /* 0xff80000066347808 */ /* 0x000fc40003000000 */
[----:B------:R-:W-:Y:S01]  /*3f370*/  LOP3.LUT P6, RZ, R0, 0x8000, RZ, 0xc0, !PT ;  /* 0x0000800000ff7812 */ /* 0x000fe200078cc0ff */
[----:B------:R-:W-:Y:S01]  /*3f380*/  FADD R88, R10, R5 ;  /* 0x000000050a587221 */ /* 0x000fe20000000000 */
[----:B------:R-:W-:Y:S01]  /*3f390*/  FSEL R27, R66, -INF , P5 ;  /* 0xff800000421b7808 */ /* 0x000fe20002800000 */
[----:B------:R-:W-:Y:S01]  /*3f3a0*/  FADD R9, R104, R132 ;  /* 0x0000008468097221 */ /* 0x000fe20000000000 */
[----:B------:R-:W-:Y:S01]  /*3f3b0*/  FADD R5, R148, R116 ;  /* 0x0000007494057221 */ /* 0x000fe20000000000 */
[----:B------:R-:W-:Y:S01]  /*3f3c0*/  FSEL R66, R103, -INF , P6 ;  /* 0xff80000067427808 */ /* 0x000fe20003000000 */
[----:B------:R-:W2:Y:S01]  /*3f3d0*/  LDL.LU R102, [R1+0x394] ;  /* 0x0003940001667983 */ /* 0x000ea20000300800 */
[----:B------:R-:W-:Y:S01]  /*3f3e0*/  LOP3.LUT P6, RZ, R0, 0x4000, RZ, 0xc0, !PT ;  /* 0x0000400000ff7812 */ /* 0x000fe200078cc0ff */
[----:B------:R-:W-:Y:S01]  /*3f3f0*/  FADD R60, R9, R5 ;  /* 0x00000005093c7221 */ /* 0x000fe20000000000 */
[----:B------:R-:W-:Y:S01]  /*3f400*/  FADD R9, R154, R124 ;  /* 0x0000007c9a097221 */ /* 0x000fe20000000000 */
[----:B------:R-:W-:Y:S01]  /*3f410*/  FADD R5, R140, R97 ;  /* 0x000000618c057221 */ /* 0x000fe20000000000 */
[----:B------:R-:W-:Y:S01]  /*3f420*/  FSEL R10, R106, -INF , P6 ;  /* 0xff8000006a0a7808 */ /* 0x000fe20003000000 */
[----:B------:R-:W3:Y:S01]  /*3f430*/  LDL.LU R103, [R1+0x390] ;  /* 0x0003900001677983 */ /* 0x000ee20000300800 */
[----:B------:R-:W-:Y:S01]  /*3f440*/  LOP3.LUT P6, RZ, R0, 0x2000, RZ, 0xc0, !PT ;  /* 0x0000200000ff7812 */ /* 0x000fe200078cc0ff */
[----:B------:R-:W-:Y:S01]  /*3f450*/  FADD R49, R9, R5 ;  /* 0x0000000509317221 */ /* 0x000fe20000000000 */
[----:B------:R-:W-:Y:S01]  /*3f460*/  LOP3.LUT P3, RZ, R3, 0x20, RZ, 0xc0, !PT ;  /* 0x0000002003ff7812 */ /* 0x000fe2000786c0ff */
[----:B------:R-:W4:Y:S01]  /*3f470*/  LDL.LU R106, [R1+0x384] ;  /* 0x00038400016a7983 */ /* 0x000f220000300800 */
[----:B------:R-:W-:-:S02]  /*3f480*/  FSEL R9, R107, -INF , P6 ;  /* 0xff8000006b097808 */ /* 0x000fc40003000000 */
[----:B------:R-:W-:Y:S02]  /*3f490*/  LOP3.LUT P6, RZ, R0, 0x1000, RZ, 0xc0, !PT ;  /* 0x0000100000ff7812 */ /* 0x000fe400078cc0ff */
[C---:B------:R-:W-:Y:S02]  /*3f4a0*/  LOP3.LUT P4, RZ, R3.reuse, 0x40, RZ, 0xc0, !PT ;  /* 0x0000004003ff7812 */ /* 0x040fe4000788c0ff */
[----:B------:R-:W-:Y:S02]  /*3f4b0*/  LOP3.LUT P5, RZ, R2, 0x80, RZ, 0xc0, !PT ;  /* 0x0000008002ff7812 */ /* 0x000fe400078ac0ff */
[----:B------:R-:W-:Y:S02]  /*3f4c0*/  LOP3.LUT P2, RZ, R3, 0x10, RZ, 0xc0, !PT ;  /* 0x0000001003ff7812 */ /* 0x000fe4000784c0ff */
[----:B------:R-:W-:Y:S02]  /*3f4d0*/  FSEL R23, R74, -INF , P1 ;  /* 0xff8000004a177808 */ /* 0x000fe40000800000 */
[----:B------:R-:W-:Y:S01]  /*3f4e0*/  FSEL R22, R75, -INF , P0 ;  /* 0xff8000004b167808 */ /* 0x000fe20000000000 */
[----:B------:R-:W-:Y:S01]  /*3f4f0*/  FADD R82, R60, R49 ;  /* 0x000000313c527221 */ /* 0x000fe20000000000 */
[----:B------:R-:W-:Y:S01]  /*3f500*/  FSEL R51, R110, -INF , P6 ;  /* 0xff8000006e337808 */ /* 0x000fe20003000000 */
[----:B------:R-:W2:Y:S01]  /*3f510*/  LDL.LU R107, [R1+0x380] ;  /* 0x00038000016b7983 */ /* 0x000ea20000300800 */
[----:B------:R-:W-:-:S02]  /*3f520*/  LOP3.LUT P6, RZ, R0, 0x800, RZ, 0xc0, !PT ;  /* 0x0000080000ff7812 */ /* 0x000fc400078cc0ff */
[----:B------:R-:W-:Y:S01]  /*3f530*/  FSEL R67, R67, -INF , P4 ;  /* 0xff80000043437808 */ /* 0x000fe20002000000 */
[----:B------:R-:W3:Y:S01]  /*3f540*/  LDL.LU R110, [R1+0x374] ;  /* 0x00037400016e7983 */ /* 0x000ee20000300800 */
[----:B------:R-:W-:Y:S02]  /*3f550*/  FSEL R53, R111, -INF , P6 ;  /* 0xff8000006f357808 */ /* 0x000fe40003000000 */
[----:B------:R-:W-:Y:S01]  /*3f560*/  LOP3.LUT P6, RZ, R0, 0x400, RZ, 0xc0, !PT ;  /* 0x0000040000ff7812 */ /* 0x000fe200078cc0ff */
[----:B------:R-:W4:Y:S03]  /*3f570*/  LDL.LU R111, [R1+0x370] ;  /* 0x00037000016f7983 */ /* 0x000f260000300800 */
[----:B------:R-:W-:Y:S02]  /*3f580*/  FSEL R56, R114, -INF , P6 ;  /* 0xff80000072387808 */ /* 0x000fe40003000000 */
[----:B------:R-:W-:Y:S01]  /*3f590*/  LOP3.LUT P6, RZ, R0, 0x200, RZ, 0xc0, !PT ;  /* 0x0000020000ff7812 */ /* 0x000fe200078cc0ff */
[----:B------:R-:W2:Y:S03]  /*3f5a0*/  LDL.LU R114, [R1+0x364] ;  /* 0x0003640001727983 */ /* 0x000ea60000300800 */
[----:B------:R-:W-:-:S02]  /*3f5b0*/  FSEL R57, R115, -INF , P6 ;  /* 0xff80000073397808 */ /* 0x000fc40003000000 */
[----:B------:R-:W-:Y:S01]  /*3f5c0*/  LOP3.LUT P6, RZ, R0, 0x100, RZ, 0xc0, !PT ;  /* 0x0000010000ff7812 */ /* 0x000fe200078cc0ff */
[----:B------:R-:W3:Y:S03]  /*3f5d0*/  LDL.LU R115, [R1+0x360] ;  /* 0x0003600001737983 */ /* 0x000ee60000300800 */
[----:B------:R-:W-:Y:S02]  /*3f5e0*/  FSEL R59, R118, -INF , P6 ;  /* 0xff800000763b7808 */ /* 0x000fe40003000000 */
[----:B------:R-:W-:Y:S01]  /*3f5f0*/  LOP3.LUT P6, RZ, R0, 0x80, RZ, 0xc0, !PT ;  /* 0x0000008000ff7812 */ /* 0x000fe200078cc0ff */
[----:B------:R-:W4:Y:S03]  /*3f600*/  LDL.LU R118, [R1+0x354] ;  /* 0x0003540001767983 */ /* 0x000f260000300800 */
[----:B------:R-:W-:-:S02]  /*3f610*/  FSEL R68, R119, -INF , P6 ;  /* 0xff80000077447808 */ /* 0x000fc40003000000 */
[----:B------:R-:W-:Y:S01]  /*3f620*/  LOP3.LUT P6, RZ, R0, 0x40, RZ, 0xc0, !PT ;  /* 0x0000004000ff7812 */ /* 0x000fe200078cc0ff */
[----:B------:R-:W2:Y:S03]  /*3f630*/  LDL.LU R119, [R1+0x350] ;  /* 0x0003500001777983 */ /* 0x000ea60000300800 */
[----:B------:R-:W-:Y:S02]  /*3f640*/  FSEL R5, R122, -INF , P6 ;  /* 0xff8000007a057808 */ /* 0x000fe40003000000 */
[----:B------:R-:W-:Y:S01]  /*3f650*/  LOP3.LUT P6, RZ, R0, 0x20, RZ, 0xc0, !PT ;  /* 0x0000002000ff7812 */ /* 0x000fe200078cc0ff */
[----:B------:R-:W3:Y:S01]  /*3f660*/  LDL.LU R122, [R1+0x344] ;  /* 0x00034400017a7983 */ /* 0x000ee20000300800 */
[----:B------:R-:W-:Y:S02]  /*3f670*/  FSEL R25, R70, -INF , P3 ;  /* 0xff80000046197808 */ /* 0x000fe40001800000 */
[----:B------:R-:W-:-:S02]  /*3f680*/  FSEL R4, R123, -INF , P6 ;  /* 0xff8000007b047808 */ /* 0x000fc40003000000 */
[C---:B------:R-:W-:Y:S01]  /*3f690*/  LOP3.LUT P4, RZ, R2.reuse, 0x40, RZ, 0xc0, !PT ;  /* 0x0000004002ff7812 */ /* 0x040fe2000788c0ff */
[----:B------:R-:W4:Y:S01]  /*3f6a0*/  LDL.LU R123, [R1+0x340] ;  /* 0x00034000017b7983 */ /* 0x000f220000300800 */
[----:B------:R-:W-:Y:S02]  /*3f6b0*/  LOP3.LUT P3, RZ, R2, 0x20, RZ, 0xc0, !PT ;  /* 0x0000002002ff7812 */ /* 0x000fe4000786c0ff */
[----:B------:R-:W-:Y:S02]  /*3f6c0*/  LOP3.LUT P6, RZ, R0, 0x10, RZ, 0xc0, !PT ;  /* 0x0000001000ff7812 */ /* 0x000fe400078cc0ff */
[----:B------:R-:W-:Y:S02]  /*3f6d0*/  FSEL R55, R127, -INF , P5 ;  /* 0xff8000007f377808 */ /* 0x000fe40002800000 */
[----:B------:R-:W-:Y:S02]  /*3f6e0*/  FSEL R50, R126, -INF , P6 ;  /* 0xff8000007e327808 */ /* 0x000fe40003000000 */
[----:B------:R-:W-:Y:S01]  /*3f6f0*/  FSEL R58, R130, -INF , P4 ;  /* 0xff800000823a7808 */ /* 0x000fe20002000000 */
[----:B------:R-:W2:Y:S01]  /*3f700*/  LDL.LU R126, [R1+0x334] ;  /* 0x00033400017e7983 */ /* 0x000ea20000300800 */
[----:B------:R-:W-:-:S02]  /*3f710*/  FSEL R61, R131, -INF , P3 ;  /* 0xff800000833d7808 */ /* 0x000fc40001800000 */
[C---:B------:R-:W-:Y:S01]  /*3f720*/  LOP3.LUT P6, RZ, R0.reuse, 0x8, RZ, 0xc0, !PT ;  /* 0x0000000800ff7812 */ /* 0x040fe200078cc0ff */
[----:B------:R-:W3:Y:S01]  /*3f730*/  LDL.LU R127, [R1+0x330] ;  /* 0x00033000017f7983 */ /* 0x000ee20000300800 */
[C---:B------:R-:W-:Y:S02]  /*3f740*/  LOP3.LUT P5, RZ, R0.reuse, 0x4, RZ, 0xc0, !PT ;  /* 0x0000000400ff7812 */ /* 0x040fe400078ac0ff */
[C---:B------:R-:W-:Y:S01]  /*3f750*/  LOP3.LUT P4, RZ, R0.reuse, 0x2, RZ, 0xc0, !PT ;  /* 0x0000000200ff7812 */ /* 0x040fe2000788c0ff */
[----:B------:R-:W4:Y:S01]  /*3f760*/  LDL.LU R130, [R1+0x324] ;  /* 0x0003240001827983 */ /* 0x000f220000300800 */
[----:B------:R-:W-:Y:S02]  /*3f770*/  LOP3.LUT P3, RZ, R0, 0x1, RZ, 0xc0, !PT ;  /* 0x0000000100ff7812 */ /* 0x000fe4000786c0ff */
[----:B------:R-:W-:Y:S01]  /*3f780*/  FMNMX R0, R26, R199, !PT ;  /* 0x000000c71a007209 */ /* 0x000fe20007800000 */
[----:B------:R-:W2:Y:S03]  /*3f790*/  LDL.LU R131, [R1+0x320] ;  /* 0x0003200001837983 */ /* 0x000ea60000300800 */
        /* <DEDUP_REMOVED lines=20> */
[----:B------:R-:W-:Y:S02]  /*3f8e0*/  FMNMX R0, R67, R0, !PT ;  /* 0x0000000043007209 */ /* 0x000fe40007800000 */
[----:B------:R-:W-:Y:S02]  /*3f8f0*/  FSEL R24, R71, -INF , P2 ;  /* 0xff80000047187808 */ /* 0x000fe40001000000 */
        /* <DEDUP_REMOVED lines=30> */
[----:B------:R-:W-:Y:S02]  /*3fae0*/  LOP3.LUT P2, RZ, R2, 0x10, RZ, 0xc0, !PT ;  /* 0x0000001002ff7812 */ /* 0x000fe4000784c0ff */
[----:B------:R-:W-:Y:S02]  /*3faf0*/  FMNMX R0, R58, R0, !PT ;  /* 0x000000003a007209 */ /* 0x000fe40007800000 */
[----:B------:R-:W-:Y:S02]  /*3fb00*/  LOP3.LUT P1, RZ, R2, 0x8, RZ, 0xc0, !PT ;  /* 0x0000000802ff7812 */ /* 0x000fe4000782c0ff */
[----:B------:R-:W-:Y:S02]  /*3fb10*/  FSEL R64, R134, -INF , P2 ;  /* 0xff80000086407808 */ /* 0x000fe40001000000 */
[----:B------:R-:W-:Y:S01]  /*3fb20*/  FMNMX R0, R61, R0, !PT ;  /* 0x000000003d007209 */ /* 0x000fe20007800000 */
[----:B------:R-:W3:Y:S01]  /*3fb30*/  LDL.LU R134, [R1+0x314] ;  /* 0x0003140001867983 */ /* 0x000ee20000300800 */
[----:B------:R-:W-:-:S02]  /*3fb40*/  LOP3.LUT P0, RZ, R2, 0x4, RZ, 0xc0, !PT ;  /* 0x0000000402ff7812 */ /* 0x000fc4000780c0ff */
[----:B------:R-:W-:Y:S02]  /*3fb50*/  FSEL R70, R135, -INF , P1 ;  /* 0xff80000087467808 */ /* 0x000fe40000800000 */
[----:B------:R-:W-:Y:S01]  /*3fb60*/  FMNMX R0, R64, R0, !PT ;  /* 0x0000000040007209 */ /* 0x000fe20007800000 */
[----:B------:R-:W4:Y:S01]  /*3fb70*/  LDL.LU R135, [R1+0x310] ;  /* 0x0003100001877983 */ /* 0x000f220000300800 */
[----:B------:R-:W-:Y:S02]  /*3fb80*/  FSEL R138, R138, -INF , P0 ;  /* 0xff8000008a8a7808 */ /* 0x000fe40000000000 */
[C---:B------:R-:W-:Y:S02]  /*3fb90*/  LOP3.LUT P0, RZ, R3.reuse, 0x20000000, RZ, 0xc0, !PT ;  /* 0x2000000003ff7812 */ /* 0x040fe4000780c0ff */
[----:B------:R-:W-:Y:S02]  /*3fba0*/  FMNMX R0, R70, R0, !PT ;  /* 0x0000000046007209 */ /* 0x000fe40007800000 */
[----:B------:R-:W-:-:S02]  /*3fbb0*/  LOP3.LUT P1, RZ, R3, 0x40000000, RZ, 0xc0, !PT ;  /* 0x4000000003ff7812 */ /* 0x000fc4000782c0ff */
[----:B------:R-:W-:Y:S02]  /*3fbc0*/  FSEL R2, R139, -INF , P0 ;  /* 0xff8000008b027808 */ /* 0x000fe40000000000 */
[----:B------:R-:W-:Y:S01]  /*3fbd0*/  FMNMX R0, R138, R0, !PT ;  /* 0x000000008a007209 */ /* 0x000fe20007800000 */
[----:B------:R-:W2:Y:S01]  /*3fbe0*/  LDL.LU R139, [R1+0x304] ;  /* 0x00030400018b7983 */ /* 0x000ea20000300800 */
[----:B------:R-:W-:Y:S02]  /*3fbf0*/  LOP3.LUT P2, RZ, R3, 0x80000000, RZ, 0xc0, !PT ;  /* 0x8000000003ff7812 */ /* 0x000fe4000784c0ff */
[----:B------:R-:W-:Y:S02]  /*3fc00*/  FSEL R48, R142, -INF , P1 ;  /* 0xff8000008e307808 */ /* 0x000fe40000800000 */
[----:B------:R-:W-:Y:S01]  /*3fc10*/  FMNMX R0, R2, R0, !PT ;  /* 0x0000000002007209 */ /* 0x000fe20007800000 */
[----:B------:R-:W3:Y:S01]  /*3fc20*/  LDL.LU R142, [R1+0x300] ;  /* 0x00030000018e7983 */ /* 0x000ee20000300800 */
[----:B------:R-:W-:-:S02]  /*3fc30*/  FSEL R54, R143, -INF , P2 ;  /* 0xff8000008f367808 */ /* 0x000fc40001000000 */
[----:B------:R-:W-:Y:S01]  /*3fc40*/  FMNMX R96, R48, R0, !PT ;  /* 0x0000000030607209 */ /* 0x000fe20007800000 */
[----:B------:R-:W4:Y:S01]  /*3fc50*/  LDL.LU R143, [R1+0x2f4] ;  /* 0x0002f400018f7983 */ /* 0x000f220000300800 */
[----:B------:R-:W-:Y:S02]  /*3fc60*/  FSEL R60, R146, -INF , P3 ;  /* 0xff800000923c7808 */ /* 0x000fe40001800000 */
[----:B------:R-:W-:Y:S01]  /*3fc70*/  FMNMX R96, R54, R96, !PT ;  /* 0x0000006036607209 */ /* 0x000fe20007800000 */
[----:B------:R-:W2:Y:S01]  /*3fc80*/  LDL.LU R146, [R1+0x2f0] ;  /* 0x0002f00001927983 */ /* 0x000ea20000300800 */
[----:B------:R-:W-:Y:S02]  /*3fc90*/  FSEL R63, R147, -INF , P4 ;  /* 0xff800000933f7808 */ /* 0x000fe40002000000 */
[----:B------:R-:W-:Y:S01]  /*3fca0*/  FMNMX R96, R60, R96, !PT ;  /* 0x000000603c607209 */ /* 0x000fe20007800000 */
[----:B------:R-:W3:Y:S01]  /*3fcb0*/  LDL.LU R147, [R1+0x2e4] ;  /* 0x0002e40001937983 */ /* 0x000ee20000300800 */
[----:B------:R-:W-:-:S02]  /*3fcc0*/  FSEL R62, R150, -INF , P5 ;  /* 0xff800000963e7808 */ /* 0x000fc40002800000 */
[----:B------:R-:W-:Y:S01]  /*3fcd0*/  FMNMX R96, R63, R96, !PT ;  /* 0x000000603f607209 */ /* 0x000fe20007800000 */
[----:B------:R-:W4:Y:S01]  /*3fce0*/  LDL.LU R150, [R1+0x2e0] ;  /* 0x0002e00001967983 */ /* 0x000f220000300800 */
[----:B------:R-:W-:Y:S02]  /*3fcf0*/  FSEL R151, R151, -INF , P6 ;  /* 0xff80000097977808 */ /* 0x000fe40003000000 */
        /* <DEDUP_REMOVED lines=8> */
[----:B------:R-:W-:-:S04]  /*3fd80*/  FMUL R0, R49, UR5 ;  /* 0x0000000531007c20 */ /* 0x000fc80008400000 */
[--C-:B------:R-:W-:Y:S01]  /*3fd90*/  FFMA R47, R26, UR5, -R0.reuse ;  /* 0x000000051a2f7c23 */ /* 0x100fe20008000800 */
[--C-:B------:R-:W-:Y:S01]  /*3fda0*/  FFMA R46, R73, UR5, -R0.reuse ;  /* 0x00000005492e7c23 */ /* 0x100fe20008000800 */
[----:B------:R-:W-:-:S03]  /*3fdb0*/  FFMA R45, R45, UR5, -R0 ;  /* 0x000000052d2d7c23 */ /* 0x000fc60008000800 */
[----:B------:R-:W-:Y:S02]  /*3fdc0*/  FSETP.GEU.AND P5, PT, R47, -126, PT ;  /* 0xc2fc00002f00780b */ /* 0x000fe40003fae000 */
[----:B------:R-:W-:Y:S01]  /*3fdd0*/  FSETP.GEU.AND P4, PT, R46, -126, PT ;  /* 0xc2fc00002e00780b */ /* 0x000fe20003f8e000 */
[----:B------:R-:W-:Y:S01]  /*3fde0*/  FFMA R44, R44, UR5, -R0 ;  /* 0x000000052c2c7c23 */ /* 0x000fe20008000800 */
[----:B------:R-:W-:-:S04]  /*3fdf0*/  FSETP.GEU.AND P2, PT, R45, -126, PT ;  /* 0xc2fc00002d00780b */ /* 0x000fc80003f4e000 */
[----:B------:R-:W-:Y:S01]  /*3fe00*/  FSETP.GEU.AND P3, PT, R44, -126, PT ;  /* 0xc2fc00002c00780b */ /* 0x000fe20003f6e000 */
[----:B------:R-:W-:-:S04]  /*3fe10*/  FFMA R43, R72, UR5, -R0 ;  /* 0x00000005482b7c23 */ /* 0x000fc80008000800 */
[----:B------:R-:W-:Y:S02]  /*3fe20*/  @!P5 FMUL R47, R47, 0.5 ;  /* 0x3f0000002f2fd820 */ /* 0x000fe40000400000 */
[----:B------:R-:W-:Y:S02]  /*3fe30*/  @!P4 FMUL R46, R46, 0.5 ;  /* 0x3f0000002e2ec820 */ /* 0x000fe40000400000 */
[----:B------:R-:W1:Y:S01]  /*3fe40*/  MUFU.EX2 R72, R47 ;  /* 0x0000002f00487308 */ /* 0x000e620000000800 */
[----:B------:R-:W-:Y:S01]  /*3fe50*/  @!P2 FMUL R45, R45, 0.5 ;  /* 0x3f0000002d2da820 */ /* 0x000fe20000400000 */
[----:B------:R-:W-:Y:S02]  /*3fe60*/  FSETP.GEU.AND P6, PT, R43, -126, PT ;  /* 0xc2fc00002b00780b */ /* 0x000fe40003fce000 */
[----:B------:R-:W-:-:S04]  /*3fe70*/  @!P3 FMUL R44, R44, 0.5 ;  /* 0x3f0000002c2cb820 */ /* 0x000fc80000400000 */
[----:B------:R-:W1:Y:S08]  /*3fe80*/  MUFU.EX2 R85, R46 ;  /* 0x0000002e00557308 */ /* 0x000e700000000800 */
[----:B------:R-:W1:Y:S01]  /*3fe90*/  MUFU.EX2 R46, R45 ;  /* 0x0000002d002e7308 */ /* 0x000e620000000800 */
[--C-:B------:R-:W-:Y:S01]  /*3fea0*/  FFMA R42, R69, UR5, -R0.reuse ;  /* 0x00000005452a7c23 */ /* 0x100fe20008000800 */
[----:B------:R-:W-:-:S06]  /*3feb0*/  FFMA R41, R41, UR5, -R0 ;  /* 0x0000000529297c23 */ /* 0x000fcc0008000800 */
[----:B------:R-:W1:Y:S01]  /*3fec0*/  MUFU.EX2 R87, R44 ;  /* 0x0000002c00577308 */ /* 0x000e620000000800 */
[--C-:B------:R-:W-:Y:S01]  /*3fed0*/  FFMA R40, R40, UR5, -R0.reuse ;  /* 0x0000000528287c23 */ /* 0x100fe20008000800 */
[----:B-1----:R-:W-:Y:S01]  /*3fee0*/  @!P5 FMUL R72, R72, R72 ;  /* 0x000000484848d220 */ /* 0x002fe20000400000 */
[----:B------:R-:W-:Y:S01]  /*3fef0*/  FSETP.GEU.AND P5, PT, R42, -126, PT ;  /* 0xc2fc00002a00780b */ /* 0x000fe20003fae000 */
[----:B------:R-:W-:Y:S01]  /*3ff00*/  @!P6 FMUL R43, R43, 0.5 ;  /* 0x3f0000002b2be820 */ /* 0x000fe20000400000 */
[----:B------:R-:W-:Y:S01]  /*3ff10*/  @!P4 FMUL R85, R85, R85 ;  /* 0x000000555555c220 */ /* 0x000fe20000400000 */
[----:B------:R-:W-:Y:S01]  /*3ff20*/  FSETP.GEU.AND P4, PT, R41, -126, PT ;  /* 0xc2fc00002900780b */ /* 0x000fe20003f8e000 */
[----:B------:R-:W-:Y:S01]  /*3ff30*/  FFMA R39, R39, UR5, -R0 ;  /* 0x0000000527277c23 */ /* 0x000fe20008000800 */
[----:B------:R-:W1:Y:S01]  /*3ff40*/  MUFU.EX2 R44, R43 ;  /* 0x0000002b002c7308 */ /* 0x000e620000000800 */
[----:B------:R-:W-:Y:S01]  /*3ff50*/  @!P2 FMUL R46, R46, R46 ;  /* 0x0000002e2e2ea220 */ /* 0x000fe20000400000 */
[----:B------:R-:W-:Y:S01]  /*3ff60*/  FSETP.GEU.AND P2, PT, R40, -126, PT ;  /* 0xc2fc00002800780b */ /* 0x000fe20003f4e000 */
[----:B------:R-:W-:Y:S01]  /*3ff70*/  @!P3 FMUL R87, R87, R87 ;  /* 0x000000575757b220 */ /* 0x000fe20000400000 */
[----:B------:R-:W-:-:S04]  /*3ff80*/  FSETP.GEU.AND P3, PT, R39, -126, PT ;  /* 0xc2fc00002700780b */ /* 0x000fc80003f6e000 */
[----:B------:R-:W-:-:S03]  /*3ff90*/  @!P5 FMUL R42, R42, 0.5 ;  /* 0x3f0000002a2ad820 */ /* 0x000fc60000400000 */
[----:B------:R-:W-:Y:S01]  /*3ffa0*/  @!P4 FMUL R41, R41, 0.5 ;  /* 0x3f0000002929c820 */ /* 0x000fe20000400000 */
[----:B------:R-:W-:-:S03]  /*3ffb0*/  FFMA R38, R38, UR5, -R0 ;  /* 0x0000000526267c23 */ /* 0x000fc60008000800 */
[----:B------:R-:W-:Y:S01]  /*3ffc0*/  @!P2 FMUL R40, R40, 0.5 ;  /* 0x3f0000002828a820 */ /* 0x000fe20000400000 */
[----:B------:R-:W-:Y:S01]  /*3ffd0*/  MUFU.EX2 R81, R42 ;  /* 0x0000002a00517308 */ /* 0x000fe20000000800 */
[----:B-1----:R-:W-:Y:S01]  /*3ffe0*/  @!P6 FMUL R44, R44, R44 ;  /* 0x0000002c2c2ce220 */ /* 0x002fe20000400000 */
[----:B------:R-:W-:-:S06]  /*3fff0*/  FSETP.GEU.AND P6, PT, R38, -126, PT ;  /* 0xc2fc00002600780b */ /* 0x000fcc0003fce000 */
[----:B------:R-:W1:Y:S01]  /*40000*/  MUFU.EX2 R42, R41 ;  /* 0x00000029002a7308 */ /* 0x000e620000000800 */
[----:B------:R-:W-:-:S07]  /*40010*/  @!P3 FMUL R39, R39, 0.5 ;  /* 0x3f0000002727b820 */ /* 0x000fce0000400000 */
[----:B------:R-:W1:Y:S01]  /*40020*/  MUFU.EX2 R83, R40 ;  /* 0x0000002800537308 */ /* 0x000e620000000800 */
[--C-:B------:R-:W-:Y:S01]  /*40030*/  FFMA R36, R36, UR5, -R0.reuse ;  /* 0x0000000524247c23 */ /* 0x100fe20008000800 */
[----:B------:R-:W-:-:S06]  /*40040*/  FFMA R37, R37, UR5, -R0 ;  /* 0x0000000525257c23 */ /* 0x000fcc0008000800 */
[----:B------:R-:W1:Y:S01]  /*40050*/  MUFU.EX2 R39, R39 ;  /* 0x0000002700277308 */ /* 0x000e620000000800 */
[--C-:B------:R-:W-:Y:S01]  /*40060*/  FFMA R35, R35, UR5, -R0.reuse ;  /* 0x0000000523237c23 */ /* 0x100fe20008000800 */
[----:B------:R-:W-:Y:S01]  /*40070*/  @!P6 FMUL R38, R38, 0.5 ;  /* 0x3f0000002626e820 */ /* 0x000fe20000400000 */
[----:B-1----:R-:W-:Y:S01]  /*40080*/  @!P4 FMUL R42, R42, R42 ;  /* 0x0000002a2a2ac220 */ /* 0x002fe20000400000 */
[----:B------:R-:W-:Y:S01]  /*40090*/  @!P5 FMUL R81, R81, R81 ;  /* 0x000000515151d220 */ /* 0x000fe20000400000 */
[----:B------:R-:W-:Y:S02]  /*400a0*/  FSETP.GEU.AND P4, PT, R36, -126, PT ;  /* 0xc2fc00002400780b */ /* 0x000fe40003f8e000 */
[----:B------:R-:W-:Y:S01]  /*400b0*/  FSETP.GEU.AND P5, PT, R37, -126, PT ;  /* 0xc2fc00002500780b */ /* 0x000fe20003fae000 */
[----:B------:R-:W1:Y:S01]  /*400c0*/  MUFU.EX2 R77, R38 ;  /* 0x00000026004d7308 */ /* 0x000e620000000800 */
[----:B------:R-:W-:Y:S01]  /*400d0*/  @!P2 FMUL R83, R83, R83 ;  /* 0x000000535353a220 */ /* 0x000fe20000400000 */
[----:B------:R-:W-:Y:S01]  /*400e0*/  FSETP.GEU.AND P2, PT, R35, -126, PT ;  /* 0xc2fc00002300780b */ /* 0x000fe20003f4e000 */
[----:B------:R-:W-:Y:S01]  /*400f0*/  FFMA R34, R34, UR5, -R0 ;  /* 0x0000000522227c23 */ /* 0x000fe20008000800 */
[----:B------:R-:W-:-:S04]  /*40100*/  @!P3 FMUL R39, R39, R39 ;  /* 0x000000272727b220 */ /* 0x000fc80000400000 */
[----:B------:R-:W-:Y:S02]  /*40110*/  FSETP.GEU.AND P3, PT, R34, -126, PT ;  /* 0xc2fc00002200780b */ /* 0x000fe40003f6e000 */
[----:B------:R-:W-:Y:S02]  /*40120*/  @!P4 FMUL R36, R36, 0.5 ;  /* 0x3f0000002424c820 */ /* 0x000fe40000400000 */
[----:B------:R-:W-:Y:S01]  /*40130*/  @!P5 FMUL R37, R37, 0.5 ;  /* 0x3f0000002525d820 */ /* 0x000fe20000400000 */
[----:B------:R-:W-:Y:S02]  /*40140*/  FFMA R33, R33, UR5, -R0 ;  /* 0x0000000521217c23 */ /* 0x000fe40008000800 */
[----:B------:R-:W-:Y:S01]  /*40150*/  @!P2 FMUL R35, R35, 0.5 ;  /* 0x3f0000002323a820 */ /* 0x000fe20000400000 */
[----:B------:R-:W-:Y:S01]  /*40160*/  MUFU.EX2 R79, R36 ;  /* 0x00000024004f7308 */ /* 0x000fe20000000800 */
[----:B-1----:R-:W-:Y:S01]  /*40170*/  @!P6 FMUL R77, R77, R77 ;  /* 0x0000004d4d4de220 */ /* 0x002fe20000400000 */
[----:B------:R-:W-:-:S06]  /*40180*/  FSETP.GEU.AND P6, PT, R33, -126, PT ;  /* 0xc2fc00002100780b */ /* 0x000fcc0003fce000 */
[----:B------:R-:W1:Y:S01]  /*40190*/  MUFU.EX2 R36, R35 ;  /* 0x0000002300247308 */ /* 0x000e620000000800 */
[----:B------:R-:W-:-:S07]  /*401a0*/  @!P3 FMUL R34, R34, 0.5 ;  /* 0x3f0000002222b820 */ /* 0x000fce0000400000 */
[----:B------:R-:W1:Y:S01]  /*401b0*/  MUFU.EX2 R37, R37 ;  /* 0x0000002500257308 */ /* 0x000e620000000800 */
[----:B------:R-:W-:-:S07]  /*401c0*/  FFMA R30, R30, UR5, -R0 ;  /* 0x000000051e1e7c23 */ /* 0x000fce0008000800 */
[----:B------:R-:W1:Y:S01]  /*401d0*/  MUFU.EX2 R73, R34 ;  /* 0x0000002200497308 */ /* 0x000e620000000800 */
[--C-:B------:R-:W-:Y:S01]  /*401e0*/  FFMA R32, R32, UR5, -R0.reuse ;  /* 0x0000000520207c23 */ /* 0x100fe20008000800 */
[----:B------:R-:W-:Y:S01]  /*401f0*/  @!P6 FMUL R33, R33, 0.5 ;  /* 0x3f0000002121e820 */ /* 0x000fe20000400000 */
[--C-:B------:R-:W-:Y:S01]  /*40200*/  FFMA R31, R31, UR5, -R0.reuse ;  /* 0x000000051f1f7c23 */ /* 0x100fe20008000800 */
[----:B-1----:R-:W-:Y:S01]  /*40210*/  @!P2 FMUL R36, R36, R36 ;  /* 0x000000242424a220 */ /* 0x002fe20000400000 */
[----:B------:R-:W-:Y:S01]  /*40220*/  FSETP.GEU.AND P2, PT, R30, -126, PT ;  /* 0xc2fc00001e00780b */ /* 0x000fe20003f4e000 */
[--C-:B------:R-:W-:Y:S02]  /*40230*/  FFMA R29, R29, UR5, -R0.reuse ;  /* 0x000000051d1d7c23 */ /* 0x100fe40008000800 */
[----:B------:R-:W1:Y:S01]  /*40240*/  MUFU.EX2 R34, R33 ;  /* 0x0000002100227308 */ /* 0x000e620000000800 */
[----:B------:R-:W-:Y:S01]  /*40250*/  @!P5 FMUL R37, R37, R37 ;  /* 0x000000252525d220 */ /* 0x000fe20000400000 */
[----:B------:R-:W-:Y:S01]  /*40260*/  FSETP.GEU.AND P5, PT, R32, -126, PT ;  /* 0xc2fc00002000780b */ /* 0x000fe20003fae000 */
[----:B------:R-:W-:Y:S01]  /*40270*/  @!P4 FMUL R79, R79, R79 ;  /* 0x0000004f4f4fc220 */ /* 0x000fe20000400000 */
[----:B------:R-:W-:Y:S01]  /*40280*/  FSETP.GEU.AND P4, PT, R31, -126, PT ;  /* 0xc2fc00001f00780b */ /* 0x000fe20003f8e000 */
[----:B------:R-:W-:Y:S01]  /*40290*/  @!P3 FMUL R73, R73, R73 ;  /* 0x000000494949b220 */ /* 0x000fe20000400000 */
[----:B------:R-:W-:Y:S01]  /*402a0*/  FSETP.GEU.AND P3, PT, R29, -126, PT ;  /* 0xc2fc00001d00780b */ /* 0x000fe20003f6e000 */
[----:B------:R-:W-:-:S03]  /*402b0*/  FFMA R28, R28, UR5, -R0 ;  /* 0x000000051c1c7c23 */ /* 0x000fc60008000800 */
[----:B------:R-:W-:-:S05]  /*402c0*/  @!P2 FMUL R30, R30, 0.5 ;  /* 0x3f0000001e1ea820 */ /* 0x000fca0000400000 */
[----:B------:R-:W-:Y:S01]  /*402d0*/  @!P5 FMUL R32, R32, 0.5 ;  /* 0x3f0000002020d820 */ /* 0x000fe20000400000 */
[----:B------:R-:W1:Y:S01]  /*402e0*/  MUFU.EX2 R69, R30 ;  /* 0x0000001e00457308 */ /* 0x000e620000000800 */
[----:B------:R-:W-:Y:S01]  /*402f0*/  @!P4 FMUL R31, R31, 0.5 ;  /* 0x3f0000001f1fc820 */ /* 0x000fe20000400000 */
[----:B-1----:R-:W-:Y:S01]  /*40300*/  @!P6 FMUL R34, R34, R34 ;  /* 0x000000222222e220 */ /* 0x002fe20000400000 */
[----:B------:R-:W-:-:S05]  /*40310*/  FSETP.GEU.AND P6, PT, R28, -126, PT ;  /* 0xc2fc00001c00780b */ /* 0x000fca0003fce000 */
[----:B------:R-:W1:Y:S01]  /*40320*/  MUFU.EX2 R75, R32 ;  /* 0x00000020004b7308 */ /* 0x000e620000000800 */
[----:B------:R-:W-:-:S07]  /*40330*/  @!P3 FMUL R29, R29, 0.5 ;  /* 0x3f0000001d1db820 */ /* 0x000fce0000400000 */
[----:B------:R-:W1:Y:S01]  /*40340*/  MUFU.EX2 R31, R31 ;  /* 0x0000001f001f7308 */ /* 0x000e620000000800 */
[--C-:B------:R-:W-:Y:S01]  /*40350*/  FFMA R25, R25, UR5, -R0.reuse ;  /* 0x0000000519197c23 */ /* 0x100fe20008000800 */
[----:B------:R-:W-:Y:S01]  /*40360*/  FFMA R27, R27, UR5, -R0 ;  /* 0x000000051b1b7c23 */ /* 0x000fe20008000800 */
[----:B------:R-:W-:-:S05]  /*40370*/  @!P6 FMUL R28, R28, 0.5 ;  /* 0x3f0000001c1ce820 */ /* 0x000fca0000400000 */
[----:B------:R-:W2:Y:S01]  /*40380*/  MUFU.EX2 R29, R29 ;  /* 0x0000001d001d7308 */ /* 0x000ea20000000800 */
[----:B------:R-:W-:Y:S01]  /*40390*/  @!P2 FMUL R69, R69, R69 ;  /* 0x000000454545a220 */ /* 0x000fe20000400000 */
[--C-:B------:R-:W-:Y:S01]  /*403a0*/  FFMA R26, R67, UR5, -R0.reuse ;  /* 0x00000005431a7c23 */ /* 0x100fe20008000800 */
[----:B-1----:R-:W-:Y:S01]  /*403b0*/  @!P5 FMUL R75, R75, R75 ;  /* 0x0000004b4b4bd220 */ /* 0x002fe20000400000 */
[----:B------:R-:W-:Y:S02]  /*403c0*/  FSETP.GEU.AND P2, PT, R25, -126, PT ;  /* 0xc2fc00001900780b */ /* 0x000fe40003f4e000 */
[----:B------:R-:W-:Y:S02]  /*403d0*/  FSETP.GEU.AND P5, PT, R27, -126, PT ;  /* 0xc2fc00001b00780b */ /* 0x000fe40003fae000 */
[----:B------:R-:W1:Y:S01]  /*403e0*/  MUFU.EX2 R71, R28 ;  /* 0x0000001c00477308 */ /* 0x000e620000000800 */
[--C-:B------:R-:W-:Y:S01]  /*403f0*/  FFMA R24, R24, UR5, -R0.reuse ;  /* 0x0000000518187c23 */ /* 0x100fe20008000800 */
[----:B------:R-:W-:Y:S01]  /*40400*/  @!P4 FMUL R31, R31, R31 ;  /* 0x0000001f1f1fc220 */ /* 0x000fe20000400000 */
[----:B------:R-:W-:Y:S01]  /*40410*/  FSETP.GEU.AND P4, PT, R26, -126, PT ;  /* 0xc2fc00001a00780b */ /* 0x000fe20003f8e000 */
[----:B------:R-:W-:Y:S01]  /*40420*/  FFMA R23, R23, UR5, -R0 ;  /* 0x0000000517177c23 */ /* 0x000fe20008000800 */
[----:B--2---:R-:W-:Y:S01]  /*40430*/  @!P3 FMUL R29, R29, R29 ;  /* 0x0000001d1d1db220 */ /* 0x004fe20000400000 */
[----:B------:R-:W-:-:S03]  /*40440*/  FSETP.GEU.AND P3, PT, R24, -126, PT ;  /* 0xc2fc00001800780b */ /* 0x000fc60003f6e000 */
[----:B------:R-:W-:Y:S02]  /*40450*/  @!P2 FMUL R25, R25, 0.5 ;  /* 0x3f0000001919a820 */ /* 0x000fe40000400000 */
[----:B------:R-:W-:-:S05]  /*40460*/  @!P5 FMUL R27, R27, 0.5 ;  /* 0x3f0000001b1bd820 */ /* 0x000fca0000400000 */
[----:B------:R-:W-:Y:S01]  /*40470*/  @!P4 FMUL R26, R26, 0.5 ;  /* 0x3f0000001a1ac820 */ /* 0x000fe20000400000 */
[----:B-1----:R-:W-:Y:S01]  /*40480*/  @!P6 FMUL R71, R71, R71 ;  /* 0x000000474747e220 */ /* 0x002fe20000400000 */
[----:B------:R-:W-:Y:S01]  /*40490*/  FSETP.GEU.AND P6, PT, R23, -126, PT ;  /* 0xc2fc00001700780b */ /* 0x000fe20003fce000 */
[----:B------:R-:W1:Y:S01]  /*404a0*/  MUFU.EX2 R25, R25 ;  /* 0x0000001900197308 */ /* 0x000e620000000800 */
[----:B------:R-:W-:-:S07]  /*404b0*/  @!P3 FMUL R24, R24, 0.5 ;  /* 0x3f0000001818b820 */ /* 0x000fce0000400000 */
[----:B------:R-:W2:Y:S08]  /*404c0*/  MUFU.EX2 R27, R27 ;  /* 0x0000001b001b7308 */ /* 0x000eb00000000800 */
[----:B------:R-:W3:Y:S01]  /*404d0*/  MUFU.EX2 R26, R26 ;  /* 0x0000001a001a7308 */ /* 0x000ee20000000800 */
[----:B------:R-:W-:Y:S01]  /*404e0*/  @!P6 FMUL R23, R23, 0.5 ;  /* 0x3f0000001717e820 */ /* 0x000fe20000400000 */
[----:B------:R-:W-:-:S06]  /*404f0*/  FFMA R20, R20, UR5, -R0 ;  /* 0x0000000514147c23 */ /* 0x000fcc0008000800 */
[----:B------:R-:W4:Y:S01]  /*40500*/  MUFU.EX2 R67, R24 ;  /* 0x0000001800437308 */ /* 0x000f220000000800 */
[--C-:B------:R-:W-:Y:S01]  /*40510*/  FFMA R22, R22, UR5, -R0.reuse ;  /* 0x0000000516167c23 */ /* 0x100fe20008000800 */
[----:B-1----:R-:W-:Y:S01]  /*40520*/  @!P2 FMUL R25, R25, R25 ;  /* 0x000000191919a220 */ /* 0x002fe20000400000 */
[--C-:B------:R-:W-:Y:S01]  /*40530*/  FFMA R21, R21, UR5, -R0.reuse ;  /* 0x0000000515157c23 */ /* 0x100fe20008000800 */
[----:B--2---:R-:W-:Y:S01]  /*40540*/  @!P5 FMUL R27, R27, R27 ;  /* 0x0000001b1b1bd220 */ /* 0x004fe20000400000 */
[----:B------:R-:W-:Y:S01]  /*40550*/  FSETP.GEU.AND P2, PT, R20, -126, PT ;  /* 0xc2fc00001400780b */ /* 0x000fe20003f4e000 */
[--C-:B------:R-:W-:Y:S01]  /*40560*/  FFMA R19, R19, UR5, -R0.reuse ;  /* 0x0000000513137c23 */ /* 0x100fe20008000800 */
[----:B------:R-:W-:Y:S01]  /*40570*/  FSETP.GEU.AND P5, PT, R22, -126, PT ;  /* 0xc2fc00001600780b */ /* 0x000fe20003fae000 */
[----:B------:R-:W1:Y:S01]  /*40580*/  MUFU.EX2 R23, R23 ;  /* 0x0000001700177308 */ /* 0x000e620000000800 */
[----:B---3--:R-:W-:Y:S01]  /*40590*/  @!P4 FMUL R26, R26, R26 ;  /* 0x0000001a1a1ac220 */ /* 0x008fe20000400000 */
[----:B------:R-:W-:Y:S01]  /*405a0*/  FSETP.GEU.AND P4, PT, R21, -126, PT ;  /* 0xc2fc00001500780b */ /* 0x000fe20003f8e000 */
[----:B----4-:R-:W-:Y:S01]  /*405b0*/  @!P3 FMUL R67, R67, R67 ;  /* 0x000000434343b220 */ /* 0x010fe20000400000 */
[----:B------:R-:W-:Y:S01]  /*405c0*/  FSETP.GEU.AND P3, PT, R19, -126, PT ;  /* 0xc2fc00001300780b */ /* 0x000fe20003f6e000 */
[----:B------:R-:W-:-:S05]  /*405d0*/  FFMA R18, R18, UR5, -R0 ;  /* 0x0000000512127c23 */ /* 0x000fca0008000800 */
[----:B------:R-:W-:Y:S02]  /*405e0*/  @!P2 FMUL R20, R20, 0.5 ;  /* 0x3f0000001414a820 */ /* 0x000fe40000400000 */
[----:B------:R-:W-:-:S03]  /*405f0*/  @!P5 FMUL R22, R22, 0.5 ;  /* 0x3f0000001616d820 */ /* 0x000fc60000400000 */
        /* <DEDUP_REMOVED lines=32> */
[----:B------:R-:W-:-:S07]  /*40800*/  @!P6 FMUL R10, R10, 0.5 ;  /* 0x3f0000000a0ae820 */ /* 0x000fce0000400000 */
[----:B------:R-:W4:Y:S01]  /*40810*/  MUFU.EX2 R16, R14 ;  /* 0x0000000e00107308 */ /* 0x000f220000000800 */
[--C-:B------:R-:W-:Y:S01]  /*40820*/  FFMA R13, R13, UR5, -R0.reuse ;  /* 0x000000050d0d7c23 */ /* 0x100fe20008000800 */
[--C-:B------:R-:W-:Y:S01]  /*40830*/  FFMA R5, R5, UR5, -R0.reuse ;  /* 0x0000000505057c23 */ /* 0x100fe20008000800 */
[----:B-1----:R-:W-:Y:S01]  /*40840*/  @!P2 FMUL R15, R15, R15 ;  /* 0x0000000f0f0fa220 */ /* 0x002fe20000400000 */
[--C-:B------:R-:W-:Y:S01]  /*40850*/  FFMA R12, R12, UR5, -R0.reuse ;  /* 0x000000050c0c7c23 */ /* 0x100fe20008000800 */
[----:B--2---:R-:W-:Y:S01]  /*40860*/  @!P5 FMUL R17, R17, R17 ;  /* 0x000000111111d220 */ /* 0x004fe20000400000 */
[----:B------:R-:W-:Y:S02]  /*40870*/  FSETP.GEU.AND P2, PT, R13, -126, PT ;  /* 0xc2fc00000d00780b */ /* 0x000fe40003f4e000 */
[----:B------:R-:W1:Y:S01]  /*40880*/  MUFU.EX2 R30, R10 ;  /* 0x0000000a001e7308 */ /* 0x000e620000000800 */
[C---:B------:R-:W-:Y:S02]  /*40890*/  LOP3.LUT P0, RZ, R3.reuse, 0x10000000, RZ, 0xc0, !PT ;  /* 0x1000000003ff7812 */ /* 0x040fe4000780c0ff */
[----:B------:R-:W-:Y:S01]  /*408a0*/  LOP3.LUT P1, RZ, R3, 0x8000000, RZ, 0xc0, !PT ;  /* 0x0800000003ff7812 */ /* 0x000fe2000782c0ff */
[--C-:B------:R-:W-:Y:S01]  /*408b0*/  FFMA R3, R138, UR5, -R0.reuse ;  /* 0x000000058a037c23 */ /* 0x100fe20008000800 */
[----:B------:R-:W-:Y:S01]  /*408c0*/  FSETP.GEU.AND P5, PT, R5, -126, PT ;  /* 0xc2fc00000500780b */ /* 0x000fe20003fae000 */
[----:B---3--:R-:W-:Y:S01]  /*408d0*/  @!P4 FMUL R24, R24, R24 ;  /* 0x000000181818c220 */ /* 0x008fe20000400000 */
[--C-:B------:R-:W-:Y:S01]  /*408e0*/  FFMA R4, R4, UR5, -R0.reuse ;  /* 0x0000000504047c23 */ /* 0x100fe20008000800 */
[--C-:B------:R-:W-:Y:S01]  /*408f0*/  FFMA R9, R9, UR5, -R0.reuse ;  /* 0x0000000509097c23 */ /* 0x100fe20008000800 */
[----:B----4-:R-:W-:Y:S01]  /*40900*/  @!P3 FMUL R16, R16, R16 ;  /* 0x000000101010b220 */ /* 0x010fe20000400000 */
[----:B------:R-:W-:Y:S01]  /*40910*/  FSETP.GEU.AND P3, PT, R12, -126, PT ;  /* 0xc2fc00000c00780b */ /* 0x000fe20003f6e000 */
[----:B------:R-:W-:Y:S01]  /*40920*/  @!P2 FMUL R13, R13, 0.5 ;  /* 0x3f0000000d0da820 */ /* 0x000fe20000400000 */
[----:B------:R-:W-:Y:S01]  /*40930*/  FSETP.GEU.AND P4, PT, R3, -126, PT ;  /* 0xc2fc00000300780b */ /* 0x000fe20003f8e000 */
[--C-:B------:R-:W-:Y:S01]  /*40940*/  FFMA R11, R11, UR5, -R0.reuse ;  /* 0x000000050b0b7c23 */ /* 0x100fe20008000800 */
[--C-:B------:R-:W-:Y:S01]  /*40950*/  FFMA R50, R50, UR5, -R0.reuse ;  /* 0x0000000532327c23 */ /* 0x100fe20008000800 */
[--C-:B------:R-:W-:Y:S01]  /*40960*/  FFMA R2, R2, UR5, -R0.reuse ;  /* 0x0000000502027c23 */ /* 0x100fe20008000800 */
[--C-:B------:R-:W-:Y:S01]  /*40970*/  FFMA R51, R51, UR5, -R0.reuse ;  /* 0x0000000533337c23 */ /* 0x100fe20008000800 */
[----:B-1----:R-:W-:Y:S01]  /*40980*/  @!P6 FMUL R30, R30, R30 ;  /* 0x0000001e1e1ee220 */ /* 0x002fe20000400000 */
[----:B------:R-:W-:Y:S01]  /*40990*/  @!P5 FMUL R5, R5, 0.5 ;  /* 0x3f0000000505d820 */ /* 0x000fe20000400000 */
[----:B------:R-:W-:Y:S01]  /*409a0*/  FSETP.GEU.AND P6, PT, R4, -126, PT ;  /* 0xc2fc00000400780b */ /* 0x000fe20003fce000 */
[----:B------:R-:W-:Y:S01]  /*409b0*/  MUFU.EX2 R13, R13 ;  /* 0x0000000d000d7308 */ /* 0x000fe20000000800 */
[----:B------:R-:W-:Y:S01]  /*409c0*/  FADD R80, -R49, R199 ;  /* 0x000000c731507221 */ /* 0x000fe20000000100 */
[--C-:B------:R-:W-:Y:S01]  /*409d0*/  FFMA R48, R48, UR5, -R0.reuse ;  /* 0x0000000530307c23 */ /* 0x100fe20008000800 */
[----:B------:R-:W-:Y:S01]  /*409e0*/  @!P3 FMUL R12, R12, 0.5 ;  /* 0x3f0000000c0cb820 */ /* 0x000fe20000400000 */
[--C-:B------:R-:W-:Y:S01]  /*409f0*/  FFMA R53, R53, UR5, -R0.reuse ;  /* 0x0000000535357c23 */ /* 0x100fe20008000800 */
[----:B------:R-:W-:Y:S01]  /*40a00*/  @!P4 FMUL R3, R3, 0.5 ;  /* 0x3f0000000303c820 */ /* 0x000fe20000400000 */
[--C-:B------:R-:W-:Y:S01]  /*40a10*/  FFMA R52, R52, UR5, -R0.reuse ;  /* 0x0000000534347c23 */ /* 0x100fe20008000800 */
[--C-:B------:R-:W-:Y:S01]  /*40a20*/  FFMA R55, R55, UR5, -R0.reuse ;  /* 0x0000000537377c23 */ /* 0x100fe20008000800 */
[----:B------:R-:W1:Y:S01]  /*40a30*/  MUFU.EX2 R93, R5 ;  /* 0x00000005005d7308 */ /* 0x000e620000000800 */
[----:B------:R-:W-:Y:S01]  /*40a40*/  FFMA R54, R54, UR5, -R0 ;  /* 0x0000000536367c23 */ /* 0x000fe20008000800 */
[----:B------:R-:W-:Y:S01]  /*40a50*/  FADD R33, R92, R84 ;  /* 0x000000545c217221 */ /* 0x000fe20000000000 */
[--C-:B------:R-:W-:Y:S01]  /*40a60*/  FFMA R56, R56, UR5, -R0.reuse ;  /* 0x0000000538387c23 */ /* 0x100fe20008000800 */
[----:B------:R-:W-:Y:S01]  /*40a70*/  FFMA R58, R58, UR5, -R0 ;  /* 0x000000053a3a7c23 */ /* 0x000fe20008000800 */
[----:B------:R-:W-:Y:S01]  /*40a80*/  FADD R43, R89, R76 ;  /* 0x0000004c592b7221 */ /* 0x000fe20000000000 */
        /* <DEDUP_REMOVED lines=8> */
[----:B------:R-:W-:Y:S01]  /*40b10*/  FFMA R62, R62, UR5, -R0 ;  /* 0x000000053e3e7c23 */ /* 0x000fe20008000800 */
[----:B------:R-:W-:Y:S01]  /*40b20*/  FADD R14, R191, R82 ;  /* 0x00000052bf0e7221 */ /* 0x000fe20000000000 */
[----:B------:R-:W3:Y:S01]  /*40b30*/  MUFU.EX2 R12, R12 ;  /* 0x0000000c000c7308 */ /* 0x000ee20000000800 */
[----:B-1----:R-:W-:Y:S01]  /*40b40*/  @!P5 FMUL R93, R93, R93 ;  /* 0x0000005d5d5dd220 */ /* 0x002fe20000400000 */
[----:B------:R-:W-:Y:S01]  /*40b50*/  FSETP.GEU.AND P5, PT, R9, -126, PT ;  /* 0xc2fc00000900780b */ /* 0x000fe20003fae000 */
[----:B------:R-:W-:Y:S01]  /*40b60*/  @!P2 FMUL R13, R13, R13 ;  /* 0x0000000d0d0da220 */ /* 0x000fe20000400000 */
[----:B------:R-:W-:Y:S01]  /*40b70*/  FSETP.GEU.AND P2, PT, R11, -126, PT ;  /* 0xc2fc00000b00780b */ /* 0x000fe20003f4e000 */
[----:B------:R-:W-:Y:S01]  /*40b80*/  FADD R40, R190, R88 ;  /* 0x00000058be287221 */ /* 0x000fe20000000000 */
[--C-:B------:R-:W-:Y:S01]  /*40b90*/  FFMA R66, R66, UR5, -R0.reuse ;  /* 0x0000000542427c23 */ /* 0x100fe20008000800 */
[--C-:B------:R-:W-:Y:S01]  /*40ba0*/  FFMA R70, R70, UR5, -R0.reuse ;  /* 0x0000000546467c23 */ /* 0x100fe20008000800 */
[----:B------:R-:W1:Y:S01]  /*40bb0*/  MUFU.EX2 R38, R4 ;  /* 0x0000000400267308 */ /* 0x000e620000000800 */
[----:B--2---:R-:W-:Y:S01]  /*40bc0*/  @!P4 FMUL R95, R95, R95 ;  /* 0x0000005f5f5fc220 */ /* 0x004fe20000400000 */
[----:B------:R-:W-:Y:S01]  /*40bd0*/  FSETP.GEU.AND P4, PT, R2, -126, PT ;  /* 0xc2fc00000200780b */ /* 0x000fe20003f8e000 */
[--C-:B------:R-:W-:Y:S01]  /*40be0*/  FFMA R65, R65, UR5, -R0.reuse ;  /* 0x0000000541417c23 */ /* 0x100fe20008000800 */
[----:B------:R-:W-:Y:S01]  /*40bf0*/  FFMA R68, R68, UR5, -R0 ;  /* 0x0000000544447c23 */ /* 0x000fe20008000800 */
[----:B------:R-:W2:Y:S01]  /*40c00*/  LDL.LU R138, [R1+0x2d4] ;  /* 0x0002d400018a7983 */ /* 0x000ea20000300800 */
[----:B---3--:R-:W-:Y:S01]  /*40c10*/  @!P3 FMUL R12, R12, R12 ;  /* 0x0000000c0c0cb220 */ /* 0x008fe20000400000 */
[----:B------:R-:W-:Y:S01]  /*40c20*/  FSETP.GEU.AND P3, PT, R50, -126, PT ;  /* 0xc2fc00003200780b */ /* 0x000fe20003f6e000 */
[----:B------:R-:W-:Y:S01]  /*40c30*/  @!P5 FMUL R9, R9, 0.5 ;  /* 0x3f0000000909d820 */ /* 0x000fe20000400000 */
[----:B------:R-:W-:Y:S01]  /*40c40*/  @!P2 FMUL R11, R11, 0.5 ;  /* 0x3f0000000b0ba820 */ /* 0x000fe20000400000 */
[----:B------:R-:W-:Y:S01]  /*40c50*/  FADD R5, R72, R24 ;  /* 0x0000001848057221 */ /* 0x000fe20000000000 */
[----:B-1----:R-:W-:Y:S01]  /*40c60*/  @!P6 FMUL R38, R38, R38 ;  /* 0x000000262626e220 */ /* 0x002fe20000400000 */
[----:B------:R-:W-:Y:S01]  /*40c70*/  FSETP.GEU.AND P6, PT, R51, -126, PT ;  /* 0xc2fc00003300780b */ /* 0x000fe20003fce000 */
[----:B------:R-:W1:Y:S01]  /*40c80*/  MUFU.EX2 R45, R9 ;  /* 0x00000009002d7308 */ /* 0x000e620000000800 */
[----:B------:R-:W-:Y:S01]  /*40c90*/  FADD R3, R31, R93 ;  /* 0x0000005d1f037221 */ /* 0x000fe20000000000 */
[----:B------:R-:W-:-:S05]  /*40ca0*/  @!P4 FMUL R2, R2, 0.5 ;  /* 0x3f0000000202c820 */ /* 0x000fca0000400000 */
[----:B------:R-:W-:Y:S01]  /*40cb0*/  @!P3 FMUL R50, R50, 0.5 ;  /* 0x3f0000003232b820 */ /* 0x000fe20000400000 */
[----:B------:R-:W3:Y:S01]  /*40cc0*/  MUFU.EX2 R49, R11 ;  /* 0x0000000b00317308 */ /* 0x000ee20000000800 */
[----:B------:R-:W-:Y:S01]  /*40cd0*/  FADD R10, R5, R3 ;  /* 0x00000003050a7221 */ /* 0x000fe20000000000 */
[----:B------:R-:W-:Y:S01]  /*40ce0*/  FADD R5, R39, R30 ;  /* 0x0000001e27057221 */ /* 0x000fe20000000000 */
[----:B------:R-:W-:-:S05]  /*40cf0*/  FADD R3, R23, R95 ;  /* 0x0000005f17037221 */ /* 0x000fca0000000000 */
[----:B------:R-:W4:Y:S01]  /*40d00*/  MUFU.EX2 R94, R2 ;  /* 0x00000002005e7308 */ /* 0x000f220000000800 */
[----:B------:R-:W-:Y:S01]  /*40d10*/  FADD R3, R5, R3 ;  /* 0x0000000305037221 */ /* 0x000fe20000000000 */
[----:B------:R-:W-:-:S06]  /*40d20*/  @!P6 FMUL R51, R51, 0.5 ;  /* 0x3f0000003333e820 */ /* 0x000fcc0000400000 */
[----:B------:R-:W4:Y:S01]  /*40d30*/  MUFU.EX2 R32, R50 ;  /* 0x0000003200207308 */ /* 0x000f220000000800 */
[----:B------:R-:W-:Y:S01]  /*40d40*/  FADD R78, R10, R3 ;  /* 0x000000030a4e7221 */ /* 0x000fe20000000000 */
[----:B-1----:R-:W-:Y:S01]  /*40d50*/  @!P5 FMUL R45, R45, R45 ;  /* 0x0000002d2d2dd220 */ /* 0x002fe20000400000 */
[----:B------:R-:W-:Y:S01]  /*40d60*/  FSETP.GEU.AND P5, PT, R48, -126, PT ;  /* 0xc2fc00003000780b */ /* 0x000fe20003fae000 */
[----:B---3--:R-:W-:-:S04]  /*40d70*/  @!P2 FMUL R49, R49, R49 ;  /* 0x000000313131a220 */ /* 0x008fc80000400000 */
[----:B------:R-:W1:Y:S01]  /*40d80*/  MUFU.EX2 R10, R51 ;  /* 0x00000033000a7308 */ /* 0x000e620000000800 */
[----:B------:R-:W-:Y:S01]  /*40d90*/  FSETP.GEU.AND P2, PT, R53, -126, PT ;  /* 0xc2fc00003500780b */ /* 0x000fe20003f4e000 */
[----:B----4-:R-:W-:Y:S01]  /*40da0*/  @!P4 FMUL R94, R94, R94 ;  /* 0x0000005e5e5ec220 */ /* 0x010fe20000400000 */
[----:B------:R-:W-:Y:S01]  /*40db0*/  FSETP.GEU.AND P4, PT, R52, -126, PT ;  /* 0xc2fc00003400780b */ /* 0x000fe20003f8e000 */
[----:B------:R-:W-:Y:S01]  /*40dc0*/  @!P3 FMUL R32, R32, R32 ;  /* 0x000000202020b220 */ /* 0x000fe20000400000 */
[----:B------:R-:W-:Y:S01]  /*40dd0*/  FSETP.GEU.AND P3, PT, R55, -126, PT ;  /* 0xc2fc00003700780b */ /* 0x000fe20003f6e000 */
[----:B------:R-:W-:Y:S01]  /*40de0*/  FADD R3, R85, R15 ;  /* 0x0000000f55037221 */ /* 0x000fe20000000000 */
[----:B------:R-:W-:Y:S01]  /*40df0*/  FADD R2, R69, R38 ;  /* 0x0000002645027221 */ /* 0x000fe20000000000 */
[----:B------:R-:W-:-:S06]  /*40e00*/  @!P5 FMUL R48, R48, 0.5 ;  /* 0x3f0000003030d820 */ /* 0x000fcc0000400000 */
[----:B------:R-:W-:Y:S01]  /*40e10*/  @!P2 FMUL R53, R53, 0.5 ;  /* 0x3f0000003535a820 */ /* 0x000fe20000400000 */
[----:B-1----:R-:W-:Y:S01]  /*40e20*/  @!P6 FMUL R10, R10, R10 ;  /* 0x0000000a0a0ae220 */ /* 0x002fe20000400000 */
[----:B------:R-:W-:Y:S01]  /*40e30*/  FSETP.GEU.AND P6, PT, R54, -126, PT ;  /* 0xc2fc00003600780b */ /* 0x000fe20003fce000 */
[----:B------:R-:W-:Y:S01]  /*40e40*/  FADD R4, R3, R2 ;  /* 0x0000000203047221 */ /* 0x000fe20000000000 */
[----:B------:R-:W-:Y:S01]  /*40e50*/  FADD R3, R77, R45 ;  /* 0x0000002d4d037221 */ /* 0x000fe20000000000 */
[----:B------:R-:W1:Y:S01]  /*40e60*/  MUFU.EX2 R92, R48 ;  /* 0x00000030005c7308 */ /* 0x000e620000000800 */
[----:B------:R-:W-:Y:S01]  /*40e70*/  FADD R2, R22, R94 ;  /* 0x0000005e16027221 */ /* 0x000fe20000000000 */
[----:B------:R-:W-:Y:S01]  /*40e80*/  @!P4 FMUL R52, R52, 0.5 ;  /* 0x3f0000003434c820 */ /* 0x000fe20000400000 */
[----:B------:R-:W-:-:S05]  /*40e90*/  @!P3 FMUL R55, R55, 0.5 ;  /* 0x3f0000003737b820 */ /* 0x000fca0000400000 */
[----:B------:R-:W3:Y:S01]  /*40ea0*/  MUFU.EX2 R47, R53 ;  /* 0x00000035002f7308 */ /* 0x000ee20000000800 */
[----:B------:R-:W-:Y:S01]  /*40eb0*/  FADD R2, R3, R2 ;  /* 0x0000000203027221 */ /* 0x000fe20000000000 */
[----:B------:R-:W-:-:S06]  /*40ec0*/  @!P6 FMUL R54, R54, 0.5 ;  /* 0x3f0000003636e820 */ /* 0x000fcc0000400000 */
[----:B------:R-:W4:Y:S08]  /*40ed0*/  MUFU.EX2 R3, R52 ;  /* 0x0000003400037308 */ /* 0x000f300000000800 */
[----:B------:R-:W4:Y:S01]  /*40ee0*/  MUFU.EX2 R28, R55 ;  /* 0x00000037001c7308 */ /* 0x000f220000000800 */
[----:B------:R-:W-:Y:S01]  /*40ef0*/  FADD R76, R4, R2 ;  /* 0x00000002044c7221 */ /* 0x000fe20000000000 */
[----:B------:R-:W-:Y:S01]  /*40f00*/  FADD R4, R46, R16 ;  /* 0x000000102e047221 */ /* 0x000fe20000000000 */
[----:B------:R-:W-:Y:S01]  /*40f10*/  FADD R2, R29, R32 ;  /* 0x000000201d027221 */ /* 0x000fe20000000000 */
[----:B-1----:R-:W-:Y:S01]  /*40f20*/  @!P5 FMUL R92, R92, R92 ;  /* 0x0000005c5c5cd220 */ /* 0x002fe20000400000 */
[----:B---3--:R-:W-:-:S03]  /*40f30*/  @!P2 FMUL R47, R47, R47 ;  /* 0x0000002f2f2fa220 */ /* 0x008fc60000400000 */
[----:B------:R-:W1:Y:S01]  /*40f40*/  MUFU.EX2 R91, R54 ;  /* 0x00000036005b7308 */ /* 0x000e620000000800 */
[----:B------:R-:W-:Y:S01]  /*40f50*/  FSETP.GEU.AND P5, PT, R56, -126, PT ;  /* 0xc2fc00003800780b */ /* 0x000fe20003fae000 */
[----:B------:R-:W-:Y:S01]  /*40f60*/  FADD R5, R4, R2 ;  /* 0x0000000204057221 */ /* 0x000fe20000000000 */
[----:B------:R-:W-:Y:S01]  /*40f70*/  FSETP.GEU.AND P2, PT, R58, -126, PT ;  /* 0xc2fc00003a00780b */ /* 0x000fe20003f4e000 */
[----:B------:R-:W-:Y:S01]  /*40f80*/  FADD R4, R37, R10 ;  /* 0x0000000a25047221 */ /* 0x000fe20000000000 */
[----:B------:R-:W-:Y:S01]  /*40f90*/  FADD R2, R21, R92 ;  /* 0x0000005c15027221 */ /* 0x000fe20000000000 */
[----:B----4-:R-:W-:Y:S01]  /*40fa0*/  @!P4 FMUL R3, R3, R3 ;  /* 0x000000030303c220 */ /* 0x010fe20000400000 */
[----:B------:R-:W-:Y:S01]  /*40fb0*/  FSETP.GEU.AND P4, PT, R57, -126, PT ;  /* 0xc2fc00003900780b */ /* 0x000fe20003f8e000 */
[----:B------:R-:W-:Y:S01]  /*40fc0*/  @!P3 FMUL R28, R28, R28 ;  /* 0x0000001c1c1cb220 */ /* 0x000fe20000400000 */
[----:B------:R-:W-:Y:S01]  /*40fd0*/  FSETP.GEU.AND P3, PT, R59, -126, PT ;  /* 0xc2fc00003b00780b */ /* 0x000fe20003f6e000 */
[----:B------:R-:W-:-:S04]  /*40fe0*/  FADD R2, R4, R2 ;  /* 0x0000000204027221 */ /* 0x000fc80000000000 */
[----:B------:R-:W-:Y:S01]  /*40ff0*/  FADD R74, R5, R2 ;  /* 0x00000002054a7221 */ /* 0x000fe20000000000 */
[----:B------:R-:W-:Y:S01]  /*41000*/  FADD R5, R87, R13 ;  /* 0x0000000d57057221 */ /* 0x000fe20000000000 */
[----:B------:R-:W-:Y:S01]  /*41010*/  FADD R2, R71, R28 ;  /* 0x0000001c47027221 */ /* 0x000fe20000000000 */
[----:B------:R-:W-:Y:S01]  /*41020*/  @!P5 FMUL R56, R56, 0.5 ;  /* 0x3f0000003838d820 */ /* 0x000fe20000400000 */
[----:B-1----:R-:W-:Y:S01]  /*41030*/  @!P6 FMUL R91, R91, R91 ;  /* 0x0000005b5b5be220 */ /* 0x002fe20000400000 */
[----:B------:R-:W-:Y:S01]  /*41040*/  @!P2 FMUL R58, R58, 0.5 ;  /* 0x3f0000003a3aa820 */ /* 0x000fe20000400000 */
        /* <DEDUP_REMOVED lines=8> */
[----:B------:R-:W-:-:S06]  /*410d0*/  FSETP.GEU.AND P6, PT, R60, -126, PT ;  /* 0xc2fc00003c00780b */ /* 0x000fcc0003fce000 */
[----:B------:R-:W4:Y:S08]  /*410e0*/  MUFU.EX2 R41, R57 ;  /* 0x0000003900297308 */ /* 0x000f300000000800 */
[----:B------:R-:W4:Y:S01]  /*410f0*/  MUFU.EX2 R5, R59 ;  /* 0x0000003b00057308 */ /* 0x000f220000000800 */
[----:B-1----:R-:W-:Y:S01]  /*41100*/  @!P5 FMUL R4, R4, R4 ;  /* 0x000000040404d220 */ /* 0x002fe20000400000 */
[----:B---3--:R-:W-:Y:S01]  /*41110*/  @!P2 FMUL R11, R11, R11 ;  /* 0x0000000b0b0ba220 */ /* 0x008fe20000400000 */
[----:B------:R-:W-:-:S02]  /*41120*/  FSETP.GEU.AND P5, PT, R61, -126, PT ;  /* 0xc2fc00003d00780b */ /* 0x000fc40003fae000 */
[----:B------:R-:W-:Y:S01]  /*41130*/  FSETP.GEU.AND P2, PT, R63, -126, PT ;  /* 0xc2fc00003f00780b */ /* 0x000fe20003f4e000 */
[----:B------:R-:W-:Y:S01]  /*41140*/  @!P6 FMUL R60, R60, 0.5 ;  /* 0x3f0000003c3ce820 */ /* 0x000fe20000400000 */
[----:B----4-:R-:W-:Y:S01]  /*41150*/  @!P4 FMUL R41, R41, R41 ;  /* 0x000000292929c220 */ /* 0x010fe20000400000 */
[----:B------:R-:W-:Y:S02]  /*41160*/  FSETP.GEU.AND P4, PT, R64, -126, PT ;  /* 0xc2fc00004000780b */ /* 0x000fe40003f8e000 */
[----:B------:R-:W1:Y:S01]  /*41170*/  MUFU.EX2 R90, R60 ;  /* 0x0000003c005a7308 */ /* 0x000e620000000800 */
[----:B------:R-:W-:Y:S01]  /*41180*/  @!P3 FMUL R5, R5, R5 ;  /* 0x000000050505b220 */ /* 0x000fe20000400000 */
[----:B------:R-:W-:-:S04]  /*41190*/  FSETP.GEU.AND P3, PT, R62, -126, PT ;  /* 0xc2fc00003e00780b */ /* 0x000fc80003f6e000 */
[----:B------:R-:W-:Y:S02]  /*411a0*/  @!P5 FMUL R61, R61, 0.5 ;  /* 0x3f0000003d3dd820 */ /* 0x000fe40000400000 */
[----:B------:R-:W-:Y:S01]  /*411b0*/  @!P2 FMUL R63, R63, 0.5 ;  /* 0x3f0000003f3fa820 */ /* 0x000fe20000400000 */
[----:B------:R-:W-:Y:S01]  /*411c0*/  FADD R54, R9, R2 ;  /* 0x0000000209367221 */ /* 0x000fe20000000000 */
[----:B------:R-:W-:Y:S01]  /*411d0*/  FADD R55, R33, R14 ;  /* 0x0000000e21377221 */ /* 0x000fe20000000000 */
[----:B------:R-:W-:Y:S01]  /*411e0*/  FADD R9, R44, R12 ;  /* 0x0000000c2c097221 */ /* 0x000fe20000000000 */
[----:B------:R-:W3:Y:S01]  /*411f0*/  MUFU.EX2 R33, R61 ;  /* 0x0000003d00217308 */ /* 0x000ee20000000800 */
[----:B------:R-:W-:Y:S01]  /*41200*/  FADD R2, R27, R11 ;  /* 0x0000000b1b027221 */ /* 0x000fe20000000000 */
[----:B------:R-:W-:Y:S01]  /*41210*/  @!P4 FMUL R64, R64, 0.5 ;  /* 0x3f0000004040c820 */ /* 0x000fe20000400000 */
[----:B------:R-:W-:-:S05]  /*41220*/  @!P3 FMUL R62, R62, 0.5 ;  /* 0x3f0000003e3eb820 */ /* 0x000fca0000400000 */
[----:B------:R-:W4:Y:S01]  /*41230*/  MUFU.EX2 R88, R63 ;  /* 0x0000003f00587308 */ /* 0x000f220000000800 */
[----:B------:R-:W-:Y:S01]  /*41240*/  FADD R35, R9, R2 ;  /* 0x0000000209237221 */ /* 0x000fe20000000000 */
[----:B-1----:R-:W-:-:S06]  /*41250*/  @!P6 FMUL R90, R90, R90 ;  /* 0x0000005a5a5ae220 */ /* 0x002fcc0000400000 */
[----:B------:R-:W1:Y:S01]  /*41260*/  MUFU.EX2 R9, R64 ;  /* 0x0000004000097308 */ /* 0x000e620000000800 */
[----:B------:R-:W-:-:S07]  /*41270*/  FADD R14, R36, R4 ;  /* 0x00000004240e7221 */ /* 0x000fce0000000000 */
[----:B------:R-:W1:Y:S01]  /*41280*/  MUFU.EX2 R89, R62 ;  /* 0x0000003e00597308 */ /* 0x000e620000000800 */
[----:B------:R-:W-:Y:S01]  /*41290*/  FADD R2, R19, R90 ;  /* 0x0000005a13027221 */ /* 0x000fe20000000000 */
[----:B---3--:R-:W-:Y:S01]  /*412a0*/  @!P5 FMUL R33, R33, R33 ;  /* 0x000000212121d220 */ /* 0x008fe20000400000 */
[----:B----4-:R-:W-:Y:S02]  /*412b0*/  @!P2 FMUL R88, R88, R88 ;  /* 0x000000585858a220 */ /* 0x010fe40000400000 */
[----:B------:R-:W-:Y:S01]  /*412c0*/  FADD R2, R14, R2 ;  /* 0x000000020e027221 */ /* 0x000fe20000000000 */
[----:B------:R-:W-:Y:S01]  /*412d0*/  FFMA R0, R151, UR5, -R0 ;  /* 0x0000000597007c23 */ /* 0x000fe20008000800 */
[----:B------:R-:W-:Y:S02]  /*412e0*/  FSETP.GEU.AND P5, PT, R66, -126, PT ;  /* 0xc2fc00004200780b */ /* 0x000fe40003fae000 */
[----:B------:R-:W-:Y:S01]  /*412f0*/  FSETP.GEU.AND P2, PT, R70, -126, PT ;  /* 0xc2fc00004600780b */ /* 0x000fe20003f4e000 */
[----:B------:R-:W-:Y:S01]  /*41300*/  FADD R52, R35, R2 ;  /* 0x0000000223347221 */ /* 0x000fe20000000000 */
[----:B------:R-:W-:Y:S01]  /*41310*/  FADD R14, R81, R49 ;  /* 0x00000031510e7221 */ /* 0x000fe20000000000 */
[----:B------:R-:W-:Y:S01]  /*41320*/  FADD R2, R26, R33 ;  /* 0x000000211a027221 */ /* 0x000fe20000000000 */
[----:B-1----:R-:W-:Y:S01]  /*41330*/  @!P4 FMUL R9, R9, R9 ;  /* 0x000000090909c220 */ /* 0x002fe20000400000 */
[----:B------:R-:W-:Y:S01]  /*41340*/  FSETP.GEU.AND P6, PT, R65, -126, PT ;  /* 0xc2fc00004100780b */ /* 0x000fe20003fce000 */
[----:B------:R-:W-:Y:S01]  /*41350*/  FADD R53, R43, R40 ;  /* 0x000000282b357221 */ /* 0x000fe20000000000 */
[----:B------:R-:W-:Y:S01]  /*41360*/  FSETP.GEU.AND P4, PT, R68, -126, PT ;  /* 0xc2fc00004400780b */ /* 0x000fe20003f8e000 */
[----:B------:R-:W-:Y:S01]  /*41370*/  @!P3 FMUL R89, R89, R89 ;  /* 0x000000595959b220 */ /* 0x000fe20000400000 */
[----:B------:R-:W-:Y:S01]  /*41380*/  FSETP.GEU.AND P3, PT, R0, -126, PT ;  /* 0xc2fc00000000780b */ /* 0x000fe20003f6e000 */
[----:B------:R-:W-:Y:S01]  /*41390*/  FADD R35, R14, R2 ;  /* 0x000000020e237221 */ /* 0x000fe20000000000 */
[----:B------:R-:W-:Y:S01]  /*413a0*/  FADD R14, R73, R41 ;  /* 0x00000029490e7221 */ /* 0x000fe20000000000 */
[----:B------:R-:W-:Y:S01]  /*413b0*/  FADD R2, R18, R88 ;  /* 0x0000005812027221 */ /* 0x000fe20000000000 */
[----:B------:R-:W-:Y:S01]  /*413c0*/  @!P5 FMUL R66, R66, 0.5 ;  /* 0x3f0000004242d820 */ /* 0x000fe20000400000 */
[----:B------:R-:W-:Y:S01]  /*413d0*/  @!P2 FMUL R70, R70, 0.5 ;  /* 0x3f0000004646a820 */ /* 0x000fe20000400000 */
[----:B------:R-:W3:Y:S01]  /*413e0*/  LDL.LU R151, [R1+0x2d0] ;  /* 0x0002d00001977983 */ /* 0x000ee20000300800 */
[----:B------:R-:W-:Y:S01]  /*413f0*/  FADD R2, R14, R2 ;  /* 0x000000020e027221 */ /* 0x000fe20000000000 */
[----:B------:R-:W-:Y:S01]  /*41400*/  FADD R14, R42, R3 ;  /* 0x000000032a0e7221 */ /* 0x000fe20000000000 */
[----:B------:R-:W1:Y:S01]  /*41410*/  MUFU.EX2 R51, R66 ;  /* 0x0000004200337308 */ /* 0x000e620000000800 */
[----:B------:R-:W-:Y:S01]  /*41420*/  @!P6 FMUL R65, R65, 0.5 ;  /* 0x3f0000004141e820 */ /* 0x000fe20000400000 */
[----:B------:R-:W-:Y:S01]  /*41430*/  FADD R50, R35, R2 ;  /* 0x0000000223327221 */ /* 0x000fe20000000000 */
[----:B------:R-:W-:Y:S01]  /*41440*/  FADD R2, R25, R9 ;  /* 0x0000000919027221 */ /* 0x000fe20000000000 */
[----:B------:R-:W-:Y:S01]  /*41450*/  @!P4 FMUL R68, R68, 0.5 ;  /* 0x3f0000004444c820 */ /* 0x000fe20000400000 */
[----:B------:R-:W-:Y:S01]  /*41460*/  @!P3 FMUL R0, R0, 0.5 ;  /* 0x3f0000000000b820 */ /* 0x000fe20000400000 */
[----:B------:R-:W4:Y:S02]  /*41470*/  LDL.LU R199, [R1+0x2c4] ;  /* 0x0002c40001c77983 */ /* 0x000f240000300800 */
[----:B------:R-:W1:Y:S01]  /*41480*/  MUFU.EX2 R35, R70 ;  /* 0x0000004600237308 */ /* 0x000e620000000800 */
[----:B------:R-:W-:Y:S01]  /*41490*/  FADD R40, R14, R2 ;  /* 0x000000020e287221 */ /* 0x000fe20000000000 */
[----:B------:R-:W4:Y:S06]  /*414a0*/  LDL.LU R84, [R1+0x2c0] ;  /* 0x0002c00001547983 */ /* 0x000f2c0000300800 */
[----:B------:R-:W1:Y:S01]  /*414b0*/  MUFU.EX2 R59, R65 ;  /* 0x00000041003b7308 */ /* 0x000e620000000800 */
[----:B------:R-:W-:Y:S01]  /*414c0*/  FADD R2, R34, R5 ;  /* 0x0000000522027221 */ /* 0x000fe20000000000 */
[----:B-1----:R-:W-:Y:S01]  /*414d0*/  @!P5 FMUL R51, R51, R51 ;  /* 0x000000333333d220 */ /* 0x002fe20000400000 */
[----:B------:R-:W4:Y:S04]  /*414e0*/  LDL.LU R190, [R1+0x2b4] ;  /* 0x0002b40001be7983 */ /* 0x000f280000300800 */
[----:B------:R-:W4:Y:S01]  /*414f0*/  LDL.LU R191, [R1+0x2a4] ;  /* 0x0002a40001bf7983 */ /* 0x000f220000300800 */
[----:B------:R-:W1:Y:S01]  /*41500*/  MUFU.EX2 R43, R68 ;  /* 0x00000044002b7308 */ /* 0x000e620000000800 */
[----:B------:R-:W-:-:S02]  /*41510*/  @!P2 FMUL R35, R35, R35 ;  /* 0x000000232323a220 */ /* 0x000fc40000400000 */
[----:B------:R-:W4:Y:S04]  /*41520*/  LDL.LU R82, [R1+0x2b0] ;  /* 0x0002b00001527983 */ /* 0x000f280000300800 */
[----:B------:R-:W4:Y:S01]  /*41530*/  LDL.LU R56, [R1+0x2a0] ;  /* 0x0002a00001387983 */ /* 0x000f220000300800 */
[----:B------:R1:W1:Y:S01]  /*41540*/  MUFU.EX2 R14, R0 ;  /* 0x00000000000e7308 */ /* 0x0002620000000800 */
[----:B------:R-:W-:Y:S02]  /*41550*/  @!P6 FMUL R59, R59, R59 ;  /* 0x0000003b3b3be220 */ /* 0x000fe40000400000 */
[----:B------:R-:W4:Y:S04]  /*41560*/  LDL.LU R57, [R1+0x294] ;  /* 0x0002940001397983 */ /* 0x000f280000300800 */
[----:B------:R-:W4:Y:S01]  /*41570*/  LDL.LU R58, [R1+0x290] ;  /* 0x00029000013a7983 */ /* 0x000f220000300800 */
[----:B-1----:R-:W-:Y:S01]  /*41580*/  FADD R0, R17, R89 ;  /* 0x0000005911007221 */ /* 0x002fe20000000000 */
[----:B------:R-:W-:-:S02]  /*41590*/  @!P4 FMUL R43, R43, R43 ;  /* 0x0000002b2b2bc220 */ /* 0x000fc40000400000 */
[----:B------:R-:W4:Y:S01]  /*415a0*/  LDL.LU R60, [R1+0x284] ;  /* 0x00028400013c7983 */ /* 0x000f220000300800 */
[----:B------:R-:W-:Y:S01]  /*415b0*/  FADD R0, R2, R0 ;  /* 0x0000000002007221 */ /* 0x000fe20000000000 */
[----:B------:R-:W-:Y:S02]  /*415c0*/  FADD R2, R83, R51 ;  /* 0x0000003353027221 */ /* 0x000fe40000000000 */
[----:B------:R-:W4:Y:S01]  /*415d0*/  LDL.LU R61, [R1+0x280] ;  /* 0x00028000013d7983 */ /* 0x000f220000300800 */
[----:B------:R-:W-:Y:S01]  /*415e0*/  FADD R48, R40, R0 ;  /* 0x0000000028307221 */ /* 0x000fe20000000000 */
[----:B------:R-:W-:Y:S01]  /*415f0*/  FADD R0, R67, R35 ;  /* 0x0000002343007221 */ /* 0x000fe20000000000 */
[----:B------:R-:W-:Y:S01]  /*41600*/  @!P3 FMUL R14, R14, R14 ;  /* 0x0000000e0e0eb220 */ /* 0x000fe20000400000 */
[----:B------:R-:W4:Y:S02]  /*41610*/  LDL.LU R64, [R1+0x274] ;  /* 0x0002740001407983 */ /* 0x000f240000300800 */
[----:B------:R-:W-:Y:S01]  /*41620*/  FADD R40, R2, R0 ;  /* 0x0000000002287221 */ /* 0x000fe20000000000 */
[----:B------:R-:W-:Y:S01]  /*41630*/  FADD R2, R75, R43 ;  /* 0x0000002b4b027221 */ /* 0x000fe20000000000 */
[----:B------:R-:W-:Y:S01]  /*41640*/  FADD R0, R59, R14 ;  /* 0x0000000e3b007221 */ /* 0x000fe20000000000 */
[----:B------:R-:W4:Y:S03]  /*41650*/  LDL.LU R63, [R1+0x270] ;  /* 0x00027000013f7983 */ /* 0x000f260000300800 */
[----:B------:R-:W-:Y:S01]  /*41660*/  FADD R0, R2, R0 ;  /* 0x0000000002007221 */ /* 0x000fe20000000000 */
[----:B------:R-:W4:Y:S03]  /*41670*/  LDL.LU R62, [R1+0x264] ;  /* 0x00026400013e7983 */ /* 0x000f260000300800 */
[----:B------:R-:W-:Y:S01]  /*41680*/  FADD R40, R40, R0 ;  /* 0x0000000028287221 */ /* 0x000fe20000000000 */
[----:B------:R-:W4:Y:S01]  /*41690*/  LDL.LU R65, [R1+0x260] ;  /* 0x0002600001417983 */ /* 0x000f220000300800 */
[----:B------:R-:W-:-:S03]  /*416a0*/  FMUL R2, R202, UR5 ;  /* 0x00000005ca027c20 */ /* 0x000fc60008400000 */
[----:B------:R-:W4:Y:S01]  /*416b0*/  LDL.LU R66, [R1+0x254] ;  /* 0x0002540001427983 */ /* 0x000f220000300800 */
[----:B------:R-:W-:Y:S01]  /*416c0*/  FMUL R0, R80, UR5 ;  /* 0x0000000550007c20 */ /* 0x000fe20008400000 */
[----:B------:R-:W-:Y:S02]  /*416d0*/  FADD R52, R78, R52 ;  /* 0x000000344e347221 */ /* 0x000fe40000000000 */
[----:B------:R-:W4:Y:S01]  /*416e0*/  LDL.LU R68, [R1+0x250] ;  /* 0x0002500001447983 */ /* 0x000f220000300800 */
[----:B------:R-:W-:Y:S01]  /*416f0*/  FADD R50, R76, R50 ;  /* 0x000000324c327221 */ /* 0x000fe20000000000 */
[----:B------:R-:W-:Y:S02]  /*41700*/  FADD R40, R54, R40 ;  /* 0x0000002836287221 */ /* 0x000fe40000000000 */
[----:B------:R-:W4:Y:S01]  /*41710*/  LDL.LU R70, [R1+0x244] ;  /* 0x0002440001467983 */ /* 0x000f220000300800 */
[----:B------:R-:W-:-:S03]  /*41720*/  FADD R48, R74, R48 ;  /* 0x000000304a307221 */ /* 0x000fc60000000000 */
[----:B------:R-:W4:Y:S01]  /*41730*/  LDL.LU R202, [R1+0x240] ;  /* 0x0002400001ca7983 */ /* 0x000f220000300800 */
[----:B------:R-:W-:-:S03]  /*41740*/  FADD R50, R50, R40 ;  /* 0x0000002832327221 */ /* 0x000fc60000000000 */
[----:B------:R-:W4:Y:S01]  /*41750*/  LDL.LU R80, [R1+0x234] ;  /* 0x0002340001507983 */ /* 0x000f220000300800 */
[----:B------:R-:W-:-:S03]  /*41760*/  FADD R40, R52, R48 ;  /* 0x0000003034287221 */ /* 0x000fc60000000000 */
[----:B------:R-:W4:Y:S01]  /*41770*/  LDL.LU R78, [R1+0x230] ;  /* 0x00023000014e7983 */ /* 0x000f220000300800 */
[----:B------:R-:W-:-:S03]  /*41780*/  FADD R48, R53, R55 ;  /* 0x0000003735307221 */ /* 0x000fc60000000000 */
[----:B------:R-:W4:Y:S04]  /*41790*/  LDL.LU R76, [R1+0x224] ;  /* 0x00022400014c7983 */ /* 0x000f280000300800 */
        /* <DEDUP_REMOVED lines=46> */
[-C--:B---3--:R-:W-:Y:S01]  /*41a80*/  FMUL R151, R151, R2.reuse ;  /* 0x0000000297977220 */ /* 0x088fe20000400000 */
        /* <DEDUP_REMOVED lines=25> */
[----:B------:R-:W-:-:S04]  /*41c20*/  FMUL R55, R55, R2 ;  /* 0x0000000237377220 */ /* 0x000fc80000400000 */
        /* <DEDUP_REMOVED lines=63> */
[----:B-1----:R-:W2:Y:S04]  /*42020*/  LDL.LU R200, [R1] ;  /* 0x0000000001c87983 */ /* 0x002ea80000300800 */
[----:B------:R1:W-:Y:S04]  /*42030*/  STL [R1+0x3f4], R205 ;  /* 0x0003f4cd01007387 */ /* 0x0003e80000100800 */
[----:B-1----:R-:W3:Y:S04]  /*42040*/  LDL.LU R205, [R1+0x4] ;  /* 0x0000040001cd7983 */ /* 0x002ee80000300800 */
[----:B------:R-:W4:Y:S04]  /*42050*/  LDL.LU R202, [R1+0x10] ;  /* 0x0000100001ca7983 */ /* 0x000f280000300800 */
        /* <DEDUP_REMOVED lines=60> */
[----:B------:R-:W4:Y:S01]  /*42420*/  LDL.LU R52, [R1+0x1f4] ;  /* 0x0001f40001347983 */ /* 0x000f220000300800 */
[----:B--2---:R-:W-:-:S05]  /*42430*/  FMUL R200, R200, R2 ;  /* 0x00000002c8c87220 */ /* 0x004fca0000400000 */
[----:B------:R1:W-:Y:S01]  /*42440*/  STL [R1], R200 ;  /* 0x000000c801007387 */ /* 0x0003e20000100800 */
[----:B---3--:R-:W-:-:S03]  /*42450*/  FMUL R205, R205, R2 ;  /* 0x00000002cdcd7220 */ /* 0x008fc60000400000 */
[----:B-1----:R1:W5:Y:S01]  /*42460*/  LDL.LU R200, [R1+0x42c] ;  /* 0x00042c0001c87983 */ /* 0x0023620000300800 */
[----:B----4-:R-:W-:-:S03]  /*42470*/  FMUL R202, R202, R2 ;  /* 0x00000002caca7220 */ /* 0x010fc60000400000 */
        /* <DEDUP_REMOVED lines=120> */
[----:B--2---:R-:W2:Y:S01]  /*42c00*/  LDL.LU R205, [R1+0x22c] ;  /* 0x00022c0001cd7983 */ /* 0x004ea20000300800 */
[----:B------:R-:W-:-:S03]  /*42c10*/  FMUL R52, R52, R2 ;  /* 0x0000000234347220 */ /* 0x000fc60000400000 */
[----:B------:R1:W-:Y:S04]  /*42c20*/  STL [R1+0x1e4], R54 ;  /* 0x0001e43601007387 */ /* 0x0003e80000100800 */
[----:B---3--:R-:W3:Y:S04]  /*42c30*/  LDL.LU R202, [R1+0x238] ;  /* 0x0002380001ca7983 */ /* 0x008ee80000300800 */
[----:B------:R1:W-:Y:S04]  /*42c40*/  STL [R1+0x1f0], R53 ;  /* 0x0001f03501007387 */ /* 0x0003e80000100800 */
[----:B----4-:R-:W4:Y:S04]  /*42c50*/  LDL.LU R199, [R1+0x23c] ;  /* 0x00023c0001c77983 */ /* 0x010f280000300800 */
[----:B------:R1:W-:Y:S04]  /*42c60*/  STL [R1+0x1f4], R52 ;  /* 0x0001f43401007387 */ /* 0x0003e80000100800 */
[----:B-1----:R-:W4:Y:S04]  /*42c70*/  LDL.LU R198, [R1+0x248] ;  /* 0x0002480001c67983 */ /* 0x002f280000300800 */
        /* <DEDUP_REMOVED lines=14> */
[----:B------:R-:W-:-:S03]  /*42d60*/  FSETP.GEU.AND P3, PT, R0, -126, PT ;  /* 0xc2fc00000000780b */ /* 0x000fc60003f6e000 */
        /* <DEDUP_REMOVED lines=13> */
[----:B------:R-:W-:-:S03]  /*42e40*/  @!P3 FMUL R0, R0, 0.5 ;  /* 0x3f0000000000b820 */ /* 0x000fc60000400000 */
[----:B------:R-:W4:Y:S04]  /*42e50*/  LDL.LU R114, [R1+0x328] ;  /* 0x0003280001727983 */ /* 0x000f280000300800 */
[----:B------:R-:W4:Y:S04]  /*42e60*/  LDL.LU R111, [R1+0x32c] ;  /* 0x00032c00016f7983 */ /* 0x000f280000300800 */
[----:B------:R-:W4:Y:S04]  /*42e70*/  LDL.LU R110, [R1+0x338] ;  /* 0x00033800016e7983 */ /* 0x000f280000300800 */
[----:B------:R-:W4:Y:S04]  /*42e80*/  LDL.LU R107, [R1+0x33c] ;  /* 0x00033c00016b7983 */ /* 0x000f280000300800 */
[----:B------:R-:W4:Y:S04]  /*42e90*/  LDL.LU R106, [R1+0x348] ;  /* 0x00034800016a7983 */ /* 0x000f280000300800 */
[----:B------:R-:W4:Y:S01]  /*42ea0*/  LDL.LU R103, [R1+0x34c] ;  /* 0x00034c0001677983 */ /* 0x000f220000300800 */
[----:B------:R-:W1:Y:S03]  /*42eb0*/  MUFU.EX2 R0, R0 ;  /* 0x0000000000007308 */ /* 0x000e660000000800 */
        /* <DEDUP_REMOVED lines=15> */
[----:B------:R-:W-:-:S03]  /*42fb0*/  FFMA R204, R2, R204, R48 ;  /* 0x000000cc02cc7223 */ /* 0x000fc60000000030 */
[----:B------:R-:W4:Y:S01]  /*42fc0*/  LDL.LU R58, [R1+0x3cc] ;  /* 0x0003cc00013a7983 */ /* 0x000f220000300800 */
[----:B------:R-:W-:-:S03]  /*42fd0*/  FADD R2, R40, R50 ;  /* 0x0000003228027221 */ /* 0x000fc60000000000 */
[----:B------:R-:W4:Y:S01]  /*42fe0*/  LDL.LU R57, [R1+0x3d8] ;  /* 0x0003d80001397983 */ /* 0x000f220000300800 */
[----:B-1----:R-:W-:-:S03]  /*42ff0*/  @!P3 FMUL R0, R0, R0 ;  /* 0x000000000000b220 */ /* 0x002fc60000400000 */
[----:B------:R-:W4:Y:S04]  /*43000*/  LDL.LU R56, [R1+0x3dc] ;  /* 0x0003dc0001387983 */ /* 0x000f280000300800 */
[----:B------:R-:W4:Y:S04]  /*43010*/  LDL.LU R55, [R1+0x3e8] ;  /* 0x0003e80001377983 */ /* 0x000f280000300800 */
[----:B------:R-:W4:Y:S04]  /*43020*/  LDL.LU R54, [R1+0x3ec] ;  /* 0x0003ec0001367983 */ /* 0x000f280000300800 */
[----:B------:R-:W4:Y:S01]  /*43030*/  LDL.LU R53, [R1+0x3f8] ;  /* 0x0003f80001357983 */ /* 0x000f220000300800 */
[----:B------:R-:W-:-:S03]  /*43040*/  FFMA R203, R0, R203, R2 ;  /* 0x000000cb00cb7223 */ /* 0x000fc60000000002 */
[----:B------:R-:W4:Y:S01]  /*43050*/  LDL.LU R52, [R1+0x3fc] ;  /* 0x0003fc0001347983 */ /* 0x000f220000300800 */
[----:B------:R-:W-:-:S03]  /*43060*/  F2FP.F16.F32.PACK_AB R84, R159, R188 ;  /* 0x000000bc9f54723e */ /* 0x000fc600000000ff */
[----:B------:R-:W4:Y:S04]  /*43070*/  LDL.LU R48, [R1+0x228] ;  /* 0x0002280001307983 */ /* 0x000f280000300800 */
[----:B------:R-:W4:Y:S04]  /*43080*/  LDL.LU R40, [R1+0x218] ;  /* 0x0002180001287983 */ /* 0x000f280000300800 */
[----:B------:R-:W4:Y:S04]  /*43090*/  LDL.LU R50, [R1+0x21c] ;  /* 0x00021c0001327983 */ /* 0x000f280000300800 */
[----:B------:R-:W4:Y:S04]  /*430a0*/  LDL.LU R2, [R1+0x20c] ;  /* 0x00020c0001027983 */ /* 0x000f280000300800 */
[----:B------:R-:W4:Y:S01]  /*430b0*/  LDL.LU R159, [R1+0x208] ;  /* 0x00020800019f7983 */ /* 0x000f220000300800 */
[-C--:B--2---:R-:W-:Y:S01]  /*430c0*/  FMUL R205, R205, R0.reuse ;  /* 0x00000000cdcd7220 */ /* 0x084fe20000400000 */
        /* <DEDUP_REMOVED lines=124> */
[----:B-1----:R-:W4:Y:S04]  /*43890*/  LDL.LU R194, [R1+0x8] ;  /* 0x0000080001c27983 */ /* 0x002f280000300800 */
[----:B------:R1:W-:Y:S04]  /*438a0*/  STL [R1+0x3ec], R54 ;  /* 0x0003ec3601007387 */ /* 0x0003e80000100800 */
[----:B--2---:R-:W2:Y:S04]  /*438b0*/  LDL.LU R193, [R1+0xc] ;  /* 0x00000c0001c17983 */ /* 0x004ea80000300800 */
[----:B------:R1:W-:Y:S04]  /*438c0*/  STL [R1+0x3f8], R53 ;  /* 0x0003f83501007387 */ /* 0x0003e80000100800 */
[----:B---3--:R-:W3:Y:S04]  /*438d0*/  LDL.LU R192, [R1+0x18] ;  /* 0x0000180001c07983 */ /* 0x008ee80000300800 */
[----:B------:R1:W-:Y:S01]  /*438e0*/  STL [R1+0x3fc], R52 ;  /* 0x0003fc3401007387 */ /* 0x0003e20000100800 */
[----:B------:R-:W-:-:S03]  /*438f0*/  F2FP.F16.F32.PACK_AB R86, R112, R158 ;  /* 0x0000009e7056723e */ /* 0x000fc600000000ff */
[----:B----4-:R-:W4:Y:S04]  /*43900*/  LDL.LU R191, [R1+0x1c] ;  /* 0x00001c0001bf7983 */ /* 0x010f280000300800 */
        /* <DEDUP_REMOVED lines=23> */
[----:B------:R-:W-:-:S03]  /*43a80*/  F2FP.F16.F32.PACK_AB R80, R108, R109 ;  /* 0x0000006d6c50723e */ /* 0x000fc600000000ff */
        /* <DEDUP_REMOVED lines=31> */
[----:B-1----:R-:W4:Y:S04]  /*43c80*/  LDL.LU R54, [R1+0x1cc] ;  /* 0x0001cc0001367983 */ /* 0x002f280000300800 */
[----:B------:R-:W4:Y:S04]  /*43c90*/  LDL.LU R53, [R1+0x1d8] ;  /* 0x0001d80001357983 */ /* 0x000f280000300800 */
[----:B------:R-:W4:Y:S04]  /*43ca0*/  LDL.LU R52, [R1+0x1dc] ;  /* 0x0001dc0001347983 */ /* 0x000f280000300800 */
[----:B------:R-:W4:Y:S04]  /*43cb0*/  LDL.LU R50, [R1+0x1e8] ;  /* 0x0001e80001327983 */ /* 0x000f280000300800 */
[----:B------:R-:W4:Y:S04]  /*43cc0*/  LDL.LU R48, [R1+0x1ec] ;  /* 0x0001ec0001307983 */ /* 0x000f280000300800 */
[----:B------:R-:W4:Y:S04]  /*43cd0*/  LDL.LU R40, [R1+0x1f8] ;  /* 0x0001f80001287983 */ /* 0x000f280000300800 */
[----:B------:R-:W4:Y:S01]  /*43ce0*/  LDL.LU R2, [R1+0x1fc] ;  /* 0x0001fc0001027983 */ /* 0x000f220000300800 */
[-C--:B------:R-:W-:Y:S01]  /*43cf0*/  FMUL R194, R194, R0.reuse ;  /* 0x00000000c2c27220 */ /* 0x080fe20000400000 */
[----:B--2---:R-:W-:-:S04]  /*43d00*/  FMUL R193, R193, R0 ;  /* 0x00000000c1c17220 */ /* 0x004fc80000400000 */
[----:B------:R-:W-:Y:S01]  /*43d10*/  STL [R1+0x8], R194 ;  /* 0x000008c201007387 */ /* 0x000fe20000100800 */
[----:B---3--:R-:W-:-:S03]  /*43d20*/  FMUL R192, R192, R0 ;  /* 0x00000000c0c07220 */ /* 0x008fc60000400000 */
[----:B------:R-:W-:Y:S01]  /*43d30*/  STL [R1+0xc], R193 ;  /* 0x00000cc101007387 */ /* 0x000fe20000100800 */
[----:B----4-:R-:W-:-:S03]  /*43d40*/  FMUL R191, R191, R0 ;  /* 0x00000000bfbf7220 */ /* 0x010fc60000400000 */
        /* <DEDUP_REMOVED lines=116> */
[----:B------:R-:W-:Y:S01]  /*44490*/  STL [R1+0x1e8], R50 ;  /* 0x0001e83201007387 */ /* 0x000fe20000100800 */
[----:B------:R-:W-:-:S03]  /*444a0*/  FMUL R40, R40, R0 ;  /* 0x0000000028287220 */ /* 0x000fc60000400000 */
[----:B------:R4:W-:Y:S01]  /*444b0*/  STL [R1+0x1ec], R48 ;  /* 0x0001ec3001007387 */ /* 0x0009e20000100800 */
[----:B------:R-:W-:-:S03]  /*444c0*/  FMUL R2, R2, R0 ;  /* 0x0000000002027220 */ /* 0x000fc60000400000 */
[----:B------:R4:W-:Y:S04]  /*444d0*/  STL [R1+0x1f8], R40 ;  /* 0x0001f82801007387 */ /* 0x0009e80000100800 */
[----:B------:R1:W-:Y:S01]  /*444e0*/  STL [R1+0x1fc], R2 ;  /* 0x0001fc0201007387 */ /* 0x0003e20000100800 */
[----:B------:R-:W-:Y:S01]  /*444f0*/  ULEA UR6, UR4, UR60, 0x3 ;  /* 0x0000003c04067291 */ /* 0x000fe2000f8e183f */
[----:B------:R-:W-:Y:S02]  /*44500*/  SHF.L.U32 R0, R201, 0x1f, RZ ;  /* 0x0000001fc9007819 */ /* 0x000fe400000006ff */
[----:B------:R-:W-:Y:S02]  /*44510*/  F2FP.F16.F32.PACK_AB R77, R77, R39 ;  /* 0x000000274d4d723e */ /* 0x000fe400000000ff */
[----:B------:R-:W-:-:S02]  /*44520*/  F2FP.F16.F32.PACK_AB R79, R79, R37 ;  /* 0x000000254f4f723e */ /* 0x000fc400000000ff */
[----:B------:R-:W-:Y:S02]  /*44530*/  F2FP.F16.F32.PACK_AB R85, R85, R72 ;  /* 0x000000485555723e */ /* 0x000fe400000000ff */
[----:B------:R1:W3:Y:S01]  /*44540*/  SYNCS.PHASECHK.TRANS64.TRYWAIT P2, [UR6+0x160000], R0 ;  /* 0x16000000ff0075a7 */ /* 0x0002e20008040146 */
[----:B------:R-:W-:Y:S02]  /*44550*/  F2FP.F16.F32.PACK_AB R87, R87, R46 ;  /* 0x0000002e5757723e */ /* 0x000fe400000000ff */
[----:B------:R-:W-:Y:S02]  /*44560*/  F2FP.F16.F32.PACK_AB R81, R81, R44 ;  /* 0x0000002c5151723e */ /* 0x000fe400000000ff */
[----:B------:R-:W-:Y:S02]  /*44570*/  F2FP.F16.F32.PACK_AB R83, R83, R42 ;  /* 0x0000002a5353723e */ /* 0x000fe400000000ff */
[----:B------:R-:W-:Y:S02]  /*44580*/  F2FP.F16.F32.PACK_AB R73, R73, R36 ;  /* 0x000000244949723e */ /* 0x000fe400000000ff */
[----:B------:R-:W-:-:S02]  /*44590*/  F2FP.F16.F32.PACK_AB R75, R75, R34 ;  /* 0x000000224b4b723e */ /* 0x000fc400000000ff */
[----:B------:R-:W-:Y:S02]  /*445a0*/  F2FP.F16.F32.PACK_AB R69, R69, R31 ;  /* 0x0000001f4545723e */ /* 0x000fe400000000ff */
[----:B------:R-:W-:Y:S02]  /*445b0*/  F2FP.F16.F32.PACK_AB R71, R71, R29 ;  /* 0x0000001d4747723e */ /* 0x000fe400000000ff */
[----:B-1----:R-:W-:Y:S02]  /*445c0*/  F2FP.F16.F32.PACK_AB R65, R26, R27 ;  /* 0x0000001b1a41723e */ /* 0x002fe400000000ff */
[----:B------:R-:W-:Y:S02]  /*445d0*/  F2FP.F16.F32.PACK_AB R67, R67, R25 ;  /* 0x000000194343723e */ /* 0x000fe400000000ff */
[----:B--2---:R-:W-:Y:S02]  /*445e0*/  F2FP.F16.F32.PACK_AB R53, R15, R24 ;  /* 0x000000180f35723e */ /* 0x004fe400000000ff */
        /* <DEDUP_REMOVED lines=19> */
[----:B---3--:R-:W-:Y:S02]  /*44720*/  F2FP.F16.F32.PACK_AB R52, R137, R175 ;  /* 0x000000af8934723e */ /* 0x008fe400000000ff */
[----:B------:R-:W-:Y:S02]  /*44730*/  F2FP.F16.F32.PACK_AB R54, R136, R174 ;  /* 0x000000ae8836723e */ /* 0x000fe400000000ff */
[----:B------:R-:W-:Y:S02]  /*44740*/  F2FP.F16.F32.PACK_AB R55, R13, R16 ;  /* 0x000000100d37723e */ /* 0x000fe400000000ff */
[----:B----4-:R-:W-:Y:S02]  /*44750*/  F2FP.F16.F32.PACK_AB R48, R133, R173 ;  /* 0x000000ad8530723e */ /* 0x010fe400000000ff */
        /* <DEDUP_REMOVED lines=25> */
.L_x_39:
[----:B------:R-:W-:Y:S05]  /*448f0*/  @P2 BRA `(.L_x_40) ;  /* 0x0000000000082947 */ /* 0x000fea0003800000 */
[----:B------:R-:W1:Y:S02]  /*44900*/  SYNCS.PHASECHK.TRANS64.TRYWAIT P2, [UR6+0x160000], R0 ;  /* 0x16000000ff0075a7 */ /* 0x000e640008040146 */
[----:B-1----:R-:W-:Y:S05]  /*44910*/  @!P2 BRA `(.L_x_41) ;  /* 0x000001d400f0a947 */ /* 0x002fea0003800000 */
.L_x_40:
        /* <DEDUP_REMOVED lines=64> */
[----:B------:R-:W-:Y:S04]  /*44d20*/  STL [R1+0x440], R203 ;  /* 0x000440cb01007387 */ /* 0x000fe80000100800 */
[----:B-----5:R-:W-:Y:S04]  /*44d30*/  STL.64 [R1+0x438], R200 ;  /* 0x000438c801007387 */ /* 0x020fe80000100a00 */
[----:B------:R-:W-:Y:S04]  /*44d40*/  STL [R1+0x430], R189 ;  /* 0x000430bd01007387 */ /* 0x000fe80000100800 */
[----:B------:R2:W-:Y:S04]  /*44d50*/  STL [R1+0x42c], R96 ;  /* 0x00042c6001007387 */ /* 0x0005e80000100800 */
[----:B------:R-:W3:Y:S04]  /*44d60*/  LDL.LU.64 R92, [R1] ;  /* 0x00000000015c7983 */ /* 0x000ee80000300a00 */
[----:B------:R-:W4:Y:S04]  /*44d70*/  LDL.LU.64 R94, [R1+0x8] ;  /* 0x00000800015e7983 */ /* 0x000f280000300a00 */
[----:B--2---:R-:W2:Y:S04]  /*44d80*/  LDL.LU.64 R96, [R1+0x10] ;  /* 0x0000100001607983 */ /* 0x004ea80000300a00 */
        /* <DEDUP_REMOVED lines=61> */
[----:B---3--:R-:W-:Y:S04]  /*45160*/  STL.64 [R1+0x2558], R218 ;  /* 0x002558da01007387 */ /* 0x008fe80000100a00 */
[----:B--2---:R-:W-:Y:S04]  /*45170*/  STL.64 [R1+0x2550], R216 ;  /* 0x002550d801007387 */ /* 0x004fe80000100a00 */
[----:B----4-:R-:W-:Y:S04]  /*45180*/  STL.64 [R1+0x2548], R214 ;  /* 0x002548d601007387 */ /* 0x010fe80000100a00 */
        /* <DEDUP_REMOVED lines=126> */
[----:B------:R-:W-:-:S06]  /*45970*/  UMOV UR11, 0x40000040 ;  /* 0x40000040000b7882 */ /* 0x000fcc0000000000 */
[----:B------:R-:W-:Y:S01]  /*45980*/  UMOV UR10, UR6 ;  /* 0x00000006000a7c82 */ /* 0x000fe20008000000 */
        /* <DEDUP_REMOVED lines=108> */
[----:B------:R-:W-:-:S03]  /*46050*/  MOV R91, R141 ;  /* 0x0000008d005b7202 */ /* 0x000fc60000000f00 */
        /* <DEDUP_REMOVED lines=63> */
[----:B------:R-:W-:-:S02]  /*46450*/  UMOV UR11, 0x40000040 ;  /* 0x40000040000b7882 */ /* 0x000fc40000000000 */
        /* <DEDUP_REMOVED lines=329> */
[----:B------:R-:W-:-:S02]  /*478f0*/  UMOV UR11, 0x40000040 ;  /* 0x40000040000b7882 */ /* 0x000fc40000000000 */
[----:B--2---:R-:W-:Y:S04]  /*47900*/  STL.64 [R1+0x2158], R234 ;  /* 0x002158ea01007387 */ /* 0x004fe80000100a00 */
[----:B---3--:R-:W-:Y:S04]  /*47910*/  STL.64 [R1+0x2150], R232 ;  /* 0x002150e801007387 */ /* 0x008fe80000100a00 */
[----:B----4-:R-:W-:Y:S04]  /*47920*/  STL.64 [R1+0x2148], R230 ;  /* 0x002148e601007387 */ /* 0x010fe80000100a00 */
        /* <DEDUP_REMOVED lines=280> */
[----:B------:R-:W-:-:S03]  /*48ab0*/  MOV R72, R149 ;  /* 0x0000009500487202 */ /* 0x000fc60000000f00 */
        /* <DEDUP_REMOVED lines=207> */
[----:B------:R-:W-:-:S02]  /*497b0*/  MOV R209, R27 ;  /* 0x0000001b00d17202 */ /* 0x000fc40000000f00 */
[----:B------:R-:W-:Y:S02]  /*497c0*/  MOV R220, R16 ;  /* 0x0000001000dc7202 */ /* 0x000fe40000000f00 */
[----:B------:R-:W-:Y:S02]  /*497d0*/  MOV R221, R15 ;  /* 0x0000000f00dd7202 */ /* 0x000fe40000000f00 */
[----:B------:R-:W-:Y:S02]  /*497e0*/  MOV R223, R13 ;  /* 0x0000000d00df7202 */ /* 0x000fe40000000f00 */
[----:B------:R-:W-:Y:S02]  /*497f0*/  MOV R224, R12 ;  /* 0x0000000c00e07202 */ /* 0x000fe40000000f00 */
[----:B------:R-:W-:Y:S02]  /*49800*/  MOV R226, R10 ;  /* 0x0000000a00e27202 */ /* 0x000fe40000000f00 */
[----:B------:R-:W-:-:S02]  /*49810*/  MOV R227, R9 ;  /* 0x0000000900e37202 */ /* 0x000fc40000000f00 */
[----:B------:R-:W-:Y:S02]  /*49820*/  MOV R229, R7 ;  /* 0x0000000700e57202 */ /* 0x000fe40000000f00 */
[----:B------:R-:W-:Y:S02]  /*49830*/  MOV R230, R6 ;  /* 0x0000000600e67202 */ /* 0x000fe40000000f00 */
[----:B------:R-:W-:Y:S02]  /*49840*/  MOV R232, R4 ;  /* 0x0000000400e87202 */ /* 0x000fe40000000f00 */
[----:B------:R-:W-:Y:S02]  /*49850*/  MOV R233, R3 ;  /* 0x0000000300e97202 */ /* 0x000fe40000000f00 */
[----:B------:R-:W-:Y:S01]  /*49860*/  MOV R235, R0 ;  /* 0x0000000000eb7202 */ /* 0x000fe20000000f00 */
[----:B------:R-:W-:Y:S01]  /*49870*/  UIADD3 UR10, UR6, 0x180, URZ ;  /* 0x00000180060a7890 */ /* 0x000fe2000fffe03f */
[----:B------:R-:W-:Y:S01]  /*49880*/  MOV R211, R25 ;  /* 0x0000001900d37202 */ /* 0x000fe20000000f00 */
[----:B------:R-:W-:Y:S01]  /*49890*/  UMOV UR11, 0x40000040 ;  /* 0x40000040000b7882 */ /* 0x000fe20000000000 */
[----:B------:R-:W-:Y:S01]  /*498a0*/  MOV R212, R24 ;  /* 0x0000001800d47202 */ /* 0x000fe20000000f00 */
[----:B------:R-:W3:Y:S01]  /*498b0*/  LDL.LU R68, [R1+0x1f4c] ;  /* 0x001f4c0001447983 */ /* 0x000ee20000300800 */
[----:B------:R-:W-:-:S02]  /*498c0*/  MOV R214, R22 ;  /* 0x0000001600d67202 */ /* 0x000fc40000000f00 */
[----:B------:R-:W-:Y:S01]  /*498d0*/  MOV R215, R21 ;  /* 0x0000001500d77202 */ /* 0x000fe20000000f00 */
[----:B------:R-:W3:Y:S01]  /*498e0*/  LDL.LU R69, [R1+0x1f48] ;  /* 0x001f480001457983 */ /* 0x000ee20000300800 */
[----:B------:R-:W-:Y:S02]  /*498f0*/  MOV R217, R19 ;  /* 0x0000001300d97202 */ /* 0x000fe40000000f00 */
[----:B------:R-:W-:Y:S01]  /*49900*/  MOV R218, R18 ;  /* 0x0000001200da7202 */ /* 0x000fe20000000f00 */
        /* <DEDUP_REMOVED lines=134> */
[----:B------:R-:W-:-:S02]  /*4a170*/  UMOV UR11, 0x40000040 ;  /* 0x40000040000b7882 */ /* 0x000fc40000000000 */
[----:B--2---:R-:W-:Y:S04]  /*4a180*/  STL.64 [R1+0x1d38], R234 ;  /* 0x001d38ea01007387 */ /* 0x004fe80000100a00 */
[----:B----4-:R-:W-:Y:S04]  /*4a190*/  STL.64 [R1+0x1d30], R232 ;  /* 0x001d30e801007387 */ /* 0x010fe80000100a00 */
[----:B---3--:R-:W-:Y:S04]  /*4a1a0*/  STL.64 [R1+0x1d28], R230 ;  /* 0x001d28e601007387 */ /* 0x008fe80000100a00 */
        /* <DEDUP_REMOVED lines=154> */
[----:B------:R-:W-:-:S03]  /*4ab50*/  MOV R4, R232 ;  /* 0x000000e800047202 */ /* 0x000fc60000000f00 */
[----:B------:R-:W-:Y:S01]  /*4ab60*/  STL.64 [R1+0x298], R146 ;  /* 0x0002989201007387 */ /* 0x000fe20000100a00 */
[----:B------:R-:W-:Y:S01]  /*4ab70*/  MOV R3, R233 ;  /* 0x000000e900037202 */ /* 0x000fe20000000f00 */
[----:B------:R-:W-:Y:S02]  /*4ab80*/  IMAD.MOV.U32 R5, RZ, RZ, R231 ;  /* 0x000000ffff057224 */ /* 0x000fe400078e00e7 */
[----:B------:R1:W-:Y:S01]  /*4ab90*/  STL [R1+0x2a0], R148 ;  /* 0x0002a09401007387 */ /* 0x0003e20000100800 */
[----:B------:R-:W-:Y:S01]  /*4aba0*/  MOV R6, R230 ;  /* 0x000000e600067202 */ /* 0x000fe20000000f00 */
[----:B------:R-:W-:Y:S02]  /*4abb0*/  IMAD.MOV.U32 R8, RZ, RZ, R228 ;  /* 0x000000ffff087224 */ /* 0x000fe400078e00e4 */
[----:B------:R-:W2:Y:S01]  /*4abc0*/  LDL.LU.64 R234, [R1+0x1d38] ;  /* 0x001d380001ea7983 */ /* 0x000ea20000300a00 */
[----:B------:R-:W-:-:S03]  /*4abd0*/  MOV R7, R229 ;  /* 0x000000e500077202 */ /* 0x000fc60000000f00 */
[----:B------:R-:W3:Y:S01]  /*4abe0*/  LDL.LU.64 R232, [R1+0x1d30] ;  /* 0x001d300001e87983 */ /* 0x000ee20000300a00 */
[----:B------:R-:W-:Y:S01]  /*4abf0*/  MOV R10, R226 ;  /* 0x000000e2000a7202 */ /* 0x000fe20000000f00 */
[----:B------:R-:W-:Y:S01]  /*4ac00*/  IMAD.MOV.U32 R11, RZ, RZ, R225 ;  /* 0x000000ffff0b7224 */ /* 0x000fe200078e00e1 */
[----:B------:R-:W-:Y:S01]  /*4ac10*/  MOV R9, R227 ;  /* 0x000000e300097202 */ /* 0x000fe20000000f00 */
[----:B------:R-:W4:Y:S01]  /*4ac20*/  LDL.LU.64 R230, [R1+0x1d28] ;  /* 0x001d280001e67983 */ /* 0x000f220000300a00 */
[----:B------:R-:W-:Y:S01]  /*4ac30*/  MOV R12, R224 ;  /* 0x000000e0000c7202 */ /* 0x000fe20000000f00 */
[----:B------:R-:W-:Y:S02]  /*4ac40*/  IMAD.MOV.U32 R14, RZ, RZ, R222 ;  /* 0x000000ffff0e7224 */ /* 0x000fe400078e00de */
[----:B------:R-:W4:Y:S01]  /*4ac50*/  LDL.LU.64 R228, [R1+0x1d20] ;  /* 0x001d200001e47983 */ /* 0x000f220000300a00 */
[----:B------:R-:W-:-:S03]  /*4ac60*/  MOV R13, R223 ;  /* 0x000000df000d7202 */ /* 0x000fc60000000f00 */
[----:B------:R-:W4:Y:S01]  /*4ac70*/  LDL.LU.64 R226, [R1+0x1d18] ;  /* 0x001d180001e27983 */ /* 0x000f220000300a00 */
        /* <DEDUP_REMOVED lines=108> */
[----:B------:R-:W-:-:S03]  /*4b340*/  MOV R64, R149 ;  /* 0x0000009500407202 */ /* 0x000fc60000000f00 */
        /* <DEDUP_REMOVED lines=218> */
[----:B------:R-:W3:Y:S01]  /*4c0f0*/  LDL.LU R62, [R1+0x1b24] ;  /* 0x001b2400013e7983 */ /* 0x000ee20000300800 */
[----:B------:R-:W-:Y:S02]  /*4c100*/  MOV R205, R31 ;  /* 0x0000001f00cd7202 */ /* 0x000fe40000000f00 */
[----:B------:R-:W-:Y:S01]  /*4c110*/  MOV R206, R30 ;  /* 0x0000001e00ce7202 */ /* 0x000fe20000000f00 */
[----:B------:R-:W3:Y:S01]  /*4c120*/  LDL.LU R63, [R1+0x1b20] ;  /* 0x001b2000013f7983 */ /* 0x000ee20000300800 */
[----:B------:R-:W-:-:S02]  /*4c130*/  MOV R208, R28 ;  /* 0x0000001c00d07202 */ /* 0x000fc40000000f00 */
[----:B------:R-:W-:Y:S02]  /*4c140*/  MOV R209, R27 ;  /* 0x0000001b00d17202 */ /* 0x000fe40000000f00 */
[----:B------:R-:W-:Y:S02]  /*4c150*/  MOV R211, R25 ;  /* 0x0000001900d37202 */ /* 0x000fe40000000f00 */
[----:B------:R-:W-:Y:S02]  /*4c160*/  MOV R212, R24 ;  /* 0x0000001800d47202 */ /* 0x000fe40000000f00 */
[----:B------:R-:W-:Y:S02]  /*4c170*/  MOV R214, R22 ;  /* 0x0000001600d67202 */ /* 0x000fe40000000f00 */
[----:B------:R-:W-:Y:S02]  /*4c180*/  MOV R215, R21 ;  /* 0x0000001500d77202 */ /* 0x000fe40000000f00 */
[----:B------:R-:W-:-:S02]  /*4c190*/  MOV R217, R19 ;  /* 0x0000001300d97202 */ /* 0x000fc40000000f00 */
[----:B------:R-:W-:-:S06]  /*4c1a0*/  MOV R218, R18 ;  /* 0x0000001200da7202 */ /* 0x000fcc0000000f00 */
        /* <DEDUP_REMOVED lines=3146> */
[----:B------:R-:W-:-:S03]  /*58650*/  MOV R152, R25 ;  /* 0x0000001900987202 */ /* 0x000fc60000000f00 */
[----:B------:R-:W3:Y:S01]  /*58660*/  LDL.LU R89, [R1+0x69c] ;  /* 0x00069c0001597983 */ /* 0x000ee20000300800 */
[----:B------:R-:W-:-:S03]  /*58670*/  IMAD.MOV.U32 R153, RZ, RZ, R26 ;  /* 0x000000ffff997224 */ /* 0x000fc600078e001a */
[----:B------:R-:W3:Y:S04]  /*58680*/  LDL.LU R14, [R1+0x698] ;  /* 0x00069800010e7983 */ /* 0x000ee80000300800 */
        /* <DEDUP_REMOVED lines=73> */
[----:B------:R1:W5:Y:S01]  /*58b20*/  LDL.LU R8, [R1+0x688] ;  /* 0x0006880001087983 */ /* 0x0003620000300800 */
[----:B------:R-:W-:-:S02]  /*58b30*/  MOV R199, R48 ;  /* 0x0000003000c77202 */ /* 0x000fc40000000f00 */
[----:B------:R-:W-:Y:S01]  /*58b40*/  MOV R200, R47 ;  /* 0x0000002f00c87202 */ /* 0x000fe20000000f00 */
[----:B------:R1:W5:Y:S01]  /*58b50*/  LDL.LU R7, [R1+0x684] ;  /* 0x0006840001077983 */ /* 0x0003620000300800 */
[----:B------:R-:W-:Y:S02]  /*58b60*/  MOV R202, R45 ;  /* 0x0000002d00ca7202 */ /* 0x000fe40000000f00 */
[----:B------:R-:W-:Y:S01]  /*58b70*/  MOV R203, R44 ;  /* 0x0000002c00cb7202 */ /* 0x000fe20000000f00 */
[----:B------:R1:W5:Y:S01]  /*58b80*/  LDL.LU R6, [R1+0x680] ;  /* 0x0006800001067983 */ /* 0x0003620000300800 */
[----:B------:R-:W-:Y:S02]  /*58b90*/  MOV R205, R42 ;  /* 0x0000002a00cd7202 */ /* 0x000fe40000000f00 */
[----:B------:R-:W-:Y:S02]  /*58ba0*/  MOV R206, R41 ;  /* 0x0000002900ce7202 */ /* 0x000fe40000000f00 */
        /* <DEDUP_REMOVED lines=217> */
[----:B------:R1:W5:Y:S04]  /*59940*/  LDL.LU R204, [R1+0x444] ;  /* 0x0004440001cc7983 */ /* 0x0003680000300800 */
[----:B------:R1:W5:Y:S04]  /*59950*/  LDL.LU R203, [R1+0x440] ;  /* 0x0004400001cb7983 */ /* 0x0003680000300800 */
[----:B------:R1:W5:Y:S04]  /*59960*/  LDL.LU.64 R200, [R1+0x438] ;  /* 0x0004380001c87983 */ /* 0x0003680000300a00 */
[----:B------:R1:W5:Y:S04]  /*59970*/  LDL.LU R189, [R1+0x430] ;  /* 0x0004300001bd7983 */ /* 0x0003680000300800 */
[----:B------:R1:W5:Y:S01]  /*59980*/  LDL.LU R96, [R1+0x42c] ;  /* 0x00042c0001607983 */ /* 0x0003620000300800 */
[----:B------:R-:W-:Y:S05]  /*59990*/  @!P0 BRA `(.L_x_42) ;  /* 0x0000000000048947 */ /* 0x000fea0003800000 */
[----:B------:R-:W-:Y:S01]  /*599a0*/  BPT.TRAP 0x1 ;  /* 0x000000040000795c */ /* 0x000fe20000300000 */
.L_x_42:
[----:B------:R-:W-:-:S04]  /*599b0*/  ULEA UR6, UR7, UR60, 0x3 ;  /* 0x0000003c07067291 */ /* 0x000fc8000f8e183f */
[----:B------:R-:W-:-:S04]  /*599c0*/  UIADD3 UR6, UR6, 0x160028, URZ ;  /* 0x0016002806067890 */ /* 0x000fc8000fffe03f */
[----:B------:R-:W-:-:S09]  /*599d0*/  UPRMT UR6, URZ, 0x654, UR6 ;  /* 0x000006543f067896 */ /* 0x000fd20008000006 */
[----:B------:R-:W-:Y:S01]  /*599e0*/  SYNCS.ARRIVE.TRANS64.RED.A1T0 RZ, [UR6], RZ ;  /* 0x000000ffffff79a7 */ /* 0x000fe20008100406 */
[----:B------:R-:W-:Y:S05]  /*599f0*/  @P1 BRA `(.L_x_43) ;  /* 0x0000000000041947 */ /* 0x000fea0003800000 */
[----:B------:R-:W-:Y:S01]  /*59a00*/  BPT.TRAP 0x1 ;  /* 0x000000040000795c */ /* 0x000fe20000300000 */
.L_x_43:
[----:B------:R-:W-:-:S04]  /*59a10*/  UIADD3 UR6, UR7, 0x1, URZ ;  /* 0x0000000107067890 */ /* 0x000fc8000fffe03f */
[----:B------:R-:W-:-:S04]  /*59a20*/  UISETP.NE.AND UP0, UPT, UR6, 0x5, UPT ;  /* 0x000000050600788c */ /* 0x000fc8000bf05270 */
[----:B------:R-:W-:Y:S01]  /*59a30*/  USEL UR6, UR6, URZ, UP0 ;  /* 0x0000003f06067287 */ /* 0x000fe20008000000 */
[----:B------:R-:W-:Y:S11]  /*59a40*/  @!P0 BRA `(.L_x_44) ;  /* 0x0000000000048947 */ /* 0x000ff60003800000 */
[----:B------:R-:W-:Y:S01]  /*59a50*/  BPT.TRAP 0x1 ;  /* 0x000000040000795c */ /* 0x000fe20000300000 */
.L_x_44:
[----:B------:R-:W-:-:S04]  /*59a60*/  ULEA UR7, UR6, UR60, 0x3 ;  /* 0x0000003c06077291 */ /* 0x000fc8000f8e183f */
[----:B------:R-:W-:-:S04]  /*59a70*/  UIADD3 UR7, UR7, 0x160028, URZ ;  /* 0x0016002807077890 */ /* 0x000fc8000fffe03f */
[----:B------:R-:W-:-:S09]  /*59a80*/  UPRMT UR7, URZ, 0x654, UR7 ;  /* 0x000006543f077896 */ /* 0x000fd20008000007 */
[----:B------:R-:W-:Y:S01]  /*59a90*/  SYNCS.ARRIVE.TRANS64.RED.A1T0 RZ, [UR7], RZ ;  /* 0x000000ffffff79a7 */ /* 0x000fe20008100407 */
[----:B------:R-:W-:Y:S05]  /*59aa0*/  @P1 BRA `(.L_x_45) ;  /* 0x0000000000041947 */ /* 0x000fea0003800000 */
[----:B------:R-:W-:Y:S01]  /*59ab0*/  BPT.TRAP 0x1 ;  /* 0x000000040000795c */ /* 0x000fe20000300000 */
.L_x_45:
[----:B------:R-:W-:Y:S01]  /*59ac0*/  UIADD3 UR4, UR4, 0x1, URZ ;  /* 0x0000000104047890 */ /* 0x000fe2000fffe03f */
[C---:B-----5:R-:W-:Y:S01]  /*59ad0*/  ISETP.GT.AND P2, PT, R200.reuse, 0x1, PT ;  /* 0x00000001c800780c */ /* 0x060fe20003f44270 */
[----:B------:R-:W-:Y:S01]  /*59ae0*/  UIADD3 UR6, UR6, 0x1, URZ ;  /* 0x0000000106067890 */ /* 0x000fe2000fffe03f */
[----:B------:R-:W-:Y:S01]  /*59af0*/  IADD3 R2, R200, -0x1, RZ ;  /* 0xffffffffc8027810 */ /* 0x000fe20007ffe0ff */
[----:B------:R-:W-:Y:S01]  /*59b00*/  UISETP.NE.AND UP1, UPT, UR4, 0x5, UPT ;  /* 0x000000050400788c */ /* 0x000fe2000bf25270 */
[----:B------:R-:W-:Y:S01]  /*59b10*/  VIADD R6, R6, 0x100 ;  /* 0x0000010006067836 */ /* 0x000fe20000000000 */
[----:B------:R-:W-:Y:S01]  /*59b20*/  UISETP.NE.AND UP0, UPT, UR6, 0x5, UPT ;  /* 0x000000050600788c */ /* 0x000fe2000bf05270 */
[----:B------:R-:W-:Y:S01]  /*59b30*/  MOV R200, R2 ;  /* 0x0000000200c87202 */ /* 0x000fe20000000f00 */
[----:B------:R-:W-:Y:S01]  /*59b40*/  USEL UR7, URZ, 0x1, UP1 ;  /* 0x000000013f077887 */ /* 0x000fe20008800000 */
[----:B------:R-:W-:Y:S01]  /*59b50*/  MOV R4, R189 ;  /* 0x000000bd00047202 */ /* 0x000fe20000000f00 */
[----:B------:R-:W-:Y:S01]  /*59b60*/  USEL UR4, UR4, URZ, UP1 ;  /* 0x0000003f04047287 */ /* 0x000fe20008800000 */
[----:B------:R-:W-:-:S03]  /*59b70*/  IMAD.MOV.U32 R199, RZ, RZ, R96 ;  /* 0x000000ffffc77224 */ /* 0x000fc600078e0060 */
[----:B------:R-:W-:Y:S01]  /*59b80*/  LOP3.LUT R0, R201, UR7, RZ, 0x3c, !PT ;  /* 0x00000007c9007c12 */ /* 0x000fe2000f8e3cff */
[----:B------:R-:W-:Y:S01]  /*59b90*/  USEL UR7, UR6, URZ, UP0 ;  /* 0x0000003f06077287 */ /* 0x000fe20008000000 */
[----:B------:R-:W-:Y:S11]  /*59ba0*/  @P2 BRA `(.L_x_46) ;  /* 0xfffffe0400502947 */ /* 0x000ff6000383ffff */
.L_x_35:
[----:B------:R-:W2:Y:S01]  /*59bb0*/  SHFL.BFLY PT, R0, R204, 0x1, 0x1f ;  /* 0x0c201f00cc007f89 */ /* 0x000ea200000e0000 */
[----:B------:R-:W-:Y:S01]  /*59bc0*/  BSSY B0, `(.L_x_47) ;  /* 0x0000025000007945 */ /* 0x000fe20003800000 */
[----:B------:R-:W-:Y:S02]  /*59bd0*/  MOV R10, 0x7f800000 ;  /* 0x7f800000000a7802 */ /* 0x000fe40000000f00 */
[----:B------:R-:W3:Y:S01]  /*59be0*/  SHFL.BFLY PT, R2, R203, 0x1, 0x1f ;  /* 0x0c201f00cb027f89 */ /* 0x000ee200000e0000 */
[----:B------:R-:W-:Y:S02]  /*59bf0*/  MOV R9, 0x3f800000 ;  /* 0x3f80000000097802 */ /* 0x000fe40000000f00 */
[----:B------:R-:W-:Y:S01]  /*59c00*/  MOV R8, 0x7f800000 ;  /* 0x7f80000000087802 */ /* 0x000fe20000000f00 */
[----:B--2---:R-:W-:Y:S01]  /*59c10*/  FADD R204, R0, R204 ;  /* 0x000000cc00cc7221 */ /* 0x004fe20000000000 */
[----:B---3--:R-:W-:-:S04]  /*59c20*/  FADD R203, R2, R203 ;  /* 0x000000cb02cb7221 */ /* 0x008fc80000000000 */
[----:B------:R-:W2:Y:S04]  /*59c30*/  SHFL.BFLY PT, R0, R204, 0x2, 0x1f ;  /* 0x0c401f00cc007f89 */ /* 0x000ea800000e0000 */
[----:B------:R-:W3:Y:S01]  /*59c40*/  SHFL.BFLY PT, R11, R203, 0x2, 0x1f ;  /* 0x0c401f00cb0b7f89 */ /* 0x000ee200000e0000 */
[C---:B--2---:R-:W-:Y:S01]  /*59c50*/  FSETP.NE.AND P0, PT, R204.reuse, -R0, PT ;  /* 0x80000000cc00720b */ /* 0x044fe20003f05000 */
[----:B------:R-:W-:Y:S01]  /*59c60*/  FADD R204, R204, R0 ;  /* 0x00000000cccc7221 */ /* 0x000fe20000000000 */
[----:B------:R-:W-:Y:S02]  /*59c70*/  IMAD.MOV.U32 R0, RZ, RZ, 0x3f800000 ;  /* 0x3f800000ff007424 */ /* 0x000fe400078e00ff */
[----:B---3--:R-:W-:-:S09]  /*59c80*/  FADD R4, R203, R11 ;  /* 0x0000000bcb047221 */ /* 0x008fd20000000000 */
[----:B------:R-:W-:Y:S05]  /*59c90*/  @!P0 BRA `(.L_x_48) ;  /* 0x00000000005c8947 */ /* 0x000fea0003800000 */
[----:B------:R-:W-:Y:S01]  /*59ca0*/  MOV R0, R204 ;  /* 0x000000cc00007202 */ /* 0x000fe20000000f00 */
[----:B------:R-:W-:Y:S04]  /*59cb0*/  BSSY B1, `(.L_x_49) ;  /* 0x000000d000017945 */ /* 0x000fe80003800000 */
[----:B------:R-:W-:-:S05]  /*59cc0*/  VIADD R2, R0, 0x1800000 ;  /* 0x0180000000027836 */ /* 0x000fca0000000000 */
[----:B------:R-:W-:-:S04]  /*59cd0*/  LOP3.LUT R2, R2, 0x7f800000, RZ, 0xc0, !PT ;  /* 0x7f80000002027812 */ /* 0x000fc800078ec0ff */
[----:B------:R-:W-:-:S13]  /*59ce0*/  ISETP.GT.U32.AND P0, PT, R2, 0x1ffffff, PT ;  /* 0x01ffffff0200780c */ /* 0x000fda0003f04070 */
[----:B------:R-:W-:Y:S05]  /*59cf0*/  @P0 BRA `(.L_x_50) ;  /* 0x0000000000100947 */ /* 0x000fea0003800000 */
[----:B------:R-:W-:-:S07]  /*59d00*/  MOV R7, 0x59d20 ;  /* 0x00059d2000077802 */ /* 0x000fce0000000f00 */
[----:B-1----:R-:W-:Y:S05]  /*59d10*/  CALL.REL.NOINC `($__internal_0_$__cuda_sm20_rcp_rn_f32_slowpath) ;  /* 0x0000008400a07944 */ /* 0x002fea0003c00000 */
[----:B------:R-:W-:Y:S01]  /*59d20*/  MOV R2, R5 ;  /* 0x0000000500027202 */ /* 0x000fe20000000f00 */
[----:B------:R-:W-:Y:S06]  /*59d30*/  BRA `(.L_x_51) ;  /* 0x0000000000107947 */ /* 0x000fec0003800000 */
.L_x_50:
[----:B------:R-:W2:Y:S02]  /*59d40*/  MUFU.RCP R2, R0 ;  /* 0x0000000000027308 */ /* 0x000ea40000001000 */
[----:B--2---:R-:W-:-:S04]  /*59d50*/  FFMA R3, R0, R2, -1 ;  /* 0xbf80000000037423 */ /* 0x004fc80000000002 */
[----:B------:R-:W-:-:S04]  /*59d60*/  FADD.FTZ R3, -R3, -RZ ;  /* 0x800000ff03037221 */ /* 0x000fc80000010100 */
[----:B------:R-:W-:-:S07]  /*59d70*/  FFMA R2, R2, R3, R2 ;  /* 0x0000000302027223 */ /* 0x000fce0000000002 */
.L_x_51:
[----:B------:R-:W-:Y:S05]  /*59d80*/  BSYNC B1 ;  /* 0x0000000000017941 */ /* 0x000fea0003800000 */
.L_x_49:
[----:B------:R-:W-:Y:S01]  /*59d90*/  FSETP.GEU.AND P0, PT, |R0|, 1.175494350822287508e-38, PT ;  /* 0x008000000000780b */ /* 0x000fe20003f0e200 */
[----:B------:R-:W-:-:S12]  /*59da0*/  ULDC UR4, c[0x0][0x600] ;  /* 0x0001800000047ab9 */ /* 0x000fd80000000800 */
[----:B------:R-:W-:-:S06]  /*59db0*/  @!P0 FMUL R0, R0, 16777216 ;  /* 0x4b80000000008820 */ /* 0x000fcc0000400000 */
[----:B------:R-:W2:Y:S02]  /*59dc0*/  MUFU.LG2 R0, R0 ;  /* 0x0000000000007308 */ /* 0x000ea40000000c00 */
[----:B--2---:R-:W-:-:S04]  /*59dd0*/  @!P0 FADD R0, R0, -24 ;  /* 0xc1c0000000008421 */ /* 0x004fc80000000000 */
[----:B------:R-:W-:-:S04]  /*59de0*/  FMUL R0, R0, 0.69314718246459960938 ;  /* 0x3f31721800007820 */ /* 0x000fc80000400000 */
[----:B------:R-:W-:Y:S01]  /*59df0*/  FFMA R8, R189, UR4, R0 ;  /* 0x00000004bd087c23 */ /* 0x000fe20008000000 */
[----:B------:R-:W-:-:S07]  /*59e00*/  MOV R0, R2 ;  /* 0x0000000200007202 */ /* 0x000fce0000000f00 */
.L_x_48:
[----:B------:R-:W-:Y:S05]  /*59e10*/  BSYNC B0 ;  /* 0x0000000000007941 */ /* 0x000fea0003800000 */
.L_x_47:
[----:B------:R-:W2:Y:S01]  /*59e20*/  LDL.LU R68, [R1+0x200] ;  /* 0x0002000001447983 */ /* 0x000ea20000300800 */
[----:B------:R-:W-:-:S03]  /*59e30*/  ULDC UR4, c[0x0][0x608] ;  /* 0x0001820000047ab9 */ /* 0x000fc60000000800 */
[----:B------:R-:W3:Y:S04]  /*59e40*/  LDL.LU R64, [R1+0x204] ;  /* 0x0002040001407983 */ /* 0x000ee80000300800 */
[----:B------:R-:W4:Y:S04]  /*59e50*/  LDL.LU R60, [R1+0x210] ;  /* 0x00021000013c7983 */ /* 0x000f280000300800 */
        /* <DEDUP_REMOVED lines=53> */
[----:B------:R-:W1:Y:S04]  /*5a1b0*/  LDL.LU R15, [R1+0x3c0] ;  /* 0x0003c000010f7983 */ /* 0x000e680000300800 */
[----:B------:R-:W5:Y:S04]  /*5a1c0*/  LDL.LU R14, [R1+0x3c4] ;  /* 0x0003c400010e7983 */ /* 0x000f680000300800 */
[----:B------:R-:W5:Y:S04]  /*5a1d0*/  LDL.LU R13, [R1+0x3d0] ;  /* 0x0003d000010d7983 */ /* 0x000f680000300800 */
[----:B------:R-:W5:Y:S04]  /*5a1e0*/  LDL.LU R12, [R1+0x3d4] ;  /* 0x0003d400010c7983 */ /* 0x000f680000300800 */
[----:B------:R-:W5:Y:S04]  /*5a1f0*/  LDL.LU R7, [R1+0x3e0] ;  /* 0x0003e00001077983 */ /* 0x000f680000300800 */
[----:B------:R-:W5:Y:S04]  /*5a200*/  LDL.LU R6, [R1+0x3e4] ;  /* 0x0003e40001067983 */ /* 0x000f680000300800 */
[----:B------:R-:W5:Y:S04]  /*5a210*/  LDL.LU R3, [R1+0x3f0] ;  /* 0x0003f00001037983 */ /* 0x000f680000300800 */
[----:B------:R-:W5:Y:S01]  /*5a220*/  LDL.LU R2, [R1+0x3f4] ;  /* 0x0003f40001027983 */ /* 0x000f620000300800 */
[----:B------:R-:W-:Y:S01]  /*5a230*/  FMUL R0, R0, UR4 ;  /* 0x0000000400007c20 */ /* 0x000fe20008400000 */
[----:B------:R-:W-:Y:S01]  /*5a240*/  FSETP.NE.AND P0, PT, R203, -R11, PT ;  /* 0x8000000bcb00720b */ /* 0x000fe20003f05000 */
[----:B------:R-:W-:Y:S02]  /*5a250*/  BSSY B0, `(.L_x_52) ;  /* 0x00000fd000007945 */ /* 0x000fe40003800000 */
[-C--:B--2---:R-:W-:Y:S01]  /*5a260*/  FMUL R68, R68, R0.reuse ;  /* 0x0000000044447220 */ /* 0x084fe20000400000 */
[-C--:B---3--:R-:W-:Y:S01]  /*5a270*/  FMUL R64, R64, R0.reuse ;  /* 0x0000000040407220 */ /* 0x088fe20000400000 */
[-C--:B----4-:R-:W-:Y:S01]  /*5a280*/  FMUL R60, R60, R0.reuse ;  /* 0x000000003c3c7220 */ /* 0x090fe20000400000 */
[-C--:B-----5:R-:W-:Y:S01]  /*5a290*/  FMUL R55, R55, R0.reuse ;  /* 0x0000000037377220 */ /* 0x0a0fe20000400000 */
        /* <DEDUP_REMOVED lines=27> */
[----:B------:R-:W-:-:S02]  /*5a450*/  FMUL R205, R40, R0 ;  /* 0x0000000028cd7220 */ /* 0x000fc40000400000 */
[----:B------:R-:W2:Y:S01]  /*5a460*/  LDL.LU R40, [R1] ;  /* 0x0000000001287983 */ /* 0x000ea20000300800 */
[----:B------:R-:W-:-:S03]  /*5a470*/  FMUL R202, R39, R0 ;  /* 0x0000000027ca7220 */ /* 0x000fc60000400000 */
[----:B------:R-:W3:Y:S01]  /*5a480*/  LDL.LU R39, [R1+0x4] ;  /* 0x0000040001277983 */ /* 0x000ee20000300800 */
[----:B------:R-:W-:-:S03]  /*5a490*/  FMUL R201, R38, R0 ;  /* 0x0000000026c97220 */ /* 0x000fc60000400000 */
[----:B------:R-:W4:Y:S01]  /*5a4a0*/  LDL.LU R38, [R1+0x10] ;  /* 0x0000100001267983 */ /* 0x000f220000300800 */
[----:B------:R-:W-:-:S03]  /*5a4b0*/  FMUL R198, R37, R0 ;  /* 0x0000000025c67220 */ /* 0x000fc60000400000 */
[----:B------:R-:W5:Y:S01]  /*5a4c0*/  LDL.LU R37, [R1+0x14] ;  /* 0x0000140001257983 */ /* 0x000f620000300800 */
[----:B------:R-:W-:-:S03]  /*5a4d0*/  FMUL R197, R36, R0 ;  /* 0x0000000024c57220 */ /* 0x000fc60000400000 */
[----:B------:R-:W2:Y:S01]  /*5a4e0*/  LDL.LU R36, [R1+0x20] ;  /* 0x0000200001247983 */ /* 0x000ea20000300800 */
[----:B------:R-:W-:-:S03]  /*5a4f0*/  FMUL R194, R35, R0 ;  /* 0x0000000023c27220 */ /* 0x000fc60000400000 */
[----:B------:R-:W3:Y:S01]  /*5a500*/  LDL.LU R35, [R1+0x24] ;  /* 0x0000240001237983 */ /* 0x000ee20000300800 */
        /* <DEDUP_REMOVED lines=38> */
[----:B-1----:R-:W-:-:S03]  /*5a770*/  FMUL R154, R15, R0 ;  /* 0x000000000f9a7220 */ /* 0x002fc60000400000 */
        /* <DEDUP_REMOVED lines=15> */
[-C--:B----4-:R-:W-:Y:S01]  /*5a870*/  FMUL R134, R38, R0.reuse ;  /* 0x0000000026867220 */ /* 0x090fe20000400000 */
[-C--:B-----5:R-:W-:Y:S01]  /*5a880*/  FMUL R133, R37, R0.reuse ;  /* 0x0000000025857220 */ /* 0x0a0fe20000400000 */
[-C--:B--2---:R-:W-:Y:S01]  /*5a890*/  FMUL R130, R36, R0.reuse ;  /* 0x0000000024827220 */ /* 0x084fe20000400000 */
[-C--:B---3--:R-:W-:Y:S01]  /*5a8a0*/  FMUL R129, R35, R0.reuse ;  /* 0x0000000023817220 */ /* 0x088fe20000400000 */
        /* <DEDUP_REMOVED lines=16> */
[----:B------:R1:W-:Y:S01]  /*5a9b0*/  STL [R1+0x4], R14 ;  /* 0x0000040e01007387 */ /* 0x0003e20000100800 */
[----:B------:R-:W-:-:S03]  /*5a9c0*/  FMUL R7, R7, R0 ;  /* 0x0000000007077220 */ /* 0x000fc60000400000 */
[----:B------:R2:W-:Y:S01]  /*5a9d0*/  STL [R1+0x14], R12 ;  /* 0x0000140c01007387 */ /* 0x0005e20000100800 */
[----:B------:R-:W-:-:S03]  /*5a9e0*/  FMUL R6, R6, R0 ;  /* 0x0000000006067220 */ /* 0x000fc60000400000 */
[----:B------:R3:W-:Y:S01]  /*5a9f0*/  STL [R1], R7 ;  /* 0x0000000701007387 */ /* 0x0007e20000100800 */
[----:B------:R-:W-:-:S03]  /*5aa00*/  FMUL R3, R3, R0 ;  /* 0x0000000003037220 */ /* 0x000fc60000400000 */
[----:B------:R4:W-:Y:S01]  /*5aa10*/  STL [R1+0x24], R6 ;  /* 0x0000240601007387 */ /* 0x0009e20000100800 */
[----:B------:R-:W-:-:S03]  /*5aa20*/  FMUL R2, R2, R0 ;  /* 0x0000000002027220 */ /* 0x000fc60000400000 */
[----:B------:R-:W5:Y:S04]  /*5aa30*/  LDL.LU R38, [R1+0x104] ;  /* 0x0001040001267983 */ /* 0x000f680000300800 */
[----:B------:R4:W-:Y:S04]  /*5aa40*/  STL [R1+0x10], R3 ;  /* 0x0000100301007387 */ /* 0x0009e80000100800 */
[----:B------:R-:W5:Y:S04]  /*5aa50*/  LDL.LU R37, [R1+0x110] ;  /* 0x0001100001257983 */ /* 0x000f680000300800 */
[----:B------:R4:W-:Y:S04]  /*5aa60*/  STL [R1+0x34], R2 ;  /* 0x0000340201007387 */ /* 0x0009e80000100800 */
        /* <DEDUP_REMOVED lines=12> */
[----:B------:R-:W-:-:S03]  /*5ab30*/  FMUL R98, R20, R0 ;  /* 0x0000000014627220 */ /* 0x000fc60000400000 */
        /* <DEDUP_REMOVED lines=10> */
[----:B------:R-:W5:Y:S04]  /*5abe0*/  LDL.LU R19, [R1+0x1a0] ;  /* 0x0001a00001137983 */ /* 0x000f680000300800 */
[----:B------:R-:W5:Y:S01]  /*5abf0*/  LDL.LU R18, [R1+0x1a4] ;  /* 0x0001a40001127983 */ /* 0x000f620000300800 */
[----:B------:R-:W-:-:S03]  /*5ac00*/  FMUL R235, R13, R0 ;  /* 0x000000000deb7220 */ /* 0x000fc60000400000 */
[----:B------:R-:W5:Y:S04]  /*5ac10*/  LDL.LU R17, [R1+0x1b0] ;  /* 0x0001b00001117983 */ /* 0x000f680000300800 */
[----:B------:R-:W5:Y:S04]  /*5ac20*/  LDL.LU R16, [R1+0x1b4] ;  /* 0x0001b40001107983 */ /* 0x000f680000300800 */
[----:B------:R-:W5:Y:S04]  /*5ac30*/  LDL.LU R15, [R1+0x1c0] ;  /* 0x0001c000010f7983 */ /* 0x000f680000300800 */
[----:B-1----:R-:W5:Y:S04]  /*5ac40*/  LDL.LU R14, [R1+0x1c4] ;  /* 0x0001c400010e7983 */ /* 0x002f680000300800 */
[----:B------:R-:W5:Y:S04]  /*5ac50*/  LDL.LU R13, [R1+0x1d0] ;  /* 0x0001d000010d7983 */ /* 0x000f680000300800 */
[----:B--2---:R-:W2:Y:S04]  /*5ac60*/  LDL.LU R12, [R1+0x1d4] ;  /* 0x0001d400010c7983 */ /* 0x004ea80000300800 */
[----:B---3--:R-:W3:Y:S04]  /*5ac70*/  LDL.LU R7, [R1+0x1e0] ;  /* 0x0001e00001077983 */ /* 0x008ee80000300800 */
[----:B----4-:R-:W4:Y:S04]  /*5ac80*/  LDL.LU R6, [R1+0x1e4] ;  /* 0x0001e40001067983 */ /* 0x010f280000300800 */
[----:B------:R-:W4:Y:S04]  /*5ac90*/  LDL.LU R3, [R1+0x1f0] ;  /* 0x0001f00001037983 */ /* 0x000f280000300800 */
[----:B------:R-:W4:Y:S01]  /*5aca0*/  LDL.LU R2, [R1+0x1f4] ;  /* 0x0001f40001027983 */ /* 0x000f220000300800 */
[-C--:B------:R-:W-:Y:S01]  /*5acb0*/  FMUL R138, R40, R0.reuse ;  /* 0x00000000288a7220 */ /* 0x080fe20000400000 */
[-C--:B------:R-:W-:Y:S01]  /*5acc0*/  FMUL R137, R39, R0.reuse ;  /* 0x0000000027897220 */ /* 0x080fe20000400000 */
[-C--:B-----5:R-:W-:Y:S01]  /*5acd0*/  FMUL R38, R38, R0.reuse ;  /* 0x0000000026267220 */ /* 0x0a0fe20000400000 */
[----:B------:R-:W-:-:S04]  /*5ace0*/  FMUL R37, R37, R0 ;  /* 0x0000000025257220 */ /* 0x000fc80000400000 */
        /* <DEDUP_REMOVED lines=49> */
[----:B--2---:R-:W-:-:S03]  /*5b000*/  FMUL R12, R12, R0 ;  /* 0x000000000c0c7220 */ /* 0x004fc60000400000 */
[----:B------:R1:W-:Y:S01]  /*5b010*/  STL [R1+0x104], R13 ;  /* 0x0001040d01007387 */ /* 0x0003e20000100800 */
[----:B---3--:R-:W-:-:S03]  /*5b020*/  FMUL R7, R7, R0 ;  /* 0x0000000007077220 */ /* 0x008fc60000400000 */
[----:B------:R1:W-:Y:S01]  /*5b030*/  STL [R1+0xf0], R12 ;  /* 0x0000f00c01007387 */ /* 0x0003e20000100800 */
[----:B----4-:R-:W-:-:S03]  /*5b040*/  FMUL R6, R6, R0 ;  /* 0x0000000006067220 */ /* 0x010fc60000400000 */
[----:B------:R1:W-:Y:S01]  /*5b050*/  STL [R1+0x114], R7 ;  /* 0x0001140701007387 */ /* 0x0003e20000100800 */
[----:B------:R-:W-:-:S03]  /*5b060*/  FMUL R3, R3, R0 ;  /* 0x0000000003037220 */ /* 0x000fc60000400000 */
[----:B------:R1:W-:Y:S01]  /*5b070*/  STL [R1+0x100], R6 ;  /* 0x0001000601007387 */ /* 0x0003e20000100800 */
[----:B------:R-:W-:-:S03]  /*5b080*/  FMUL R0, R2, R0 ;  /* 0x0000000002007220 */ /* 0x000fc60000400000 */
[----:B------:R1:W-:Y:S04]  /*5b090*/  STL [R1+0x120], R3 ;  /* 0x0001200301007387 */ /* 0x0003e80000100800 */
[----:B------:R1:W-:Y:S01]  /*5b0a0*/  STL [R1+0x110], R0 ;  /* 0x0001100001007387 */ /* 0x0003e20000100800 */
[----:B------:R-:W-:Y:S05]  /*5b0b0*/  @!P0 BRA `(.L_x_53) ;  /* 0x0000000000588947 */ /* 0x000fea0003800000 */
[----:B-1----:R-:W-:Y:S01]  /*5b0c0*/  VIADD R0, R4, 0x1800000 ;  /* 0x0180000004007836 */ /* 0x002fe20000000000 */
[----:B------:R-:W-:Y:S04]  /*5b0d0*/  BSSY B1, `(.L_x_54) ;  /* 0x000000c000017945 */ /* 0x000fe80003800000 */
[----:B------:R-:W-:-:S04]  /*5b0e0*/  LOP3.LUT R0, R0, 0x7f800000, RZ, 0xc0, !PT ;  /* 0x7f80000000007812 */ /* 0x000fc800078ec0ff */
[----:B------:R-:W-:-:S13]  /*5b0f0*/  ISETP.GT.U32.AND P0, PT, R0, 0x1ffffff, PT ;  /* 0x01ffffff0000780c */ /* 0x000fda0003f04070 */
[----:B------:R-:W-:Y:S05]  /*5b100*/  @P0 BRA `(.L_x_55) ;  /* 0x0000000000100947 */ /* 0x000fea0003800000 */
[----:B------:R-:W-:Y:S02]  /*5b110*/  MOV R0, R4 ;  /* 0x0000000400007202 */ /* 0x000fe40000000f00 */
[----:B------:R-:W-:-:S07]  /*5b120*/  MOV R7, 0x5b140 ;  /* 0x0005b14000077802 */ /* 0x000fce0000000f00 */
[----:B------:R-:W-:Y:S05]  /*5b130*/  CALL.REL.NOINC `($__internal_0_$__cuda_sm20_rcp_rn_f32_slowpath) ;  /* 0x0000007000987944 */ /* 0x000fea0003c00000 */
[----:B------:R-:W-:Y:S05]  /*5b140*/  BRA `(.L_x_56) ;  /* 0x0000000000107947 */ /* 0x000fea0003800000 */
.L_x_55:
[----:B------:R-:W1:Y:S02]  /*5b150*/  MUFU.RCP R5, R4 ;  /* 0x0000000400057308 */ /* 0x000e640000001000 */
[----:B-1----:R-:W-:-:S04]  /*5b160*/  FFMA R0, R4, R5, -1 ;  /* 0xbf80000004007423 */ /* 0x002fc80000000005 */
[----:B------:R-:W-:-:S04]  /*5b170*/  FADD.FTZ R0, -R0, -RZ ;  /* 0x800000ff00007221 */ /* 0x000fc80000010100 */
[----:B------:R-:W-:-:S07]  /*5b180*/  FFMA R5, R5, R0, R5 ;  /* 0x0000000005057223 */ /* 0x000fce0000000005 */
.L_x_56:
[----:B------:R-:W-:Y:S05]  /*5b190*/  BSYNC B1 ;  /* 0x0000000000017941 */ /* 0x000fea0003800000 */
.L_x_54:
[----:B------:R-:W-:Y:S01]  /*5b1a0*/  FSETP.GEU.AND P0, PT, |R4|, 1.175494350822287508e-38, PT ;  /* 0x008000000400780b */ /* 0x000fe20003f0e200 */
[----:B------:R-:W-:Y:S01]  /*5b1b0*/  ULDC UR4, c[0x0][0x600] ;  /* 0x0001800000047ab9 */ /* 0x000fe20000000800 */
[----:B------:R-:W-:-:S11]  /*5b1c0*/  MOV R9, R5 ;  /* 0x0000000500097202 */ /* 0x000fd60000000f00 */
[----:B------:R-:W-:-:S06]  /*5b1d0*/  @!P0 FMUL R4, R4, 16777216 ;  /* 0x4b80000004048820 */ /* 0x000fcc0000400000 */
[----:B------:R-:W1:Y:S02]  /*5b1e0*/  MUFU.LG2 R4, R4 ;  /* 0x0000000400047308 */ /* 0x000e640000000c00 */
[----:B-1----:R-:W-:-:S04]  /*5b1f0*/  @!P0 FADD R4, R4, -24 ;  /* 0xc1c0000004048421 */ /* 0x002fc80000000000 */
[----:B------:R-:W-:-:S04]  /*5b200*/  FMUL R4, R4, 0.69314718246459960938 ;  /* 0x3f31721804047820 */ /* 0x000fc80000400000 */
[----:B------:R-:W-:-:S07]  /*5b210*/  FFMA R10, R96, UR4, R4 ;  /* 0x00000004600a7c23 */ /* 0x000fce0008000004 */
.L_x_53:
[----:B------:R-:W-:Y:S05]  /*5b220*/  BSYNC B0 ;  /* 0x0000000000007941 */ /* 0x000fea0003800000 */
.L_x_52:
[----:B-1----:R-:W2:Y:S01]  /*5b230*/  LDL R0, [R1+0x428] ;  /* 0x0004280001007983 */ /* 0x002ea20000100800 */
        /* <DEDUP_REMOVED lines=9> */
[----:B------:R-:W3:Y:S04]  /*5b2d0*/  LDL.LU R79, [R1+0x248] ;  /* 0x00024800014f7983 */ /* 0x000ee80000300800 */
[----:B------:R-:W5:Y:S04]  /*5b2e0*/  LDL.LU R61, [R1+0x24c] ;  /* 0x00024c00013d7983 */ /* 0x000f680000300800 */
        /* <DEDUP_REMOVED lines=53> */
[----:B--2---:R-:W-:-:S03]  /*5b640*/  R2UR UR5, R0 ;  /* 0x00000000000572ca */ /* 0x004fc600000e0000 */
        /* <DEDUP_REMOVED lines=9> */
[----:B------:R-:W-:-:S03]  /*5b6e0*/  FMUL R9, R9, UR4 ;  /* 0x0000000409097c20 */ /* 0x000fc60008400000 */
[----:B------:R-:W2:Y:S04]  /*5b6f0*/  LDL.LU R92, [R1+0x48] ;  /* 0x00004800015c7983 */ /* 0x000ea80000300800 */
[----:B------:R-:W2:Y:S04]  /*5b700*/  LDL.LU R91, [R1+0x4c] ;  /* 0x00004c00015b7983 */ /* 0x000ea80000300800 */
[----:B------:R-:W2:Y:S04]  /*5b710*/  LDL.LU R89, [R1+0x58] ;  /* 0x0000580001597983 */ /* 0x000ea80000300800 */
[----:B------:R-:W2:Y:S01]  /*5b720*/  LDL.LU R88, [R1+0x5c] ;  /* 0x00005c0001587983 */ /* 0x000ea20000300800 */
[----:B---3--:R-:W-:-:S03]  /*5b730*/  FMUL R233, R79, R9 ;  /* 0x000000094fe97220 */ /* 0x008fc60000400000 */
[----:B------:R-:W3:Y:S01]  /*5b740*/  LDL.LU R87, [R1+0x68] ;  /* 0x0000680001577983 */ /* 0x000ee20000300800 */
[----:B----4-:R-:W-:-:S03]  /*5b750*/  FMUL R231, R76, R9 ;  /* 0x000000094ce77220 */ /* 0x010fc60000400000 */
[----:B------:R-:W4:Y:S04]  /*5b760*/  LDL.LU R84, [R1+0x6c] ;  /* 0x00006c0001547983 */ /* 0x000f280000300800 */
[----:B------:R-:W4:Y:S01]  /*5b770*/  LDL.LU R83, [R1+0x78] ;  /* 0x0000780001537983 */ /* 0x000f220000300800 */
[----:B-----5:R-:W-:-:S03]  /*5b780*/  FMUL R227, R73, R9 ;  /* 0x0000000949e37220 */ /* 0x020fc60000400000 */
[----:B------:R-:W5:Y:S04]  /*5b790*/  LDL.LU R80, [R1+0x7c] ;  /* 0x00007c0001507983 */ /* 0x000f680000300800 */
[----:B------:R-:W5:Y:S01]  /*5b7a0*/  LDL.LU R79, [R1+0x88] ;  /* 0x00008800014f7983 */ /* 0x000f620000300800 */
[----:B------:R-:W-:-:S03]  /*5b7b0*/  FMUL R225, R71, R9 ;  /* 0x0000000947e17220 */ /* 0x000fc60000400000 */
[----:B------:R-:W5:Y:S01]  /*5b7c0*/  LDL.LU R76, [R1+0x8c] ;  /* 0x00008c00014c7983 */ /* 0x000f620000300800 */
[----:B------:R-:W-:-:S03]  /*5b7d0*/  FMUL R71, R59, R9 ;  /* 0x000000093b477220 */ /* 0x000fc60000400000 */
[----:B------:R-:W5:Y:S01]  /*5b7e0*/  LDL.LU R59, [R1+0x98] ;  /* 0x00009800013b7983 */ /* 0x000f620000300800 */
[-C--:B------:R-:W-:Y:S01]  /*5b7f0*/  FMUL R223, R57, R9.reuse ;  /* 0x0000000939df7220 */ /* 0x080fe20000400000 */
[-C--:B------:R-:W-:Y:S02]  /*5b800*/  FMUL R229, R75, R9.reuse ;  /* 0x000000094be57220 */ /* 0x080fe40000400000 */
[----:B------:R-:W5:Y:S01]  /*5b810*/  LDL.LU R57, [R1+0x9c] ;  /* 0x00009c0001397983 */ /* 0x000f620000300800 */
[----:B------:R-:W-:-:S03]  /*5b820*/  FMUL R73, R56, R9 ;  /* 0x0000000938497220 */ /* 0x000fc60000400000 */
[----:B------:R-:W3:Y:S01]  /*5b830*/  LDL.LU R56, [R1+0xa8] ;  /* 0x0000a80001387983 */ /* 0x000ee20000300800 */
        /* <DEDUP_REMOVED lines=36> */
[----:B------:R-:W5:Y:S01]  /*5ba80*/  LDL.LU R28, [R1+0x108] ;  /* 0x00010800011c7983 */ /* 0x000f620000300800 */
[-C--:B------:R-:W-:Y:S01]  /*5ba90*/  FMUL R168, R27, R9.reuse ;  /* 0x000000091ba87220 */ /* 0x080fe20000400000 */
[-C--:B------:R-:W-:Y:S02]  /*5baa0*/  FMUL R167, R26, R9.reuse ;  /* 0x000000091aa77220 */ /* 0x080fe40000400000 */
[----:B------:R-:W5:Y:S01]  /*5bab0*/  LDL.LU R26, [R1+0x10c] ;  /* 0x00010c00011a7983 */ /* 0x000f620000300800 */
[----:B------:R-:W-:-:S03]  /*5bac0*/  FMUL R172, R29, R9 ;  /* 0x000000091dac7220 */ /* 0x000fc60000400000 */
[----:B------:R-:W5:Y:S04]  /*5bad0*/  LDL.LU R30, [R1+0x118] ;  /* 0x00011800011e7983 */ /* 0x000f680000300800 */
[----:B------:R-:W5:Y:S04]  /*5bae0*/  LDL.LU R27, [R1+0x11c] ;  /* 0x00011c00011b7983 */ /* 0x000f680000300800 */
[----:B------:R-:W5:Y:S01]  /*5baf0*/  LDL.LU R31, [R1+0x128] ;  /* 0x00012800011f7983 */ /* 0x000f620000300800 */
[----:B------:R-:W-:-:S03]  /*5bb00*/  FMUL R179, R32, R9 ;  /* 0x0000000920b37220 */ /* 0x000fc60000400000 */
        /* <DEDUP_REMOVED lines=35> */
[----:B--2---:R-:W-:-:S03]  /*5bd40*/  FMUL R139, R0, R9 ;  /* 0x00000009008b7220 */ /* 0x004fc60000400000 */
[----:B------:R-:W2:Y:S04]  /*5bd50*/  LDL.LU R5, [R1+0x1dc] ;  /* 0x0001dc0001057983 */ /* 0x000ea80000300800 */
[----:B------:R-:W2:Y:S04]  /*5bd60*/  LDL.LU R4, [R1+0x1e8] ;  /* 0x0001e80001047983 */ /* 0x000ea80000300800 */
[----:B------:R-:W2:Y:S04]  /*5bd70*/  LDL.LU R3, [R1+0x1ec] ;  /* 0x0001ec0001037983 */ /* 0x000ea80000300800 */
[----:B------:R-:W2:Y:S04]  /*5bd80*/  LDL.LU R2, [R1+0x1f8] ;  /* 0x0001f80001027983 */ /* 0x000ea80000300800 */
[----:B------:R-:W2:Y:S01]  /*5bd90*/  LDL.LU R0, [R1+0x1fc] ;  /* 0x0001fc0001007983 */ /* 0x000ea20000300800 */
[----:B------:R-:W-:-:S04]  /*5bda0*/  UISETP.NE.AND UP0, UPT, UR61, 0x1, UPT ;  /* 0x000000013d00788c */ /* 0x000fc8000bf05270 */
[----:B------:R-:W-:Y:S01]  /*5bdb0*/  USEL UR4, URZ, 0x1, UP0 ;  /* 0x000000013f047887 */ /* 0x000fe20008000000 */
[-C--:B------:R-:W-:Y:S01]  /*5bdc0*/  FMUL R124, R96, R9.reuse ;  /* 0x00000009607c7220 */ /* 0x080fe20000400000 */
[-C--:B------:R-:W-:Y:S01]  /*5bdd0*/  FMUL R136, R108, R9.reuse ;  /* 0x000000096c887220 */ /* 0x080fe20000400000 */
[-C--:B------:R-:W-:Y:S01]  /*5bde0*/  FMUL R135, R107, R9.reuse ;  /* 0x000000096b877220 */ /* 0x080fe20000400000 */
[-C--:B------:R-:W-:Y:S01]  /*5bdf0*/  FMUL R132, R104, R9.reuse ;  /* 0x0000000968847220 */ /* 0x080fe20000400000 */
[-C--:B------:R-:W-:Y:S01]  /*5be00*/  FMUL R131, R103, R9.reuse ;  /* 0x0000000967837220 */ /* 0x080fe20000400000 */
[-C--:B------:R-:W-:Y:S01]  /*5be10*/  FMUL R128, R100, R9.reuse ;  /* 0x0000000964807220 */ /* 0x080fe20000400000 */
[-C--:B---3--:R-:W-:Y:S01]  /*5be20*/  FMUL R96, R56, R9.reuse ;  /* 0x0000000938607220 */ /* 0x088fe20000400000 */
[-C--:B------:R-:W-:Y:S01]  /*5be30*/  FMUL R123, R95, R9.reuse ;  /* 0x000000095f7b7220 */ /* 0x080fe20000400000 */
[-C--:B------:R-:W-:Y:S01]  /*5be40*/  FMUL R120, R92, R9.reuse ;  /* 0x000000095c787220 */ /* 0x080fe20000400000 */
[-C--:B------:R-:W-:Y:S01]  /*5be50*/  FMUL R119, R91, R9.reuse ;  /* 0x000000095b777220 */ /* 0x080fe20000400000 */
[-C--:B------:R-:W-:Y:S01]  /*5be60*/  FMUL R115, R88, R9.reuse ;  /* 0x0000000958737220 */ /* 0x080fe20000400000 */
[-C--:B------:R-:W-:Y:S01]  /*5be70*/  FMUL R112, R87, R9.reuse ;  /* 0x0000000957707220 */ /* 0x080fe20000400000 */
[-C--:B----4-:R-:W-:Y:S01]  /*5be80*/  FMUL R111, R84, R9.reuse ;  /* 0x00000009546f7220 */ /* 0x090fe20000400000 */
[-C--:B------:R-:W-:Y:S01]  /*5be90*/  FMUL R108, R83, R9.reuse ;  /* 0x00000009536c7220 */ /* 0x080fe20000400000 */
        /* <DEDUP_REMOVED lines=50> */
[----:B--2---:R-:W-:Y:S01]  /*5c1c0*/  FMUL R56, R0, R9 ;  /* 0x0000000900387220 */ /* 0x004fe20000400000 */
[----:B------:R-:W-:-:S05]  /*5c1d0*/  IMAD.U32 R0, RZ, RZ, UR4 ;  /* 0x00000004ff007e24 */ /* 0x000fca000f8e00ff */
[----:B------:R-:W-:-:S04]  /*5c1e0*/  SHF.L.U32 R0, R0, 0x1f, RZ ;  /* 0x0000001f00007819 */ /* 0x000fc800000006ff */
[----:B------:R-:W1:Y:S01]  /*5c1f0*/  SYNCS.PHASECHK.TRANS64.TRYWAIT P0, [UR5+0x8], R0 ;  /* 0x00000800ff0075a7 */ /* 0x000e620008000145 */
[----:B------:R-:W-:-:S05]  /*5c200*/  FMUL R2, R2, R9 ;  /* 0x0000000902027220 */ /* 0x000fca0000400000 */
[----:B------:R2:W-:Y:S02]  /*5c210*/  STL [R1+0x1c], R2 ;  /* 0x00001c0201007387 */ /* 0x0005e40000100800 */
[----:B--2---:R-:W2:Y:S01]  /*5c220*/  S2R R2, SR_TID.X ;  /* 0x0000000000027919 */ /* 0x004ea20000002100 */
        /* <DEDUP_REMOVED lines=11> */
[----:B-1----:R-:W-:Y:S06]  /*5c2e0*/  @!P0 BRA `(.L_x_57) ;  /* 0x0000005c00948947 */ /* 0x002fec0003800000 */
.L_x_135:
[C---:B--2---:R-:W-:Y:S01]  /*5c2f0*/  LOP3.LUT P0, RZ, R2.reuse, 0x3, RZ, 0xc0, !PT ;  /* 0x0000000302ff7812 */ /* 0x044fe2000780c0ff */
[----:B------:R-:W-:Y:S01]  /*5c300*/  ULDC.64 UR8, c[0x0][0x208] ;  /* 0x0000820000087ab9 */ /* 0x000fe20000000a00 */
[----:B-1----:R-:W-:Y:S01]  /*5c310*/  LOP3.LUT R0, R2, 0x7f, RZ, 0xc0, !PT ;  /* 0x0000007f02007812 */ /* 0x002fe200078ec0ff */
[----:B------:R-:W-:Y:S03]  /*5c320*/  BSSY B0, `(.L_x_58) ;  /* 0x0000018000007945 */ /* 0x000fe60003800000 */
[----:B------:R-:W-:-:S07]  /*5c330*/  SHF.R.U32.HI R0, RZ, 0x5, R0 ;  /* 0x00000005ff007819 */ /* 0x000fce0000011600 */
[----:B------:R-:W-:Y:S05]  /*5c340*/  @P0 BRA `(.L_x_59) ;  /* 0x0000000000540947 */ /* 0x000fea0003800000 */
[----:B------:R-:W1:Y:S01]  /*5c350*/  S2UR UR4, SR_CTAID.Y ;  /* 0x00000000000479c3 */ /* 0x000e620000002600 */
[----:B------:R-:W-:Y:S01]  /*5c360*/  SHF.R.U32.HI R2, RZ, 0x2, R2 ;  /* 0x00000002ff027819 */ /* 0x000fe20000011602 */
[----:B------:R-:W-:Y:S01]  /*5c370*/  ULDC.64 UR6, c[0x0][0x688] ;  /* 0x0001a20000067ab9 */ /* 0x000fe20000000a00 */
[----:B------:R-:W-:Y:S01]  /*5c380*/  SHF.L.U32 R0, R0, 0x4, RZ ;  /* 0x0000000400007819 */ /* 0x000fe200000006ff */
[----:B------:R-:W-:Y:S01]  /*5c390*/  ULDC UR10, c[0x0][0x288] ;  /* 0x0000a200000a7ab9 */ /* 0x000fe20000000800 */
[----:B------:R-:W-:-:S03]  /*5c3a0*/  LOP3.LUT R2, R2, 0x7, RZ, 0xc0, !PT ;  /* 0x0000000702027812 */ /* 0x000fc600078ec0ff */
[----:B------:R-:W2:Y:S01]  /*5c3b0*/  S2UR UR5, SR_CTAID.Z ;  /* 0x00000000000579c3 */ /* 0x000ea20000002700 */
[----:B------:R-:W-:-:S04]  /*5c3c0*/  LOP3.LUT R0, R0, 0xfffffff0, R2, 0xe2, !PT ;  /* 0xfffffff000007812 */ /* 0x000fc800078ee202 */
[----:B------:R-:W-:-:S04]  /*5c3d0*/  IADD3 R2, R0, UR42, RZ ;  /* 0x0000002a00027c10 */ /* 0x000fc8000fffe0ff */
[C---:B------:R-:W-:Y:S01]  /*5c3e0*/  ISETP.GE.U32.AND P0, PT, R2.reuse, UR10, PT ;  /* 0x0000000a02007c0c */ /* 0x040fe2000bf06070 */
[----:B------:R-:W-:-:S05]  /*5c3f0*/  VIADD R2, R2, 0x8 ;  /* 0x0000000802027836 */ /* 0x000fca0000000000 */
[----:B------:R-:W-:Y:S01]  /*5c400*/  ISETP.GE.U32.AND P1, PT, R2, UR10, PT ;  /* 0x0000000a02007c0c */ /* 0x000fe2000bf26070 */
[----:B-1----:R-:W-:-:S04]  /*5c410*/  UIMAD UR4, UR4, UR6, UR42 ;  /* 0x00000006040472a4 */ /* 0x002fc8000f8e022a */
[----:B--2---:R-:W-:-:S06]  /*5c420*/  UIMAD UR4, UR5, UR7, UR4 ;  /* 0x00000007050472a4 */ /* 0x004fcc000f8e0204 */
[----:B------:R-:W-:Y:S01]  /*5c430*/  IADD3 R0, P2, R0, UR4, RZ ;  /* 0x0000000400007c10 */ /* 0x000fe2000ff5e0ff */
[----:B------:R-:W-:-:S03]  /*5c440*/  ULDC.64 UR4, c[0x0][0x680] ;  /* 0x0001a00000047ab9 */ /* 0x000fc60000000a00 */
[----:B------:R-:W-:Y:S02]  /*5c450*/  IADD3.X R3, RZ, RZ, RZ, P2, !PT ;  /* 0x000000ffff037210 */ /* 0x000fe400017fe4ff */
[----:B------:R-:W-:-:S04]  /*5c460*/  LEA R2, P2, R0, UR4, 0x2 ;  /* 0x0000000400027c11 */ /* 0x000fc8000f8410ff */
[----:B------:R-:W-:-:S05]  /*5c470*/  LEA.HI.X R3, R0, UR5, R3, 0x2, P2 ;  /* 0x0000000500037c11 */ /* 0x000fca00090f1403 */
[----:B------:R1:W-:Y:S04]  /*5c480*/  @!P0 STG.E desc[UR8][R2.64], R8 ;  /* 0x0000000802008986 */ /* 0x0003e8000c101908 */
[----:B------:R1:W-:Y:S02]  /*5c490*/  @!P1 STG.E desc[UR8][R2.64+0x20], R10 ;  /* 0x0000200a02009986 */ /* 0x0003e4000c101908 */
.L_x_59:
[----:B------:R-:W-:Y:S05]  /*5c4a0*/  BSYNC B0 ;  /* 0x0000000000007941 */ /* 0x000fea0003800000 */
.L_x_58:
[----:B------:R-:W-:Y:S02]  /*5c4b0*/  ULDC.64 UR4, c[0x0][0x730] ;  /* 0x0001cc0000047ab9 */ /* 0x000fe40000000a00 */
[----:B------:R-:W-:-:S04]  /*5c4c0*/  ISETP.NE.U32.AND P0, PT, RZ, UR4, PT ;  /* 0x00000004ff007c0c */ /* 0x000fc8000bf05070 */
[----:B------:R-:W-:-:S13]  /*5c4d0*/  ISETP.NE.AND.EX P0, PT, RZ, UR5, PT, P0 ;  /* 0x00000005ff007c0c */ /* 0x000fda000bf05300 */
[----:B------:R-:W-:Y:S05]  /*5c4e0*/  @P0 BRA `(.L_x_60) ;  /* 0x0000000000200947 */ /* 0x000fea0003800000 */
[----:B------:R-:W-:Y:S02]  /*5c4f0*/  ULDC.64 UR4, c[0x0][0x728] ;  /* 0x0001ca0000047ab9 */ /* 0x000fe40000000a00 */
[----:B------:R-:W-:-:S04]  /*5c500*/  ISETP.NE.U32.AND P0, PT, RZ, UR4, PT ;  /* 0x00000004ff007c0c */ /* 0x000fc8000bf05070 */
[----:B------:R-:W-:-:S13]  /*5c510*/  ISETP.NE.AND.EX P0, PT, RZ, UR5, PT, P0 ;  /* 0x00000005ff007c0c */ /* 0x000fda000bf05300 */
[----:B------:R-:W-:Y:S05]  /*5c520*/  @!P0 BRA `(.L_x_61) ;  /* 0x00000000000c8947 */ /* 0x000fea0003800000 */
[----:B-1----:R-:W1:Y:S02]  /*5c530*/  LDC.64 R2, c[0x0][0x728] ;  /* 0x0001ca00ff027b82 */ /* 0x002e640000000a00 */
[----:B-1----:R2:W5:Y:S01]  /*5c540*/  LDG.E R57, desc[UR8][R2.64] ;  /* 0x0000000802397981 */ /* 0x002562000c1e1900 */
[----:B------:R-:W-:Y:S05]  /*5c550*/  BRA `(.L_x_60) ;  /* 0x0000000000047947 */ /* 0x000fea0003800000 */
.L_x_61:
[----:B------:R-:W3:Y:S02]  /*5c560*/  LDC R57, c[0x0][0x720] ;  /* 0x0001c800ff397b82 */ /* 0x000ee40000000800 */
.L_x_60:
[----:B------:R-:W-:-:S04]  /*5c570*/  MOV R0, RZ ;  /* 0x000000ff00007202 */ /* 0x000fc80000000f00 */
[----:B------:R-:W-:-:S13]  /*5c580*/  LOP3.LUT P0, RZ, R0, 0x1bf, RZ, 0xc0, !PT ;  /* 0x000001bf00ff7812 */ /* 0x000fda000780c0ff */
[----:B------:R-:W-:Y:S05]  /*5c590*/  @!P0 BRA `(.L_x_62) ;  /* 0x0000000000408947 */ /* 0x000fea0003800000 */
[----:B-12---:R-:W-:Y:S01]  /*5c5a0*/  MOV R2, 0x0 ;  /* 0x0000000000027802 */ /* 0x006fe20000000f00 */
[----:B------:R-:W-:Y:S01]  /*5c5b0*/  ULDC.64 UR4, c[0x4][0x70] ;  /* 0x01001c0000047ab9 */ /* 0x000fe20000000a00 */
[----:B------:R-:W-:Y:S01]  /*5c5c0*/  ULDC.64 UR6, c[0x4][0x78] ;  /* 0x01001e0000067ab9 */ /* 0x000fe20000000a00 */
[----:B------:R-:W-:Y:S01]  /*5c5d0*/  ULDC.64 UR8, c[0x4][0x8] ;  /* 0x0100020000087ab9 */ /* 0x000fe20000000a00 */
[----:B------:R-:W-:Y:S01]  /*5c5e0*/  MOV R4, UR4 ;  /* 0x0000000400047c02 */ /* 0x000fe20008000f00 */
[----:B------:R-:W-:Y:S01]  /*5c5f0*/  IMAD.U32 R5, RZ, RZ, UR5 ;  /* 0x00000005ff057e24 */ /* 0x000fe2000f8e00ff */
[----:B------:R-:W1:Y:S01]  /*5c600*/  LDC.64 R2, c[0x4][R2] ;  /* 0x0100000002027b82 */ /* 0x000e620000000a00 */
[----:B------:R-:W-:Y:S01]  /*5c610*/  MOV R6, UR6 ;  /* 0x0000000600067c02 */ /* 0x000fe20008000f00 */
[----:B------:R-:W-:Y:S01]  /*5c620*/  IMAD.U32 R10, RZ, RZ, UR8 ;  /* 0x00000008ff0a7e24 */ /* 0x000fe2000f8e00ff */
[----:B------:R-:W-:Y:S01]  /*5c630*/  MOV R7, UR7 ;  /* 0x0000000700077c02 */ /* 0x000fe20008000f00 */
[----:B------:R-:W-:Y:S01]  /*5c640*/  IMAD.MOV.U32 R12, RZ, RZ, 0x1 ;  /* 0x00000001ff0c7424 */ /* 0x000fe200078e00ff */
[----:B------:R-:W-:-:S02]  /*5c650*/  MOV R11, UR9 ;  /* 0x00000009000b7c02 */ /* 0x000fc40008000f00 */
[----:B------:R-:W-:Y:S02]  /*5c660*/  MOV R8, 0x70 ;  /* 0x0000007000087802 */ /* 0x000fe40000000f00 */
[----:B------:R-:W-:-:S07]  /*5c670*/  MOV R13, RZ ;  /* 0x000000ff000d7202 */ /* 0x000fce0000000f00 */
[----:B------:R-:W-:-:S07]  /*5c680*/  LEPC R20, `(.L_x_62) ;  /* 0x000000001014794e */ /* 0x000fce0000000000 */
[----:B-1-3-5:R-:W-:Y:S05]  /*5c690*/  CALL.ABS.NOINC R2 ;  /* 0x0000000002007343 */ /* 0x02afea0003c00000 */
.L_x_62:
[----:B-12---:R-:W-:Y:S01]  /*5c6a0*/  MOV R2, UR60 ;  /* 0x0000003c00027c02 */ /* 0x006fe20008000f00 */
[----:B------:R-:W-:-:S04]  /*5c6b0*/  IMAD.U32 R0, RZ, RZ, UR61 ;  /* 0x0000003dff007e24 */ /* 0x000fc8000f8e00ff */
[----:B------:R-:W-:-:S05]  /*5c6c0*/  IMAD R2, R0, 0x2200, R2 ;  /* 0x0000220000027824 */ /* 0x000fca00078e0202 */
[----:B------:R-:W-:-:S04]  /*5c6d0*/  IADD3 R89, R2, -0x2200, RZ ;  /* 0xffffde0002597810 */ /* 0x000fc80007ffe0ff */
[----:B------:R-:W-:-:S13]  /*5c6e0*/  LOP3.LUT P0, RZ, R89, 0x1b0, RZ, 0xc0, !PT ;  /* 0x000001b059ff7812 */ /* 0x000fda000780c0ff */
[----:B------:R-:W-:Y:S05]  /*5c6f0*/  @!P0 BRA `(.L_x_63) ;  /* 0x0000000000408947 */ /* 0x000fea0003800000 */
[----:B------:R-:W-:Y:S01]  /*5c700*/  MOV R14, 0x0 ;  /* 0x00000000000e7802 */ /* 0x000fe20000000f00 */
        /* <DEDUP_REMOVED lines=15> */
.L_x_63:
[----:B------:R-:W1:Y:S01]  /*5c800*/  S2R R20, SR_TID.X ;  /* 0x0000000000147919 */ /* 0x000e620000002100 */
[----:B------:R-:W-:Y:S02]  /*5c810*/  ULDC.64 UR4, c[0x0][0x730] ;  /* 0x0001cc0000047ab9 */ /* 0x000fe40000000a00 */
[----:B------:R-:W-:Y:S01]  /*5c820*/  ISETP.NE.U32.AND P0, PT, RZ, UR4, PT ;  /* 0x00000004ff007c0c */ /* 0x000fe2000bf05070 */
[----:B------:R-:W2:Y:S03]  /*5c830*/  S2R R8, SR_TID.X ;  /* 0x0000000000087919 */ /* 0x000ea60000002100 */
[----:B------:R-:W-:-:S13]  /*5c840*/  ISETP.NE.AND.EX P0, PT, RZ, UR5, PT, P0 ;  /* 0x00000005ff007c0c */ /* 0x000fda000bf05300 */
[----:B---3-5:R-:W3:Y:S01]  /*5c850*/  @P0 LDC R57, c[0x0][0x720] ;  /* 0x0001c800ff390b82 */ /* 0x028ee20000000800 */
[----:B-1----:R-:W-:-:S04]  /*5c860*/  LOP3.LUT R20, R20, 0x7f, RZ, 0xc0, !PT ;  /* 0x0000007f14147812 */ /* 0x002fc800078ec0ff */
[----:B------:R-:W-:Y:S01]  /*5c870*/  IADD3 R0, R20, 0x1f, RZ ;  /* 0x0000001f14007810 */ /* 0x000fe20007ffe0ff */
[----:B--2---:R-:W-:Y:S01]  /*5c880*/  IMAD.SHL.U32 R7, R8, 0x20, RZ ;  /* 0x0000002008077824 */ /* 0x004fe200078e00ff */
[----:B------:R-:W-:Y:S02]  /*5c890*/  SHF.R.U32.HI R20, RZ, 0x5, R20 ;  /* 0x00000005ff147819 */ /* 0x000fe40000011614 */
[----:B------:R-:W-:Y:S02]  /*5c8a0*/  ISETP.GT.U32.AND P1, PT, R0, 0x3e, PT ;  /* 0x0000003e0000780c */ /* 0x000fe40003f24070 */
[----:B------:R-:W-:Y:S02]  /*5c8b0*/  SHF.R.U32.HI R0, RZ, 0x1, R8 ;  /* 0x00000001ff007819 */ /* 0x000fe40000011608 */
[----:B------:R-:W-:Y:S01]  /*5c8c0*/  LOP3.LUT R3, R7, 0xc0, RZ, 0xc0, !PT ;  /* 0x000000c007037812 */ /* 0x000fe200078ec0ff */
[-C--:B---3--:R-:W-:Y:S01]  /*5c8d0*/  FMUL R4, R68, R57.reuse ;  /* 0x0000003944047220 */ /* 0x088fe20000400000 */
[-C--:B------:R-:W-:Y:S01]  /*5c8e0*/  FMUL R64, R64, R57.reuse ;  /* 0x0000003940407220 */ /* 0x080fe20000400000 */
[-C--:B------:R-:W-:Y:S01]  /*5c8f0*/  FMUL R5, R22, R57.reuse ;  /* 0x0000003916057220 */ /* 0x080fe20000400000 */
[----:B------:R-:W-:Y:S01]  /*5c900*/  LOP3.LUT R3, R3, 0x8, R0, 0xf8, !PT ;  /* 0x0000000803037812 */ /* 0x000fe200078ef800 */
[-C--:B------:R-:W-:Y:S01]  /*5c910*/  FMUL R25, R25, R57.reuse ;  /* 0x0000003919197220 */ /* 0x080fe20000400000 */
[----:B------:R-:W-:Y:S01]  /*5c920*/  SHF.L.U32 R0, R8, 0x2, RZ ;  /* 0x0000000208007819 */ /* 0x000fe200000006ff */
[-C--:B------:R-:W-:Y:S01]  /*5c930*/  FMUL R6, R60, R57.reuse ;  /* 0x000000393c067220 */ /* 0x080fe20000400000 */
[-C--:B------:R-:W-:Y:S01]  /*5c940*/  FMUL R55, R55, R57.reuse ;  /* 0x0000003937377220 */ /* 0x080fe20000400000 */
[----:B------:R-:W-:Y:S01]  /*5c950*/  FMUL R23, R23, R57 ;  /* 0x0000003917177220 */ /* 0x000fe20000400000 */
[----:B------:R-:W-:-:S02]  /*5c960*/  LOP3.LUT R3, R3, 0x18, R0, 0x78, !PT ;  /* 0x0000001803037812 */ /* 0x000fc400078e7800 */
[C---:B------:R-:W-:Y:S02]  /*5c970*/  LOP3.LUT R0, R7.reuse, 0x20, RZ, 0xc0, !PT ;  /* 0x0000002007007812 */ /* 0x040fe400078ec0ff */
[----:B------:R-:W-:Y:S02]  /*5c980*/  LOP3.LUT R7, R7, 0x100, RZ, 0xc0, !PT ;  /* 0x0000010007077812 */ /* 0x000fe400078ec0ff */
[----:B------:R-:W-:Y:S02]  /*5c990*/  LEA R0, R20, R0, 0x9 ;  /* 0x0000000014007211 */ /* 0x000fe400078e48ff */
[----:B------:R-:W-:Y:S02]  /*5c9a0*/  F2FP.F16.F32.PACK_AB R4, R64, R4 ;  /* 0x000000044004723e */ /* 0x000fe400000000ff */
[----:B------:R-:W-:Y:S01]  /*5c9b0*/  IADD3 R3, R3, R0, R7 ;  /* 0x0000000003037210 */ /* 0x000fe20007ffe007 */
[----:B------:R-:W-:Y:S01]  /*5c9c0*/  FMUL R7, R18, R57 ;  /* 0x0000003912077220 */ /* 0x000fe20000400000 */
[----:B------:R-:W-:-:S02]  /*5c9d0*/  F2FP.F16.F32.PACK_AB R5, R25, R5 ;  /* 0x000000051905723e */ /* 0x000fc400000000ff */
[----:B------:R-:W-:Y:S02]  /*5c9e0*/  F2FP.F16.F32.PACK_AB R6, R55, R6 ;  /* 0x000000063706723e */ /* 0x000fe400000000ff */
[----:B------:R-:W-:Y:S01]  /*5c9f0*/  F2FP.F16.F32.PACK_AB R7, R23, R7 ;  /* 0x000000071707723e */ /* 0x000fe200000000ff */
[----:B------:R-:W-:Y:S06]  /*5ca00*/  @P1 BRA `(.L_x_64) ;  /* 0x0000000000041947 */ /* 0x000fec0003800000 */
[----:B------:R-:W-:-:S04]  /*5ca10*/  DEPBAR.LE SB0, 0x1 ;  /* 0x000080400000791a */ /* 0x000fc80000000000 */
.L_x_64:
[----:B------:R-:W2:Y:S04]  /*5ca20*/  LDL.LU R22, [R1+0x4] ;  /* 0x0000040001167983 */ /* 0x000ea80000300800 */
[----:B------:R-:W3:Y:S04]  /*5ca30*/  LDL.LU R21, [R1] ;  /* 0x0000000001157983 */ /* 0x000ee80000300800 */
[----:B------:R-:W4:Y:S04]  /*5ca40*/  LDL.LU R20, [R1+0x14] ;  /* 0x0000140001147983 */ /* 0x000f280000300800 */
[----:B------:R-:W4:Y:S04]  /*5ca50*/  LDL.LU R13, [R1+0x10] ;  /* 0x00001000010d7983 */ /* 0x000f280000300800 */
[----:B------:R-:W4:Y:S04]  /*5ca60*/  LDL.LU R18, [R1+0x24] ;  /* 0x0000240001127983 */ /* 0x000f280000300800 */
[----:B------:R-:W4:Y:S04]  /*5ca70*/  LDL.LU R12, [R1+0x20] ;  /* 0x00002000010c7983 */ /* 0x000f280000300800 */
[----:B------:R-:W4:Y:S01]  /*5ca80*/  LDL.LU R11, [R1+0x34] ;  /* 0x00003400010b7983 */ /* 0x000f220000300800 */
[----:B------:R-:W-:Y:S05]  /*5ca90*/  WARPSYNC.ALL ;  /* 0x0000000000007948 */ /* 0x000fea0003800000 */
[C---:B------:R-:W-:Y:S01]  /*5caa0*/  IMAD R0, R3.reuse, 0x2, R2 ;  /* 0x0000000203007824 */ /* 0x040fe200078e0202 */
[----:B------:R-:W-:Y:S01]  /*5cab0*/  BAR.SYNC.DEFER_BLOCKING 0x1, 0x80 ;  /* 0x0042000000007b1d */ /* 0x000fe20000010000 */
[-C--:B------:R-:W-:Y:S01]  /*5cac0*/  FMUL R58, R58, R57.reuse ;  /* 0x000000393a3a7220 */ /* 0x080fe20000400000 */
[----:B------:R-:W-:Y:S01]  /*5cad0*/  LOP3.LUT P0, RZ, R8, 0x4, RZ, 0xc0, !PT ;  /* 0x0000000408ff7812 */ /* 0x000fe2000780c0ff */
[----:B------:R-:W-:Y:S01]  /*5cae0*/  FMUL R66, R66, R57 ;  /* 0x0000003942427220 */ /* 0x000fe20000400000 */
[----:B------:R-:W-:Y:S01]  /*5caf0*/  LEA R3, R3, R89, 0x1 ;  /* 0x0000005903037211 */ /* 0x000fe200078e08ff */
[-C--:B------:R-:W-:Y:S01]  /*5cb00*/  FMUL R24, R24, R57.reuse ;  /* 0x0000003918187220 */ /* 0x080fe20000400000 */
[-C--:B------:R-:W-:Y:S01]  /*5cb10*/  FMUL R19, R19, R57.reuse ;  /* 0x0000003913137220 */ /* 0x080fe20000400000 */
[----:B------:R-:W4:Y:S04]  /*5cb20*/  LDL.LU R10, [R1+0x30] ;  /* 0x00003000010a7983 */ /* 0x000f280000300800 */
[----:B------:R-:W4:Y:S04]  /*5cb30*/  LDL.LU R9, [R1+0x44] ;  /* 0x0000440001097983 */ /* 0x000f280000300800 */
[----:B------:R-:W4:Y:S04]  /*5cb40*/  LDL.LU R14, [R1+0x40] ;  /* 0x00004000010e7983 */ /* 0x000f280000300800 */
[----:B------:R-:W4:Y:S01]  /*5cb50*/  LDL.LU R15, [R1+0x54] ;  /* 0x00005400010f7983 */ /* 0x000f220000300800 */
[-C--:B------:R-:W-:Y:S01]  /*5cb60*/  FMUL R60, R72, R57.reuse ;  /* 0x00000039483c7220 */ /* 0x080fe20000400000 */
[-C--:B------:R-:W-:Y:S01]  /*5cb70*/  FMUL R64, R77, R57.reuse ;  /* 0x000000394d407220 */ /* 0x080fe20000400000 */
[-C--:B------:R-:W-:Y:S01]  /*5cb80*/  FMUL R72, R85, R57.reuse ;  /* 0x0000003955487220 */ /* 0x080fe20000400000 */
[----:B------:R1:W-:Y:S01]  /*5cb90*/  STSM.16.M88.4 [R0+-0x2200], R4 ;  /* 0xffde000400007844 */ /* 0x0003e20000000200 */
[-C--:B------:R-:W-:Y:S01]  /*5cba0*/  FMUL R85, R235, R57.reuse ;  /* 0x00000039eb557220 */ /* 0x080fe20000400000 */
[-C--:B------:R-:W-:Y:S01]  /*5cbb0*/  FMUL R68, R81, R57.reuse ;  /* 0x0000003951447220 */ /* 0x080fe20000400000 */
[-C--:B------:R-:W-:Y:S01]  /*5cbc0*/  FMUL R89, R90, R57.reuse ;  /* 0x000000395a597220 */ /* 0x080fe20000400000 */
[----:B------:R-:W-:Y:S01]  /*5cbd0*/  STL [R1+0x42c], R2 ;  /* 0x00042c0201007387 */ /* 0x000fe20000100800 */
        /* <DEDUP_REMOVED lines=11> */
[-C--:B-1----:R-:W-:Y:S01]  /*5cc90*/  FMUL R6, R62, R57.reuse ;  /* 0x000000393e067220 */ /* 0x082fe20000400000 */
[-C--:B------:R-:W-:Y:S01]  /*5cca0*/  FMUL R4, R70, R57.reuse ;  /* 0x0000003946047220 */ /* 0x080fe20000400000 */
[-C--:B------:R-:W-:Y:S01]  /*5ccb0*/  FMUL R5, R17, R57.reuse ;  /* 0x0000003911057220 */ /* 0x080fe20000400000 */
[-C--:B------:R-:W-:Y:S01]  /*5ccc0*/  FMUL R7, R16, R57.reuse ;  /* 0x0000003910077220 */ /* 0x080fe20000400000 */
[-C--:B------:R-:W-:Y:S01]  /*5ccd0*/  FMUL R62, R74, R57.reuse ;  /* 0x000000394a3e7220 */ /* 0x080fe20000400000 */
[----:B------:R-:W-:Y:S01]  /*5cce0*/  F2FP.F16.F32.PACK_AB R6, R58, R6 ;  /* 0x000000063a06723e */ /* 0x000fe200000000ff */
[-C--:B------:R-:W-:Y:S01]  /*5ccf0*/  FMUL R74, R86, R57.reuse ;  /* 0x00000039564a7220 */ /* 0x080fe20000400000 */
[----:B------:R-:W-:Y:S01]  /*5cd00*/  MOV R58, 0x10 ;  /* 0x00000010003a7802 */ /* 0x000fe20000000f00 */
[-C--:B------:R-:W-:Y:S01]  /*5cd10*/  FMUL R70, R82, R57.reuse ;  /* 0x0000003952467220 */ /* 0x080fe20000400000 */
[----:B------:R-:W-:Y:S01]  /*5cd20*/  F2FP.F16.F32.PACK_AB R4, R66, R4 ;  /* 0x000000044204723e */ /* 0x000fe200000000ff */
[-C--:B------:R-:W-:Y:S01]  /*5cd30*/  FMUL R66, R78, R57.reuse ;  /* 0x000000394e427220 */ /* 0x080fe20000400000 */
[----:B------:R-:W-:Y:S01]  /*5cd40*/  SEL R58, R58, 0xfffffff0, !P0 ;  /* 0xfffffff03a3a7807 */ /* 0x000fe20004000000 */
[----:B------:R-:W-:Y:S01]  /*5cd50*/  FMUL R67, R67, R57 ;  /* 0x0000003943437220 */ /* 0x000fe20000400000 */
[----:B------:R-:W-:Y:S01]  /*5cd60*/  F2FP.F16.F32.PACK_AB R5, R24, R5 ;  /* 0x000000051805723e */ /* 0x000fe200000000ff */
[----:B------:R-:W-:Y:S01]  /*5cd70*/  FMUL R227, R227, R57 ;  /* 0x00000039e3e37220 */ /* 0x000fe20000400000 */
[----:B------:R-:W-:Y:S01]  /*5cd80*/  F2FP.F16.F32.PACK_AB R7, R19, R7 ;  /* 0x000000071307723e */ /* 0x000fe200000000ff */
[----:B------:R-:W-:-:S02]  /*5cd90*/  IMAD R0, R58, 0x2, R3 ;  /* 0x000000023a007824 */ /* 0x000fc400078e0203 */
[-C--:B------:R-:W-:Y:S01]  /*5cda0*/  FMUL R226, R226, R57.reuse ;  /* 0x00000039e2e27220 */ /* 0x080fe20000400000 */
[-C--:B------:R-:W-:Y:S01]  /*5cdb0*/  FMUL R225, R225, R57.reuse ;  /* 0x00000039e1e17220 */ /* 0x080fe20000400000 */
[-C--:B------:R-:W-:Y:S01]  /*5cdc0*/  FMUL R69, R69, R57.reuse ;  /* 0x0000003945457220 */ /* 0x080fe20000400000 */
[-C--:B------:R-:W-:Y:S01]  /*5cdd0*/  FMUL R224, R224, R57.reuse ;  /* 0x00000039e0e07220 */ /* 0x080fe20000400000 */
[----:B------:R1:W-:Y:S01]  /*5cde0*/  STSM.16.M88.4 [R0], R4 ;  /* 0x0000000400007844 */ /* 0x0003e20000000200 */
        /* <DEDUP_REMOVED lines=142> */
[-C--:B--2---:R-:W-:Y:S01]  /*5d6d0*/  FMUL R86, R22, R57.reuse ;  /* 0x0000003916567220 */ /* 0x084fe20000400000 */
[-C--:B---3--:R-:W-:Y:S01]  /*5d6e0*/  FMUL R81, R21, R57.reuse ;  /* 0x0000003915517220 */ /* 0x088fe20000400000 */
[-C--:B------:R-:W-:Y:S01]  /*5d6f0*/  FMUL R25, R41, R57.reuse ;  /* 0x0000003929197220 */ /* 0x080fe20000400000 */
[-C--:B----4-:R-:W-:Y:S01]  /*5d700*/  FMUL R82, R20, R57.reuse ;  /* 0x0000003914527220 */ /* 0x090fe20000400000 */
[-C--:B------:R-:W-:Y:S01]  /*5d710*/  FMUL R77, R13, R57.reuse ;  /* 0x000000390d4d7220 */ /* 0x080fe20000400000 */
[-C--:B------:R-:W-:Y:S01]  /*5d720*/  FMUL R235, R12, R57.reuse ;  /* 0x000000390ceb7220 */ /* 0x080fe20000400000 */
[----:B------:R-:W2:Y:S01]  /*5d730*/  LDL.LU R13, [R1+0x50] ;  /* 0x00005000010d7983 */ /* 0x000ea20000300800 */
[-C--:B------:R-:W-:Y:S01]  /*5d740*/  FMUL R78, R18, R57.reuse ;  /* 0x00000039124e7220 */ /* 0x080fe20000400000 */
[-C--:B------:R-:W-:Y:S01]  /*5d750*/  FMUL R59, R59, R57.reuse ;  /* 0x000000393b3b7220 */ /* 0x080fe20000400000 */
[-C--:B-1----:R-:W-:Y:S01]  /*5d760*/  FMUL R4, R11, R57.reuse ;  /* 0x000000390b047220 */ /* 0x082fe20000400000 */
[-C--:B------:R-:W-:Y:S01]  /*5d770*/  FMUL R76, R76, R57.reuse ;  /* 0x000000394c4c7220 */ /* 0x080fe20000400000 */
[----:B------:R-:W3:Y:S04]  /*5d780*/  LDL.LU R11, [R1+0x64] ;  /* 0x00006400010b7983 */ /* 0x000ee80000300800 */
[----:B------:R-:W4:Y:S01]  /*5d790*/  LDL.LU R12, [R1+0x60] ;  /* 0x00006000010c7983 */ /* 0x000f220000300800 */
[-C--:B------:R-:W-:Y:S01]  /*5d7a0*/  FMUL R5, R26, R57.reuse ;  /* 0x000000391a057220 */ /* 0x080fe20000400000 */
[----:B------:R-:W-:-:S02]  /*5d7b0*/  FMUL R17, R14, R57 ;  /* 0x000000390e117220 */ /* 0x000fc40000400000 */
[----:B------:R-:W3:Y:S01]  /*5d7c0*/  LDL.LU R2, [R1+0x74] ;  /* 0x0000740001027983 */ /* 0x000ee20000300800 */
[-C--:B------:R-:W-:Y:S01]  /*5d7d0*/  FMUL R8, R9, R57.reuse ;  /* 0x0000003909087220 */ /* 0x080fe20000400000 */
[-C--:B------:R-:W-:Y:S01]  /*5d7e0*/  FMUL R7, R10, R57.reuse ;  /* 0x000000390a077220 */ /* 0x080fe20000400000 */
[-C--:B------:R-:W-:Y:S01]  /*5d7f0*/  FMUL R16, R15, R57.reuse ;  /* 0x000000390f107220 */ /* 0x080fe20000400000 */
[----:B------:R-:W3:Y:S01]  /*5d800*/  LDL.LU R14, [R1+0x70] ;  /* 0x00007000010e7983 */ /* 0x000ee20000300800 */
[-C--:B------:R-:W-:Y:S01]  /*5d810*/  FMUL R24, R38, R57.reuse ;  /* 0x0000003926187220 */ /* 0x080fe20000400000 */
[-C--:B------:R-:W-:Y:S02]  /*5d820*/  FMUL R6, R28, R57.reuse ;  /* 0x000000391c067220 */ /* 0x080fe40000400000 */
[----:B------:R1:W-:Y:S04]  /*5d830*/  STL [R1+0x10], R17 ;  /* 0x0000101101007387 */ /* 0x0003e80000100800 */
[----:B------:R-:W3:Y:S04]  /*5d840*/  LDL.LU R15, [R1+0x84] ;  /* 0x00008400010f7983 */ /* 0x000ee80000300800 */
[----:B------:R1:W-:Y:S02]  /*5d850*/  STL [R1+0xc], R16 ;  /* 0x00000c1001007387 */ /* 0x0003e40000100800 */
[-C--:B-1----:R-:W-:Y:S01]  /*5d860*/  FMUL R17, R29, R57.reuse ;  /* 0x000000391d117220 */ /* 0x082fe20000400000 */
[-C--:B------:R-:W-:Y:S01]  /*5d870*/  FMUL R236, R236, R57.reuse ;  /* 0x00000039ecec7220 */ /* 0x080fe20000400000 */
[-C--:B------:R-:W-:Y:S01]  /*5d880*/  FMUL R52, R52, R57.reuse ;  /* 0x0000003934347220 */ /* 0x080fe20000400000 */
[-C--:B------:R-:W-:Y:S01]  /*5d890*/  FMUL R56, R56, R57.reuse ;  /* 0x0000003938387220 */ /* 0x080fe20000400000 */
[----:B------:R-:W-:Y:S01]  /*5d8a0*/  @!PT LDS RZ, [RZ] ;  /* 0x00000000fffff984 */ /* 0x000fe20000000800 */
[----:B------:R-:W-:Y:S01]  /*5d8b0*/  @!PT LDS RZ, [RZ] ;  /* 0x00000000fffff984 */ /* 0x000fe20000000800 */
[----:B------:R-:W-:Y:S01]  /*5d8c0*/  @!PT LDS RZ, [RZ] ;  /* 0x00000000fffff984 */ /* 0x000fe20000000800 */
[----:B------:R-:W-:Y:S01]  /*5d8d0*/  @!PT LDS RZ, [RZ] ;  /* 0x00000000fffff984 */ /* 0x000fe20000000800 */
[----:B------:R1:W-:Y:S06]  /*5d8e0*/  MEMBAR.ALL.CTA ;  /* 0x0000000000007992 */ /* 0x0003ec0000008000 */
[----:B-1----:R-:W1:Y:S01]  /*5d8f0*/  FENCE.VIEW.ASYNC.S ;  /* 0x00000000000073c6 */ /* 0x002e620000000000 */
[----:B------:R-:W-:-:S03]  /*5d900*/  FMUL R16, R31, R57 ;  /* 0x000000391f107220 */ /* 0x000fc60000400000 */
[----:B------:R-:W-:Y:S04]  /*5d910*/  STL [R1+0x8], R17 ;  /* 0x0000081101007387 */ /* 0x000fe80000100800 */
[----:B------:R-:W3:Y:S04]  /*5d920*/  LDL.LU R18, [R1+0x80] ;  /* 0x0000800001127983 */ /* 0x000ee80000300800 */
[----:B------:R-:W-:Y:S04]  /*5d930*/  STL [R1+0x4], R16 ;  /* 0x0000041001007387 */ /* 0x000fe80000100800 */
[----:B------:R-:W3:Y:S01]  /*5d940*/  LDL.LU R19, [R1+0x94] ;  /* 0x0000940001137983 */ /* 0x000ee20000300800 */
[----:B--2---:R-:W-:-:S05]  /*5d950*/  FMUL R13, R13, R57 ;  /* 0x000000390d0d7220 */ /* 0x004fca0000400000 */
[----:B------:R3:W-:Y:S01]  /*5d960*/  STL [R1], R13 ;  /* 0x0000000d01007387 */ /* 0x0007e20000100800 */
[----:B----4-:R-:W-:-:S03]  /*5d970*/  FMUL R12, R12, R57 ;  /* 0x000000390c0c7220 */ /* 0x010fc60000400000 */
[----:B------:R-:W2:Y:S04]  /*5d980*/  LDL.LU R22, [R1+0x90] ;  /* 0x0000900001167983 */ /* 0x000ea80000300800 */
[----:B------:R-:W-:Y:S01]  /*5d990*/  STL [R1+0x18], R12 ;  /* 0x0000180c01007387 */ /* 0x000fe20000100800 */
[----:B---3--:R-:W-:-:S03]  /*5d9a0*/  FMUL R13, R2, R57 ;  /* 0x00000039020d7220 */ /* 0x008fc60000400000 */
[----:B------:R-:W3:Y:S01]  /*5d9b0*/  LDL.LU R2, [R1+0xa4] ;  /* 0x0000a40001027983 */ /* 0x000ee20000300800 */
[-C--:B------:R-:W-:Y:S01]  /*5d9c0*/  FMUL R9, R27, R57.reuse ;  /* 0x000000391b097220 */ /* 0x080fe20000400000 */
[-C--:B------:R-:W-:Y:S02]  /*5d9d0*/  FMUL R10, R30, R57.reuse ;  /* 0x000000391e0a7220 */ /* 0x080fe40000400000 */
[----:B------:R4:W-:Y:S01]  /*5d9e0*/  STL [R1+0x14], R13 ;  /* 0x0000140d01007387 */ /* 0x0009e20000100800 */
[----:B------:R-:W-:-:S03]  /*5d9f0*/  FMUL R16, R34, R57 ;  /* 0x0000003922107220 */ /* 0x000fc60000400000 */
[----:B------:R-:W2:Y:S04]  /*5da00*/  LDL.LU R26, [R1+0xa0] ;  /* 0x0000a000011a7983 */ /* 0x000ea80000300800 */
[----:B------:R-:W2:Y:S01]  /*5da10*/  LDL.LU R27, [R1+0xb4] ;  /* 0x0000b400011b7983 */ /* 0x000ea20000300800 */
[-C--:B------:R-:W-:Y:S01]  /*5da20*/  FMUL R21, R39, R57.reuse ;  /* 0x0000003927157220 */ /* 0x080fe20000400000 */
[-C--:B----4-:R-:W-:Y:S02]  /*5da30*/  FMUL R13, R35, R57.reuse ;  /* 0x00000039230d7220 */ /* 0x090fe40000400000 */
[----:B------:R-:W4:Y:S04]  /*5da40*/  LDL.LU R30, [R1+0xb0] ;  /* 0x0000b000011e7983 */ /* 0x000f280000300800 */
[----:B------:R-:W4:Y:S04]  /*5da50*/  LDL.LU R31, [R1+0xc4] ;  /* 0x0000c400011f7983 */ /* 0x000f280000300800 */
[----:B------:R-:W4:Y:S04]  /*5da60*/  LDL.LU R34, [R1+0xc0] ;  /* 0x0000c00001227983 */ /* 0x000f280000300800 */
[----:B------:R-:W4:Y:S04]  /*5da70*/  LDL.LU R35, [R1+0xd4] ;  /* 0x0000d40001237983 */ /* 0x000f280000300800 */
[----:B------:R-:W2:Y:S01]  /*5da80*/  LDL.LU R39, [R1+0xd0] ;  /* 0x0000d00001277983 */ /* 0x000ea20000300800 */
[-C--:B------:R-:W-:Y:S01]  /*5da90*/  FMUL R29, R43, R57.reuse ;  /* 0x000000392b1d7220 */ /* 0x080fe20000400000 */
[-C--:B------:R-:W-:Y:S01]  /*5daa0*/  FMUL R237, R11, R57.reuse ;  /* 0x000000390bed7220 */ /* 0x080fe20000400000 */
[-C--:B------:R-:W-:Y:S01]  /*5dab0*/  FMUL R20, R36, R57.reuse ;  /* 0x0000003924147220 */ /* 0x080fe20000400000 */
[-C--:B------:R-:W-:Y:S01]  /*5dac0*/  FMUL R28, R40, R57.reuse ;  /* 0x00000039281c7220 */ /* 0x080fe20000400000 */
[-C--:B------:R-:W-:Y:S01]  /*5dad0*/  FMUL R41, R49, R57.reuse ;  /* 0x0000003931297220 */ /* 0x080fe20000400000 */
[-C--:B------:R-:W-:Y:S01]  /*5dae0*/  FMUL R14, R14, R57.reuse ;  /* 0x000000390e0e7220 */ /* 0x080fe20000400000 */
[----:B------:R-:W-:Y:S01]  /*5daf0*/  FMUL R15, R15, R57 ;  /* 0x000000390f0f7220 */ /* 0x000fe20000400000 */
[----:B------:R-:W-:Y:S01]  /*5db00*/  F2FP.F16.F32.PACK_AB R62, R62, R232 ;  /* 0x000000e83e3e723e */ /* 0x000fe200000000ff */
[----:B------:R-:W-:Y:S01]  /*5db10*/  BSSY B0, `(.L_x_65) ;  /* 0x0000044000007945 */ /* 0x000fe20003800000 */
[----:B------:R-:W-:-:S02]  /*5db20*/  F2FP.F16.F32.PACK_AB R60, R60, R234 ;  /* 0x000000ea3c3c723e */ /* 0x000fc400000000ff */
[----:B------:R-:W-:Y:S02]  /*5db30*/  F2FP.F16.F32.PACK_AB R61, R61, R233 ;  /* 0x000000e93d3d723e */ /* 0x000fe400000000ff */
[----:B------:R-:W-:Y:S02]  /*5db40*/  F2FP.F16.F32.PACK_AB R63, R63, R231 ;  /* 0x000000e73f3f723e */ /* 0x000fe400000000ff */
[----:B------:R-:W-:Y:S02]  /*5db50*/  F2FP.F16.F32.PACK_AB R64, R64, R230 ;  /* 0x000000e64040723e */ /* 0x000fe400000000ff */
[----:B------:R-:W-:Y:S02]  /*5db60*/  F2FP.F16.F32.PACK_AB R65, R65, R229 ;  /* 0x000000e54141723e */ /* 0x000fe400000000ff */
[----:B------:R-:W-:Y:S02]  /*5db70*/  F2FP.F16.F32.PACK_AB R66, R66, R228 ;  /* 0x000000e44242723e */ /* 0x000fe400000000ff */
[----:B------:R-:W-:Y:S01]  /*5db80*/  F2FP.F16.F32.PACK_AB R67, R67, R227 ;  /* 0x000000e34343723e */ /* 0x000fe200000000ff */
[----:B-1----:R-:W-:Y:S01]  /*5db90*/  BAR.SYNC.DEFER_BLOCKING 0x1, 0x80 ;  /* 0x0042000000007b1d */ /* 0x002fe20000010000 */
[----:B---3--:R-:W-:-:S05]  /*5dba0*/  FMUL R23, R2, R57 ;  /* 0x0000003902177220 */ /* 0x008fca0000400000 */
[----:B------:R-:W3:Y:S01]  /*5dbb0*/  LDL.LU R2, [R1+0xe4] ;  /* 0x0000e40001027983 */ /* 0x000ee20000300800 */
[-C--:B------:R-:W-:Y:S01]  /*5dbc0*/  FMUL R12, R32, R57.reuse ;  /* 0x00000039200c7220 */ /* 0x080fe20000400000 */
[-C--:B------:R-:W-:Y:S01]  /*5dbd0*/  FMUL R17, R37, R57.reuse ;  /* 0x0000003925117220 */ /* 0x080fe20000400000 */
[-C--:B------:R-:W-:Y:S01]  /*5dbe0*/  FMUL R32, R42, R57.reuse ;  /* 0x000000392a207220 */ /* 0x080fe20000400000 */
[----:B------:R-:W4:Y:S01]  /*5dbf0*/  LDL.LU R43, [R1+0xf4] ;  /* 0x0000f400012b7983 */ /* 0x000f220000300800 */
[-C--:B------:R-:W-:Y:S01]  /*5dc00*/  FMUL R37, R47, R57.reuse ;  /* 0x000000392f257220 */ /* 0x080fe20000400000 */
[-C--:B------:R-:W-:Y:S02]  /*5dc10*/  FMUL R11, R33, R57.reuse ;  /* 0x00000039210b7220 */ /* 0x080fe40000400000 */
[----:B------:R-:W4:Y:S01]  /*5dc20*/  LDL.LU R42, [R1+0xe0] ;  /* 0x0000e000012a7983 */ /* 0x000f220000300800 */
[-C--:B------:R-:W-:Y:S01]  /*5dc30*/  FMUL R33, R45, R57.reuse ;  /* 0x000000392d217220 */ /* 0x080fe20000400000 */
[----:B------:R-:W-:-:S02]  /*5dc40*/  FMUL R36, R44, R57 ;  /* 0x000000392c247220 */ /* 0x000fc40000400000 */
[----:B------:R-:W4:Y:S01]  /*5dc50*/  LDL.LU R47, [R1+0x104] ;  /* 0x00010400012f7983 */ /* 0x000f220000300800 */
[-C--:B------:R-:W-:Y:S01]  /*5dc60*/  FMUL R40, R46, R57.reuse ;  /* 0x000000392e287220 */ /* 0x080fe20000400000 */
[-C--:B------:R-:W-:Y:S02]  /*5dc70*/  FMUL R44, R48, R57.reuse ;  /* 0x00000039302c7220 */ /* 0x080fe40000400000 */
[----:B------:R-:W4:Y:S01]  /*5dc80*/  LDL.LU R55, [R1+0x120] ;  /* 0x0001200001377983 */ /* 0x000f220000300800 */
[-C--:B------:R-:W-:Y:S01]  /*5dc90*/  FMUL R45, R51, R57.reuse ;  /* 0x00000039332d7220 */ /* 0x080fe20000400000 */
[-C--:B------:R-:W-:Y:S01]  /*5dca0*/  FMUL R48, R50, R57.reuse ;  /* 0x0000003932307220 */ /* 0x080fe20000400000 */
[-C--:B------:R-:W-:Y:S01]  /*5dcb0*/  FMUL R49, R53, R57.reuse ;  /* 0x0000003935317220 */ /* 0x080fe20000400000 */
[-C--:B------:R-:W-:Y:S01]  /*5dcc0*/  FMUL R53, R54, R57.reuse ;  /* 0x0000003936357220 */ /* 0x080fe20000400000 */
[-C--:B--2---:R-:W-:Y:S01]  /*5dcd0*/  FMUL R38, R39, R57.reuse ;  /* 0x0000003927267220 */ /* 0x084fe20000400000 */
[----:B---3--:R-:W-:-:S02]  /*5dce0*/  FMUL R39, R2, R57 ;  /* 0x0000003902277220 */ /* 0x008fc40000400000 */
[----:B------:R-:W2:Y:S04]  /*5dcf0*/  LDL.LU R2, [R1+0x1c] ;  /* 0x00001c0001027983 */ /* 0x000ea80000300800 */
[----:B------:R-:W3:Y:S04]  /*5dd00*/  LDL.LU R46, [R1+0xf0] ;  /* 0x0000f000012e7983 */ /* 0x000ee80000300800 */
[----:B------:R-:W2:Y:S04]  /*5dd10*/  LDL.LU R51, [R1+0x114] ;  /* 0x0001140001337983 */ /* 0x000ea80000300800 */
[----:B------:R-:W2:Y:S04]  /*5dd20*/  LDL.LU R50, [R1+0x100] ;  /* 0x0001000001327983 */ /* 0x000ea80000300800 */
[----:B------:R-:W2:Y:S01]  /*5dd30*/  LDL.LU R54, [R1+0x110] ;  /* 0x0001100001367983 */ /* 0x000ea20000300800 */
[-C--:B------:R-:W-:Y:S01]  /*5dd40*/  FMUL R18, R18, R57.reuse ;  /* 0x0000003912127220 */ /* 0x080fe20000400000 */
[-C--:B------:R-:W-:Y:S01]  /*5dd50*/  FMUL R19, R19, R57.reuse ;  /* 0x0000003913137220 */ /* 0x080fe20000400000 */
[-C--:B------:R-:W-:Y:S01]  /*5dd60*/  FMUL R22, R22, R57.reuse ;  /* 0x0000003916167220 */ /* 0x080fe20000400000 */
[-C--:B------:R-:W-:Y:S01]  /*5dd70*/  FMUL R26, R26, R57.reuse ;  /* 0x000000391a1a7220 */ /* 0x080fe20000400000 */
[-C--:B------:R-:W-:Y:S01]  /*5dd80*/  FMUL R27, R27, R57.reuse ;  /* 0x000000391b1b7220 */ /* 0x080fe20000400000 */
        /* <DEDUP_REMOVED lines=9> */
[-C--:B--2---:R-:W-:Y:S01]  /*5de20*/  FMUL R51, R51, R57.reuse ;  /* 0x0000003933337220 */ /* 0x084fe20000400000 */
[-C--:B------:R-:W-:Y:S01]  /*5de30*/  FMUL R50, R50, R57.reuse ;  /* 0x0000003932327220 */ /* 0x080fe20000400000 */
[-C--:B------:R-:W-:Y:S01]  /*5de40*/  FMUL R54, R54, R57.reuse ;  /* 0x0000003936367220 */ /* 0x080fe20000400000 */
[----:B------:R-:W-:-:S02]  /*5de50*/  FMUL R57, R2, R57 ;  /* 0x0000003902397220 */ /* 0x000fc40000400000 */
[----:B------:R1:W5:Y:S01]  /*5de60*/  LDL.LU R2, [R1+0x42c] ;  /* 0x00042c0001027983 */ /* 0x0003620000300800 */
[----:B------:R-:W-:-:S04]  /*5de70*/  IADD3 R232, R3, 0x1000, RZ ;  /* 0x0000100003e87810 */ /* 0x000fc80007ffe0ff */
[----:B------:R-:W-:Y:S01]  /*5de80*/  LEA R58, R58, R232, 0x1 ;  /* 0x000000e83a3a7211 */ /* 0x000fe200078e08ff */
[----:B------:R-:W-:Y:S06]  /*5de90*/  @P1 BRA `(.L_x_66) ;  /* 0x00000000002c1947 */ /* 0x000fec0003800000 */
[----:B------:R-:W-:Y:S01]  /*5dea0*/  S2UR UR44, SR_CTAID.Z ;  /* 0x00000000002c79c3 */ /* 0x000fe20000002700 */
[----:B-----5:R-:W-:Y:S01]  /*5deb0*/  R2UR UR40, R2 ;  /* 0x00000000022872ca */ /* 0x020fe200000e0000 */
[----:B------:R-:W-:Y:S01]  /*5dec0*/  ULDC.64 UR4, c[0x0][0x198] ;  /* 0x0000660000047ab9 */ /* 0x000fe20000000a00 */
[----:B------:R-:W-:Y:S01]  /*5ded0*/  UMOV UR41, URZ ;  /* 0x0000003f00297c82 */ /* 0x000fe20008000000 */
[----:B------:R-:W-:-:S04]  /*5dee0*/  UIADD3 UR4, UP0, UR4, 0x670, URZ ;  /* 0x0000067004047890 */ /* 0x000fc8000ff1e03f */
[----:B------:R-:W2:Y:S01]  /*5def0*/  S2UR UR43, SR_CTAID.Y ;  /* 0x00000000002b79c3 */ /* 0x000ea20000002600 */
[----:B------:R-:W-:-:S05]  /*5df00*/  UIADD3.X UR5, URZ, UR5, URZ, UP0, !UPT ;  /* 0x000000053f057290 */ /* 0x000fca00087fe43f */
[----:B------:R-:W-:-:S09]  /*5df10*/  UIADD3 UR40, UR40, -0x2200, URZ ;  /* 0xffffde0028287890 */ /* 0x000fd2000fffe03f */
[----:B--2---:R2:W-:Y:S01]  /*5df20*/  UTMASTG.4D [UR40], [UR4] ;  /* 0x00000028040073b5 */ /* 0x0045e20008018000 */
[----:B------:R0:W-:Y:S01]  /*5df30*/  UTMACMDFLUSH ;  /* 0x00000000000079b7 */ /* 0x0001e20000000000 */
[----:B--2---:R-:W-:-:S04]  /*5df40*/  DEPBAR.LE SB0, 0x1 ;  /* 0x000080400000791a */ /* 0x004fc80000000000 */
.L_x_66:
[----:B------:R-:W-:Y:S05]  /*5df50*/  BSYNC B0 ;  /* 0x0000000000007941 */ /* 0x000fea0003800000 */
.L_x_65:
[----:B------:R-:W-:Y:S01]  /*5df60*/  BAR.SYNC.DEFER_BLOCKING 0x1, 0x80 ;  /* 0x0042000000007b1d */ /* 0x000fe20000010000 */
[----:B------:R-:W-:Y:S02]  /*5df70*/  F2FP.F16.F32.PACK_AB R68, R226, R68 ;  /* 0x00000044e244723e */ /* 0x000fe400000000ff */
[----:B------:R-:W-:Y:S02]  /*5df80*/  F2FP.F16.F32.PACK_AB R69, R225, R69 ;  /* 0x00000045e145723e */ /* 0x000fe400000000ff */
[----:B------:R-:W-:Y:S01]  /*5df90*/  F2FP.F16.F32.PACK_AB R70, R224, R70 ;  /* 0x00000046e046723e */ /* 0x000fe200000000ff */
[----:B------:R-:W-:Y:S01]  /*5dfa0*/  BSSY B0, `(.L_x_67) ;  /* 0x000001c000007945 */ /* 0x000fe20003800000 */
[----:B------:R-:W-:Y:S02]  /*5dfb0*/  F2FP.F16.F32.PACK_AB R71, R223, R71 ;  /* 0x00000047df47723e */ /* 0x000fe400000000ff */
[----:B------:R-:W-:Y:S02]  /*5dfc0*/  F2FP.F16.F32.PACK_AB R72, R222, R72 ;  /* 0x00000048de48723e */ /* 0x000fe400000000ff */
[----:B------:R-:W-:-:S02]  /*5dfd0*/  F2FP.F16.F32.PACK_AB R73, R221, R73 ;  /* 0x00000049dd49723e */ /* 0x000fc400000000ff */
[----:B------:R-:W-:Y:S02]  /*5dfe0*/  F2FP.F16.F32.PACK_AB R74, R220, R74 ;  /* 0x0000004adc4a723e */ /* 0x000fe400000000ff */
[----:B------:R-:W-:Y:S01]  /*5dff0*/  F2FP.F16.F32.PACK_AB R75, R219, R75 ;  /* 0x0000004bdb4b723e */ /* 0x000fe200000000ff */
[----:B------:R2:W-:Y:S04]  /*5e000*/  STSM.16.M88.4 [R3+0x1000], R60 ;  /* 0x0010003c03007844 */ /* 0x0005e80000000200 */
[----:B------:R2:W-:Y:S01]  /*5e010*/  STSM.16.M88.4 [R0+0x1000], R64 ;  /* 0x0010004000007844 */ /* 0x0005e20000000200 */
[----:B------:R-:W-:Y:S01]  /*5e020*/  @!PT LDS RZ, [RZ] ;  /* 0x00000000fffff984 */ /* 0x000fe20000000800 */
[----:B------:R-:W-:Y:S01]  /*5e030*/  @!PT LDS RZ, [RZ] ;  /* 0x00000000fffff984 */ /* 0x000fe20000000800 */
[----:B------:R-:W-:Y:S01]  /*5e040*/  @!PT LDS RZ, [RZ] ;  /* 0x00000000fffff984 */ /* 0x000fe20000000800 */
[----:B------:R-:W-:Y:S01]  /*5e050*/  @!PT LDS RZ, [RZ] ;  /* 0x00000000fffff984 */ /* 0x000fe20000000800 */
[----:B------:R3:W-:Y:S06]  /*5e060*/  MEMBAR.ALL.CTA ;  /* 0x0000000000007992 */ /* 0x0007ec0000008000 */
[----:B---3--:R-:W3:Y:S02]  /*5e070*/  FENCE.VIEW.ASYNC.S ;  /* 0x00000000000073c6 */ /* 0x008ee40000000000 */
[----:B---3--:R-:W-:Y:S06]  /*5e080*/  BAR.SYNC.DEFER_BLOCKING 0x1, 0x80 ;  /* 0x0042000000007b1d */ /* 0x008fec0000010000 */
[----:B------:R-:W-:Y:S05]  /*5e090*/  @P1 BRA `(.L_x_68) ;  /* 0x0000000000301947 */ /* 0x000fea0003800000 */
[----:B------:R-:W-:Y:S01]  /*5e0a0*/  S2UR UR12, SR_CTAID.Z ;  /* 0x00000000000c79c3 */ /* 0x000fe20000002700 */
[----:B-----5:R-:W-:Y:S01]  /*5e0b0*/  R2UR UR8, R2 ;  /* 0x00000000020872ca */ /* 0x020fe200000e0000 */
[----:B------:R-:W-:Y:S01]  /*5e0c0*/  ULDC.64 UR4, c[0x0][0x198] ;  /* 0x0000660000047ab9 */ /* 0x000fe20000000a00 */
[----:B------:R-:W-:Y:S01]  /*5e0d0*/  UMOV UR9, 0x20 ;  /* 0x0000002000097882 */ /* 0x000fe20000000000 */
[----:B------:R-:W-:Y:S01]  /*5e0e0*/  UIADD3 UR4, UP0, UR4, 0x670, URZ ;  /* 0x0000067004047890 */ /* 0x000fe2000ff1e03f */
[----:B------:R-:W-:-:S03]  /*5e0f0*/  UMOV UR10, UR42 ;  /* 0x0000002a000a7c82 */ /* 0x000fc60008000000 */
[----:B------:R-:W3:Y:S01]  /*5e100*/  S2UR UR11, SR_CTAID.Y ;  /* 0x00000000000b79c3 */ /* 0x000ee20000002600 */
[----:B------:R-:W-:-:S05]  /*5e110*/  UIADD3.X UR5, URZ, UR5, URZ, UP0, !UPT ;  /* 0x000000053f057290 */ /* 0x000fca00087fe43f */
[----:B------:R-:W-:-:S09]  /*5e120*/  UIADD3 UR8, UR8, -0x1200, URZ ;  /* 0xffffee0008087890 */ /* 0x000fd2000fffe03f */
[----:B---3--:R3:W-:Y:S01]  /*5e130*/  UTMASTG.4D [UR8], [UR4] ;  /* 0x00000008040073b5 */ /* 0x0087e20008018000 */
[----:B------:R0:W-:Y:S01]  /*5e140*/  UTMACMDFLUSH ;  /* 0x00000000000079b7 */ /* 0x0001e20000000000 */
[----:B---3--:R-:W-:-:S04]  /*5e150*/  DEPBAR.LE SB0, 0x1 ;  /* 0x000080400000791a */ /* 0x008fc80000000000 */
.L_x_68:
[----:B------:R-:W-:Y:S05]  /*5e160*/  BSYNC B0 ;  /* 0x0000000000007941 */ /* 0x000fea0003800000 */
.L_x_67:
[----:B------:R-:W-:Y:S01]  /*5e170*/  BAR.SYNC.DEFER_BLOCKING 0x1, 0x80 ;  /* 0x0042000000007b1d */ /* 0x000fe20000010000 */
[----:B--2---:R-:W-:Y:S02]  /*5e180*/  F2FP.F16.F32.PACK_AB R60, R218, R217 ;  /* 0x000000d9da3c723e */ /* 0x004fe400000000ff */
        /* <DEDUP_REMOVED lines=8> */
[----:B------:R2:W-:Y:S04]  /*5e210*/  STSM.16.M88.4 [R3], R68 ;  /* 0x0000004403007844 */ /* 0x0005e80000000200 */
[----:B------:R2:W-:Y:S01]  /*5e220*/  STSM.16.M88.4 [R0], R72 ;  /* 0x0000004800007844 */ /* 0x0005e20000000200 */
        /* <DEDUP_REMOVED lines=20> */
.L_x_70:
[----:B------:R-:W-:Y:S05]  /*5e370*/  BSYNC B0 ;  /* 0x0000000000007941 */ /* 0x000fea0003800000 */
.L_x_69:
        /* <DEDUP_REMOVED lines=32> */
.L_x_72:
[----:B------:R-:W-:Y:S05]  /*5e580*/  BSYNC B0 ;  /* 0x0000000000007941 */ /* 0x000fea0003800000 */
.L_x_71:
        /* <DEDUP_REMOVED lines=32> */
.L_x_74:
[----:B------:R-:W-:Y:S05]  /*5e790*/  BSYNC B0 ;  /* 0x0000000000007941 */ /* 0x000fea0003800000 */
.L_x_73:
        /* <DEDUP_REMOVED lines=32> */
.L_x_76:
[----:B------:R-:W-:Y:S05]  /*5e9a0*/  BSYNC B0 ;  /* 0x0000000000007941 */ /* 0x000fea0003800000 */
.L_x_75:
        /* <DEDUP_REMOVED lines=32> */
.L_x_78:
[----:B------:R-:W-:Y:S05]  /*5ebb0*/  BSYNC B0 ;  /* 0x0000000000007941 */ /* 0x000fea0003800000 */
.L_x_77:
        /* <DEDUP_REMOVED lines=32> */
.L_x_80:
[----:B------:R-:W-:Y:S05]  /*5edc0*/  BSYNC B0 ;  /* 0x0000000000007941 */ /* 0x000fea0003800000 */
.L_x_79:
        /* <DEDUP_REMOVED lines=32> */
.L_x_82:
[----:B------:R-:W-:Y:S05]  /*5efd0*/  BSYNC B0 ;  /* 0x0000000000007941 */ /* 0x000fea0003800000 */
.L_x_81:
        /* <DEDUP_REMOVED lines=32> */
.L_x_84:
[----:B------:R-:W-:Y:S05]  /*5f1e0*/  BSYNC B0 ;  /* 0x0000000000007941 */ /* 0x000fea0003800000 */
.L_x_83:
        /* <DEDUP_REMOVED lines=32> */
.L_x_86:
[----:B------:R-:W-:Y:S05]  /*5f3f0*/  BSYNC B0 ;  /* 0x0000000000007941 */ /* 0x000fea0003800000 */
.L_x_85:
[----:B--2---:R-:W2:Y:S04]  /*5f400*/  LDL.LU R71, [R1+0x10] ;  /* 0x0000100001477983 */ /* 0x004ea80000300800 */
[----:B------:R-:W2:Y:S04]  /*5f410*/  LDL.LU R70, [R1+0xc] ;  /* 0x00000c0001467983 */ /* 0x000ea80000300800 */
[----:B------:R-:W3:Y:S04]  /*5f420*/  LDL.LU R69, [R1+0x8] ;  /* 0x0000080001457983 */ /* 0x000ee80000300800 */
[----:B------:R-:W3:Y:S04]  /*5f430*/  LDL.LU R68, [R1+0x4] ;  /* 0x0000040001447983 */ /* 0x000ee80000300800 */
[----:B------:R-:W4:Y:S01]  /*5f440*/  LDL.LU R59, [R1] ;  /* 0x00000000013b7983 */ /* 0x000f220000300800 */
[----:B------:R-:W-:Y:S01]  /*5f450*/  F2FP.F16.F32.PACK_AB R5, R5, R6 ;  /* 0x000000060505723e */ /* 0x000fe200000000ff */
[----:B------:R-:W-:Y:S01]  /*5f460*/  BSSY B0, `(.L_x_87) ;  /* 0x000001f000007945 */ /* 0x000fe20003800000 */
[----:B------:R-:W-:Y:S01]  /*5f470*/  F2FP.F16.F32.PACK_AB R6, R7, R8 ;  /* 0x000000080706723e */ /* 0x000fe200000000ff */
[----:B------:R-:W-:Y:S01]  /*5f480*/  BAR.SYNC.DEFER_BLOCKING 0x1, 0x80 ;  /* 0x0042000000007b1d */ /* 0x000fe20000010000 */
        /* <DEDUP_REMOVED lines=10> */
[----:B-1----:R-:W1:Y:S02]  /*5f530*/  FENCE.VIEW.ASYNC.S ;  /* 0x00000000000073c6 */ /* 0x002e640000000000 */
[----:B-1----:R-:W-:Y:S01]  /*5f540*/  BAR.SYNC.DEFER_BLOCKING 0x1, 0x80 ;  /* 0x0042000000007b1d */ /* 0x002fe20000010000 */
[----:B--2---:R-:W-:-:S02]  /*5f550*/  F2FP.F16.F32.PACK_AB R8, R71, R70 ;  /* 0x000000464708723e */ /* 0x004fc400000000ff */
[----:B---3--:R-:W-:Y:S02]  /*5f560*/  F2FP.F16.F32.PACK_AB R9, R69, R68 ;  /* 0x000000444509723e */ /* 0x008fe400000000ff */
[----:B----4-:R-:W-:Y:S01]  /*5f570*/  F2FP.F16.F32.PACK_AB R10, R59, R237 ;  /* 0x000000ed3b0a723e */ /* 0x010fe200000000ff */
[----:B------:R-:W-:Y:S06]  /*5f580*/  @P1 BRA `(.L_x_88) ;  /* 0x0000000000301947 */ /* 0x000fec0003800000 */
[----:B------:R-:W-:Y:S01]  /*5f590*/  S2UR UR12, SR_CTAID.Z ;  /* 0x00000000000c79c3 */ /* 0x000fe20000002700 */
[----:B-----5:R-:W-:Y:S01]  /*5f5a0*/  R2UR UR8, R2 ;  /* 0x00000000020872ca */ /* 0x020fe200000e0000 */
[----:B------:R-:W-:Y:S01]  /*5f5b0*/  ULDC.64 UR4, c[0x0][0x198] ;  /* 0x0000660000047ab9 */ /* 0x000fe20000000a00 */
[----:B------:R-:W-:Y:S01]  /*5f5c0*/  UMOV UR9, 0x160 ;  /* 0x0000016000097882 */ /* 0x000fe20000000000 */
[----:B------:R-:W-:Y:S01]  /*5f5d0*/  UIADD3 UR4, UP0, UR4, 0x670, URZ ;  /* 0x0000067004047890 */ /* 0x000fe2000ff1e03f */
[----:B------:R-:W-:-:S03]  /*5f5e0*/  UMOV UR10, UR42 ;  /* 0x0000002a000a7c82 */ /* 0x000fc60008000000 */
[----:B------:R-:W1:Y:S01]  /*5f5f0*/  S2UR UR11, SR_CTAID.Y ;  /* 0x00000000000b79c3 */ /* 0x000e620000002600 */
[----:B------:R-:W-:-:S05]  /*5f600*/  UIADD3.X UR5, URZ, UR5, URZ, UP0, !UPT ;  /* 0x000000053f057290 */ /* 0x000fca00087fe43f */
[----:B------:R-:W-:-:S09]  /*5f610*/  UIADD3 UR8, UR8, -0x1200, URZ ;  /* 0xffffee0008087890 */ /* 0x000fd2000fffe03f */
[----:B-1----:R1:W-:Y:S01]  /*5f620*/  UTMASTG.4D [UR8], [UR4] ;  /* 0x00000008040073b5 */ /* 0x0023e20008018000 */
[----:B------:R0:W-:Y:S01]  /*5f630*/  UTMACMDFLUSH ;  /* 0x00000000000079b7 */ /* 0x0001e20000000000 */
[----:B-1----:R-:W-:-:S04]  /*5f640*/  DEPBAR.LE SB0, 0x1 ;  /* 0x000080400000791a */ /* 0x002fc80000000000 */
.L_x_88:
[----:B------:R-:W-:Y:S05]  /*5f650*/  BSYNC B0 ;  /* 0x0000000000007941 */ /* 0x000fea0003800000 */
.L_x_87:
[----:B------:R-:W2:Y:S04]  /*5f660*/  LDL.LU R60, [R1+0x18] ;  /* 0x00001800013c7983 */ /* 0x000ea80000300800 */
[----:B------:R-:W2:Y:S01]  /*5f670*/  LDL.LU R59, [R1+0x14] ;  /* 0x00001400013b7983 */ /* 0x000ea20000300800 */
[----:B------:R-:W-:Y:S01]  /*5f680*/  BSSY B0, `(.L_x_89) ;  /* 0x0000020000007945 */ /* 0x000fe20003800000 */
[----:B------:R-:W-:Y:S01]  /*5f690*/  F2FP.F16.F32.PACK_AB R61, R12, R13 ;  /* 0x0000000d0c3d723e */ /* 0x000fe200000000ff */
[----:B------:R-:W-:Y:S01]  /*5f6a0*/  BAR.SYNC.DEFER_BLOCKING 0x1, 0x80 ;  /* 0x0042000000007b1d */ /* 0x000fe20000010000 */
[----:B------:R-:W-:Y:S02]  /*5f6b0*/  F2FP.F16.F32.PACK_AB R62, R14, R15 ;  /* 0x0000000f0e3e723e */ /* 0x000fe400000000ff */
[----:B------:R-:W-:-:S02]  /*5f6c0*/  F2FP.F16.F32.PACK_AB R63, R16, R17 ;  /* 0x00000011103f723e */ /* 0x000fc400000000ff */
[----:B------:R-:W-:Y:S02]  /*5f6d0*/  F2FP.F16.F32.PACK_AB R12, R18, R19 ;  /* 0x00000013120c723e */ /* 0x000fe400000000ff */
[----:B------:R-:W-:Y:S02]  /*5f6e0*/  F2FP.F16.F32.PACK_AB R13, R20, R21 ;  /* 0x00000015140d723e */ /* 0x000fe400000000ff */
        /* <DEDUP_REMOVED lines=10> */
[----:B---3--:R-:W-:Y:S01]  /*5f790*/  BAR.SYNC.DEFER_BLOCKING 0x1, 0x80 ;  /* 0x0042000000007b1d */ /* 0x008fe20000010000 */
[----:B--2---:R-:W-:-:S05]  /*5f7a0*/  F2FP.F16.F32.PACK_AB R60, R60, R59 ;  /* 0x0000003b3c3c723e */ /* 0x004fca00000000ff */
[----:B-1----:R-:W-:Y:S05]  /*5f7b0*/  @P1 BRA `(.L_x_90) ;  /* 0x0000000000301947 */ /* 0x002fea0003800000 */
        /* <DEDUP_REMOVED lines=12> */
.L_x_90:
[----:B------:R-:W-:Y:S05]  /*5f880*/  BSYNC B0 ;  /* 0x0000000000007941 */ /* 0x000fea0003800000 */
.L_x_89:
        /* <DEDUP_REMOVED lines=17> */
[----:B--2---:R-:W2:Y:S02]  /*5f9a0*/  FENCE.VIEW.ASYNC.S ;  /* 0x00000000000073c6 */ /* 0x004ea40000000000 */
[----:B--2---:R-:W-:Y:S06]  /*5f9b0*/  BAR.SYNC.DEFER_BLOCKING 0x1, 0x80 ;  /* 0x0042000000007b1d */ /* 0x004fec0000010000 */
[----:B------:R-:W-:Y:S05]  /*5f9c0*/  @P1 BRA `(.L_x_92) ;  /* 0x0000000000301947 */ /* 0x000fea0003800000 */
[----:B------:R-:W-:Y:S01]  /*5f9d0*/  S2UR UR12, SR_CTAID.Z ;  /* 0x00000000000c79c3 */ /* 0x000fe20000002700 */
[----:B-----5:R-:W-:Y:S01]  /*5f9e0*/  R2UR UR8, R2 ;  /* 0x00000000020872ca */ /* 0x020fe200000e0000 */
[----:B------:R-:W-:Y:S01]  /*5f9f0*/  ULDC.64 UR4, c[0x0][0x198] ;  /* 0x0000660000047ab9 */ /* 0x000fe20000000a00 */
[----:B------:R-:W-:Y:S01]  /*5fa00*/  UMOV UR9, 0x1a0 ;  /* 0x000001a000097882 */ /* 0x000fe20000000000 */
[----:B------:R-:W-:Y:S01]  /*5fa10*/  UIADD3 UR4, UP0, UR4, 0x670, URZ ;  /* 0x0000067004047890 */ /* 0x000fe2000ff1e03f */
[----:B------:R-:W-:-:S03]  /*5fa20*/  UMOV UR10, UR42 ;  /* 0x0000002a000a7c82 */ /* 0x000fc60008000000 */
[----:B------:R-:W2:Y:S01]  /*5fa30*/  S2UR UR11, SR_CTAID.Y ;  /* 0x00000000000b79c3 */ /* 0x000ea20000002600 */
[----:B------:R-:W-:-:S05]  /*5fa40*/  UIADD3.X UR5, URZ, UR5, URZ, UP0, !UPT ;  /* 0x000000053f057290 */ /* 0x000fca00087fe43f */
[----:B------:R-:W-:-:S09]  /*5fa50*/  UIADD3 UR8, UR8, -0x1200, URZ ;  /* 0xffffee0008087890 */ /* 0x000fd2000fffe03f */
[----:B--2---:R2:W-:Y:S01]  /*5fa60*/  UTMASTG.4D [UR8], [UR4] ;  /* 0x00000008040073b5 */ /* 0x0045e20008018000 */
[----:B------:R0:W-:Y:S01]  /*5fa70*/  UTMACMDFLUSH ;  /* 0x00000000000079b7 */ /* 0x0001e20000000000 */
[----:B--2---:R-:W-:-:S04]  /*5fa80*/  DEPBAR.LE SB0, 0x1 ;  /* 0x000080400000791a */ /* 0x004fc80000000000 */
.L_x_92:
[----:B------:R-:W-:Y:S05]  /*5fa90*/  BSYNC B0 ;  /* 0x0000000000007941 */ /* 0x000fea0003800000 */
.L_x_91:
[----:B------:R-:W-:Y:S01]  /*5faa0*/  BAR.SYNC.DEFER_BLOCKING 0x1, 0x80 ;  /* 0x0042000000007b1d */ /* 0x000fe20000010000 */
[----:B-1----:R-:W-:Y:S02]  /*5fab0*/  F2FP.F16.F32.PACK_AB R12, R42, R43 ;  /* 0x0000002b2a0c723e */ /* 0x002fe400000000ff */
        /* <DEDUP_REMOVED lines=30> */
.L_x_94:
[----:B------:R-:W-:Y:S05]  /*5fca0*/  BSYNC B0 ;  /* 0x0000000000007941 */ /* 0x000fea0003800000 */
.L_x_93:
[----:B------:R-:W-:Y:S06]  /*5fcb0*/  BAR.SYNC.DEFER_BLOCKING 0x1, 0x80 ;  /* 0x0042000000007b1d */ /* 0x000fec0000010000 */
[----:B------:R-:W-:Y:S01]  /*5fcc0*/  BSSY B0, `(.L_x_95) ;  /* 0x0000016000007945 */ /* 0x000fe20003800000 */
        /* <DEDUP_REMOVED lines=19> */
[----:B---3--:R3:W-:Y:S02]  /*5fe00*/  UTMASTG.4D [UR8], [UR4] ;  /* 0x00000008040073b5 */ /* 0x0087e40008018000 */
[----:B---3--:R0:W-:Y:S02]  /*5fe10*/  UTMACMDFLUSH ;  /* 0x00000000000079b7 */ /* 0x0081e40000000000 */
.L_x_96:
[----:B------:R-:W-:Y:S05]  /*5fe20*/  BSYNC B0 ;  /* 0x0000000000007941 */ /* 0x000fea0003800000 */
.L_x_95:
[----:B------:R-:W-:Y:S01]  /*5fe30*/  UIADD3 UR61, UR61, -0x1, URZ ;  /* 0xffffffff3d3d7890 */ /* 0x000fe2000fffe03f */
[----:B------:R-:W-:-:S04]  /*5fe40*/  DEPBAR.LE SB0, 0x0 ;  /* 0x000080000000791a */ /* 0x000fc80000000000 */
[----:B------:R-:W-:-:S04]  /*5fe50*/  USHF.L.U32 UR4, UR61, 0x3, URZ ;  /* 0x000000033d047899 */ /* 0x000fc8000800063f */
[----:B------:R-:W-:-:S04]  /*5fe60*/  ULOP3.LUT UR4, UR4, 0x8, URZ, 0xe2, !UPT ;  /* 0x0000000804047892 */ /* 0x000fc8000f8ee23f */
[----:B------:R-:W-:-:S06]  /*5fe70*/  ULOP3.LUT UR4, UR4, 0x18, URZ, 0x3c, !UPT ;  /* 0x0000001804047892 */ /* 0x000fcc000f8e3c3f */
[----:B-1----:R-:W-:-:S04]  /*5fe80*/  IMAD.U32 R0, RZ, RZ, UR4 ;  /* 0x00000004ff007e24 */ /* 0x002fc8000f8e00ff */
[----:B------:R-:W-:Y:S01]  /*5fe90*/  SYNCS.ARRIVE.TRANS64.A1T0 RZ, [R0+UR60+0x160090], RZ ;  /* 0x160090ff00ff79a7 */ /* 0x000fe2000810003c */
[----:B------:R-:W-:Y:S05]  /*5fea0*/  EXIT ;  /* 0x000000000000794d */ /* 0x000fea0003800000 */
.L_x_6:
[----:B------:R-:W-:-:S08]  /*5feb0*/  UISETP.NE.AND UP0, UPT, UR8, 0x1, UPT ;  /* 0x000000010800788c */ /* 0x000fd0000bf05270 */
[----:B------:R-:W1:-:S00]  /*5fec0*/  USETMAXREG.DEALLOC.CTAPOOL 0x18 ;  /* 0x00000018000079c8 */ /* 0x000e4000080e0500 */
[----:B------:R-:W-:-:S13]  /*5fed0*/  PLOP3.LUT P0, PT, PT, PT, UP0, 0x80, 0x0 ;  /* 0x000000000000781c */ /* 0x000fda0003f0f008 */
[----:B------:R-:W-:Y:S05]  /*5fee0*/  @P0 EXIT ;  /* 0x000000000000094d */ /* 0x000fea0003800000 */
[----:B------:R-:W2:Y:S01]  /*5fef0*/  S2UR UR11, SR_CTAID.X ;  /* 0x00000000000b79c3 */ /* 0x000ea20000002500 */
[----:B------:R-:W-:Y:S01]  /*5ff00*/  ULDC UR4, c[0x0][0x28c] ;  /* 0x0000a30000047ab9 */ /* 0x000fe20000000800 */
[----:B------:R-:W-:Y:S01]  /*5ff10*/  ELECT P3, URZ, PT ;  /* 0x00000000003f782f */ /* 0x000fe20003860000 */
[----:B------:R-:W-:Y:S01]  /*5ff20*/  BSSY B0, `(.L_x_97) ;  /* 0x0000053000007945 */ /* 0x000fe20003800000 */
[----:B------:R-:W-:Y:S01]  /*5ff30*/  UIADD3 UR5, UR4, 0xff, URZ ;  /* 0x000000ff04057890 */ /* 0x000fe2000fffe03f */
[----:B-1----:R-:W-:Y:S02]  /*5ff40*/  CS2R R2, SRZ ;  /* 0x0000000000027805 */ /* 0x002fe4000001ff00 */
[----:B------:R-:W-:Y:S01]  /*5ff50*/  MOV R7, RZ ;  /* 0x000000ff00077202 */ /* 0x000fe20000000f00 */
[----:B------:R-:W-:Y:S01]  /*5ff60*/  USHF.R.S32.HI UR6, URZ, 0x1f, UR5 ;  /* 0x0000001f3f067899 */ /* 0x000fe20008011405 */
[----:B------:R-:W1:Y:S03]  /*5ff70*/  S2UR UR60, SR_CTAID.Y ;  /* 0x00000000003c79c3 */ /* 0x000e660000002600 */
[----:B------:R-:W-:-:S04]  /*5ff80*/  ULEA.HI UR6, UR6, UR5, URZ, 0x8 ;  /* 0x0000000506067291 */ /* 0x000fc8000f8f403f */
[----:B------:R-:W-:Y:S01]  /*5ff90*/  USHF.R.S32.HI UR6, URZ, 0x8, UR6 ;  /* 0x000000083f067899 */ /* 0x000fe20008011406 */
[----:B------:R-:W3:Y:S01]  /*5ffa0*/  S2UR UR61, SR_CTAID.Z ;  /* 0x00000000003d79c3 */ /* 0x000ee20000002700 */
[----:B--2---:R-:W-:-:S04]  /*5ffb0*/  USHF.L.U32 UR11, UR11, 0x7, URZ ;  /* 0x000000070b0b7899 */ /* 0x004fc8000800063f */
[----:B------:R-:W-:-:S04]  /*5ffc0*/  UIADD3 UR4, UR11, 0x17f, URZ ;  /* 0x0000017f0b047890 */ /* 0x000fc8000fffe03f */
[----:B------:R-:W-:-:S04]  /*5ffd0*/  USHF.R.U32.HI UR4, URZ, 0x8, UR4 ;  /* 0x000000083f047899 */ /* 0x000fc80008011604 */
[----:B------:R-:W-:-:S04]  /*5ffe0*/  UISETP.LT.AND UP0, UPT, UR4, UR6, UPT ;  /* 0x000000060400728c */ /* 0x000fc8000bf01270 */
[----:B------:R-:W-:Y:S01]  /*5fff0*/  USEL UR14, UR4, UR6, UP0 ;  /* 0x00000006040e7287 */ /* 0x000fe20008000000 */
[----:B-1-3--:R-:W-:Y:S11]  /*60000*/  @!P3 BRA `(.L_x_98) ;  /* 0x000000040010b947 */ /* 0x00aff60003800000 */
[----:B------:R-:W1:Y:S01]  /*60010*/  S2R R4, SR_CgaCtaId ;  /* 0x0000000000047919 */ /* 0x000e620000008800 */
[----:B------:R-:W-:Y:S02]  /*60020*/  MOV R3, 0x400 ;  /* 0x0000040000037802 */ /* 0x000fe40000000f00 */
[----:B------:R-:W-:Y:S02]  /*60030*/  MOV R5, 0x1 ;  /* 0x0000000100057802 */ /* 0x000fe40000000f00 */
[----:B-1----:R-:W-:Y:S02]  /*60040*/  LEA R4, R4, R3, 0x18 ;  /* 0x0000000304047211 */ /* 0x002fe400078ec0ff */
[----:B------:R-:W-:-:S04]  /*60050*/  SHF.L.U32 R3, R5, 0x1f, RZ ;  /* 0x0000001f05037819 */ /* 0x000fc800000006ff */
[----:B------:R-:W1:Y:S02]  /*60060*/  SYNCS.PHASECHK.TRANS64.TRYWAIT P0, [R4+URZ+0x160060], R3 ;  /* 0x16006003040075a7 */ /* 0x000e64000800017f */
[----:B-1----:R-:W-:Y:S05]  /*60070*/  @!P0 BRA `(.L_x_99) ;  /* 0x0000002000508947 */ /* 0x002fea0003800000 */
.L_x_136:
[----:B------:R-:W-:Y:S01]  /*60080*/  ULOP3.LUT UR4, UR54, 0x2, URZ, 0xfc, !UPT ;  /* 0x0000000236047892 */ /* 0x000fe2000f8efc3f */
[----:B-1----:R-:W-:-:S03]  /*60090*/  @P2 IMAD.MOV.U32 R3, RZ, RZ, 0x10000 ;  /* 0x00010000ff032424 */ /* 0x002fc600078e00ff */
[----:B------:R-:W-:Y:S01]  /*600a0*/  UPRMT UR4, UR4, 0x9910, URZ ;  /* 0x0000991004047896 */ /* 0x000fe2000800003f */
[----:B------:R1:W-:Y:S03]  /*600b0*/  @P2 SYNCS.ARRIVE.TRANS64 RZ, [R4+URZ+0x160050], R3 ;  /* 0x1600500304ff29a7 */ /* 0x0003e6000800003f */
[----:B------:R-:W-:-:S06]  /*600c0*/  UISETP.NE.AND UP0, UPT, UR4, 0x2, UPT ;  /* 0x000000020400788c */ /* 0x000fcc000bf05270 */
[----:B------:R-:W-:-:S13]  /*600d0*/  PLOP3.LUT P0, PT, PT, PT, UP0, 0x80, 0x0 ;  /* 0x000000000000781c */ /* 0x000fda0003f0f008 */
[----:B-1----:R-:W-:Y:S05]  /*600e0*/  @P0 BRA `(.L_x_100) ;  /* 0x0000000000040947 */ /* 0x002fea0003800000 */
[----:B------:R-:W-:Y:S01]  /*600f0*/  BPT.TRAP 0x1 ;  /* 0x000000040000795c */ /* 0x000fe20000300000 */
.L_x_100:
[----:B------:R-:W-:-:S04]  /*60100*/  LOP3.LUT P0, RZ, R0, 0x1f, RZ, 0xc0, !PT ;  /* 0x0000001f00ff7812 */ /* 0x000fc8000780c0ff */
[----:B------:R-:W-:-:S13]  /*60110*/  PLOP3.LUT P0, PT, P0, P2, PT, 0x2a, 0x0 ;  /* 0x000000000000781c */ /* 0x000fda0000704572 */
[----:B------:R-:W-:Y:S05]  /*60120*/  @P0 BRA `(.L_x_101) ;  /* 0x0000000000040947 */ /* 0x000fea0003800000 */
[----:B------:R-:W-:Y:S01]  /*60130*/  BPT.TRAP 0x1 ;  /* 0x000000040000795c */ /* 0x000fe20000300000 */
.L_x_101:
[----:B------:R-:W-:Y:S01]  /*60140*/  R2UR UR8, R4 ;  /* 0x00000000040872ca */ /* 0x000fe200000e0000 */
[----:B------:R-:W-:Y:S01]  /*60150*/  ULDC.64 UR6, c[0x0][0x198] ;  /* 0x0000660000067ab9 */ /* 0x000fe20000000a00 */
[----:B------:R-:W-:Y:S01]  /*60160*/  UMOV UR4, 0x0 ;  /* 0x0000000000047882 */ /* 0x000fe20000000000 */
[----:B------:R-:W-:Y:S01]  /*60170*/  UIADD3 UR6, UP0, UR6, 0xf0, URZ ;  /* 0x000000f006067890 */ /* 0x000fe2000ff1e03f */
[----:B------:R-:W-:Y:S01]  /*60180*/  MOV R7, 0x40 ;  /* 0x0000004000077802 */ /* 0x000fe20000000f00 */
[----:B------:R-:W-:Y:S01]  /*60190*/  UMOV UR5, 0x10000000 ;  /* 0x1000000000057882 */ /* 0x000fe20000000000 */
[----:B------:R-:W-:Y:S01]  /*601a0*/  UMOV UR10, URZ ;  /* 0x0000003f000a7c82 */ /* 0x000fe20008000000 */
[----:B------:R-:W-:Y:S01]  /*601b0*/  UIADD3.X UR7, URZ, UR7, URZ, UP0, !UPT ;  /* 0x000000073f077290 */ /* 0x000fe200087fe43f */
[----:B------:R-:W-:Y:S01]  /*601c0*/  MOV R3, 0x1 ;  /* 0x0000000100037802 */ /* 0x000fe20000000f00 */
[----:B------:R-:W-:Y:S01]  /*601d0*/  UMOV UR12, UR60 ;  /* 0x0000003c000c7c82 */ /* 0x000fe20008000000 */
[----:B------:R-:W-:Y:S01]  /*601e0*/  UMOV UR13, UR61 ;  /* 0x0000003d000d7c82 */ /* 0x000fe20008000000 */
[----:B------:R-:W-:Y:S01]  /*601f0*/  UMOV UR26, 0x40 ;  /* 0x00000040001a7882 */ /* 0x000fe20000000000 */
[----:B------:R-:W-:Y:S01]  /*60200*/  UMOV UR27, UR11 ;  /* 0x0000000b001b7c82 */ /* 0x000fe20008000000 */
[----:B------:R-:W-:-:S02]  /*60210*/  UIADD3 UR9, UR8, 0x160050, URZ ;  /* 0x0016005008097890 */ /* 0x000fc4000fffe03f */
[----:B------:R-:W-:Y:S02]  /*60220*/  UIADD3 UR24, UR8, 0x2000, URZ ;  /* 0x0000200008187890 */ /* 0x000fe4000fffe03f */
[----:B------:R-:W-:Y:S01]  /*60230*/  UIADD3 UR16, UR8, 0x4000, URZ ;  /* 0x0000400008107890 */ /* 0x000fe2000fffe03f */
[----:B------:R-:W-:Y:S01]  /*60240*/  UMOV UR28, UR60 ;  /* 0x0000003c001c7c82 */ /* 0x000fe20008000000 */
[----:B------:R-:W-:Y:S01]  /*60250*/  UMOV UR29, UR61 ;  /* 0x0000003d001d7c82 */ /* 0x000fe20008000000 */
[----:B------:R-:W-:Y:S01]  /*60260*/  UMOV UR25, UR9 ;  /* 0x0000000900197c82 */ /* 0x000fe20008000000 */
[----:B------:R-:W-:Y:S01]  /*60270*/  UMOV UR18, 0x80 ;  /* 0x0000008000127882 */ /* 0x000fe20000000000 */
[----:B------:R-:W-:Y:S01]  /*60280*/  UMOV UR19, UR11 ;  /* 0x0000000b00137c82 */ /* 0x000fe20008000000 */
[----:B------:R-:W-:Y:S01]  /*60290*/  UMOV UR20, UR60 ;  /* 0x0000003c00147c82 */ /* 0x000fe20008000000 */
[----:B------:R-:W-:Y:S01]  /*602a0*/  UMOV UR21, UR61 ;  /* 0x0000003d00157c82 */ /* 0x000fe20008000000 */
[----:B------:R1:W-:Y:S01]  /*602b0*/  UTMALDG.4D [UR8], [UR6], desc[UR4] ;  /* 0x00000408060075b4 */ /* 0x0003e20008019000 */
[----:B------:R-:W-:Y:S01]  /*602c0*/  UIADD3 UR56, UR8, 0x6000, URZ ;  /* 0x0000600008387890 */ /* 0x000fe2000fffe03f */
[----:B------:R-:W-:Y:S01]  /*602d0*/  UMOV UR17, UR9 ;  /* 0x0000000900117c82 */ /* 0x000fe20008000000 */
[----:B------:R-:W-:Y:S01]  /*602e0*/  UIADD3 UR32, UR8, 0x8000, URZ ;  /* 0x0000800008207890 */ /* 0x000fe2000fffe03f */
[----:B------:R-:W-:Y:S01]  /*602f0*/  UMOV UR58, 0xc0 ;  /* 0x000000c0003a7882 */ /* 0x000fe20000000000 */
[----:B------:R-:W-:Y:S01]  /*60300*/  UMOV UR59, UR11 ;  /* 0x0000000b003b7c82 */ /* 0x000fe20008000000 */
[----:B------:R2:W-:Y:S01]  /*60310*/  UTMALDG.4D [UR24], [UR6], desc[UR4] ;  /* 0x00000418060075b4 */ /* 0x0005e20008019000 */
[----:B------:R-:W-:Y:S01]  /*60320*/  UMOV UR57, UR9 ;  /* 0x0000000900397c82 */ /* 0x000fe20008000000 */
[----:B------:R-:W-:Y:S01]  /*60330*/  UMOV UR34, 0x100 ;  /* 0x0000010000227882 */ /* 0x000fe20000000000 */
[----:B------:R-:W-:Y:S01]  /*60340*/  UMOV UR35, UR11 ;  /* 0x0000000b00237c82 */ /* 0x000fe20008000000 */
[----:B------:R-:W-:Y:S01]  /*60350*/  UMOV UR36, UR60 ;  /* 0x0000003c00247c82 */ /* 0x000fe20008000000 */
[----:B------:R-:W-:Y:S01]  /*60360*/  UMOV UR37, UR61 ;  /* 0x0000003d00257c82 */ /* 0x000fe20008000000 */
[----:B------:R-:W-:Y:S01]  /*60370*/  UMOV UR33, UR9 ;  /* 0x0000000900217c82 */ /* 0x000fe20008000000 */
[----:B------:R3:W-:Y:S01]  /*60380*/  UTMALDG.4D [UR16], [UR6], desc[UR4] ;  /* 0x00000410060075b4 */ /* 0x0007e20008019000 */
[----:B------:R4:W-:Y:S01]  /*60390*/  UTMALDG.4D [UR56], [UR6], desc[UR4] ;  /* 0x00000438060075b4 */ /* 0x0009e20008019000 */
[----:B-1----:R-:W-:Y:S01]  /*603a0*/  UMOV UR10, 0x1c0 ;  /* 0x000001c0000a7882 */ /* 0x002fe20000000000 */
[----:B------:R4:W-:Y:S01]  /*603b0*/  UTMALDG.4D [UR32], [UR6], desc[UR4] ;  /* 0x00000420060075b4 */ /* 0x0009e20008019000 */
[----:B--2---:R-:W-:Y:S01]  /*603c0*/  UIADD3 UR24, UR8, 0xa000, URZ ;  /* 0x0000a00008187890 */ /* 0x004fe2000fffe03f */
[----:B------:R-:W-:Y:S01]  /*603d0*/  UMOV UR26, 0x140 ;  /* 0x00000140001a7882 */ /* 0x000fe20000000000 */
[----:B---3--:R-:W-:-:S07]  /*603e0*/  UIADD3 UR16, UR8, 0xc000, URZ ;  /* 0x0000c00008107890 */ /* 0x008fce000fffe03f */
[----:B------:R4:W-:Y:S01]  /*603f0*/  UTMALDG.4D [UR24], [UR6], desc[UR4] ;  /* 0x00000418060075b4 */ /* 0x0009e20008019000 */
[----:B------:R-:W-:Y:S01]  /*60400*/  UIADD3 UR8, UR8, 0xe000, URZ ;  /* 0x0000e00008087890 */ /* 0x000fe2000fffe03f */
[----:B------:R-:W-:Y:S02]  /*60410*/  UMOV UR18, 0x180 ;  /* 0x0000018000127882 */ /* 0x000fe40000000000 */
[----:B------:R4:W-:Y:S06]  /*60420*/  UTMALDG.4D [UR16], [UR6], desc[UR4] ;  /* 0x00000410060075b4 */ /* 0x0009ec0008019000 */
[----:B------:R4:W-:Y:S02]  /*60430*/  UTMALDG.4D [UR8], [UR6], desc[UR4] ;  /* 0x00000408060075b4 */ /* 0x0009e40008019000 */
[----:B----4-:R-:W-:Y:S01]  /*60440*/  NOP ;  /* 0x0000000000007918 */ /* 0x010fe20000000000 */
.L_x_98:
[----:B------:R-:W-:Y:S05]  /*60450*/  BSYNC B0 ;  /* 0x0000000000007941 */ /* 0x000fea0003800000 */
.L_x_97:
[----:B------:R-:W-:Y:S01]  /*60460*/  ISETP.LT.AND P4, PT, RZ, UR14, P3 ;  /* 0x0000000eff007c0c */ /* 0x000fe20009f81270 */
[----:B------:R-:W-:-:S12]  /*60470*/  BSSY B0, `(.L_x_102) ;  /* 0x000004b000007945 */ /* 0x000fd80003800000 */
[----:B------:R-:W-:Y:S05]  /*60480*/  @!P4 BRA `(.L_x_103) ;  /* 0x000000040024c947 */ /* 0x000fea0003800000 */
[----:B------:R-:W1:Y:S01]  /*60490*/  S2R R5, SR_CgaCtaId ;  /* 0x0000000000057919 */ /* 0x000e620000008800 */
[----:B------:R-:W-:-:S04]  /*604a0*/  MOV R2, 0x400 ;  /* 0x0000040000027802 */ /* 0x000fc80000000f00 */
[----:B-1----:R-:W-:Y:S01]  /*604b0*/  LEA R5, R5, R2, 0x18 ;  /* 0x0000000205057211 */ /* 0x002fe200078ec0ff */
[----:B------:R-:W-:-:S05]  /*604c0*/  IMAD.MOV.U32 R2, RZ, RZ, 0x1 ;  /* 0x00000001ff027424 */ /* 0x000fca00078e00ff */
[----:B------:R-:W-:-:S04]  /*604d0*/  SHF.L.U32 R2, R2, 0x1f, RZ ;  /* 0x0000001f02027819 */ /* 0x000fc800000006ff */
[----:B------:R-:W1:Y:S02]  /*604e0*/  SYNCS.PHASECHK.TRANS64.TRYWAIT P0, [R5+URZ+0x160028], R2 ;  /* 0x16002802050075a7 */ /* 0x000e64000800017f */
[----:B-1----:R-:W-:Y:S05]  /*604f0*/  @!P0 BRA `(.L_x_104) ;  /* 0x0000001c00448947 */ /* 0x002fea0003800000 */
.L_x_137:
[----:B------:R-:W-:Y:S01]  /*60500*/  ULOP3.LUT UR4, UR54, 0x2, URZ, 0xfc, !UPT ;  /* 0x0000000236047892 */ /* 0x000fe2000f8efc3f */
[----:B-1----:R-:W-:-:S03]  /*60510*/  @P2 MOV R2, 0x40000 ;  /* 0x0004000000022802 */ /* 0x002fc60000000f00 */
[----:B------:R-:W-:Y:S01]  /*60520*/  UPRMT UR4, UR4, 0x9910, URZ ;  /* 0x0000991004047896 */ /* 0x000fe2000800003f */
[----:B------:R1:W-:Y:S03]  /*60530*/  @P2 SYNCS.ARRIVE.TRANS64 RZ, [R5+URZ+0x160000], R2 ;  /* 0x1600000205ff29a7 */ /* 0x0003e6000800003f */
[----:B------:R-:W-:-:S06]  /*60540*/  UISETP.NE.AND UP0, UPT, UR4, 0x2, UPT ;  /* 0x000000020400788c */ /* 0x000fcc000bf05270 */
[----:B------:R-:W-:-:S13]  /*60550*/  PLOP3.LUT P0, PT, PT, PT, UP0, 0x80, 0x0 ;  /* 0x000000000000781c */ /* 0x000fda0003f0f008 */
[----:B-1----:R-:W-:Y:S05]  /*60560*/  @P0 BRA `(.L_x_105) ;  /* 0x0000000000040947 */ /* 0x002fea0003800000 */
[----:B------:R-:W-:Y:S01]  /*60570*/  BPT.TRAP 0x1 ;  /* 0x000000040000795c */ /* 0x000fe20000300000 */
.L_x_105:
[----:B------:R-:W-:-:S04]  /*60580*/  LOP3.LUT P0, RZ, R0, 0x1f, RZ, 0xc0, !PT ;  /* 0x0000001f00ff7812 */ /* 0x000fc8000780c0ff */
[----:B------:R-:W-:-:S13]  /*60590*/  PLOP3.LUT P0, PT, P0, P2, PT, 0x2a, 0x0 ;  /* 0x000000000000781c */ /* 0x000fda0000704572 */
[----:B------:R-:W-:Y:S05]  /*605a0*/  @P0 BRA `(.L_x_106) ;  /* 0x0000000000040947 */ /* 0x000fea0003800000 */
[----:B------:R-:W-:Y:S01]  /*605b0*/  BPT.TRAP 0x1 ;  /* 0x000000040000795c */ /* 0x000fe20000300000 */
.L_x_106:
[----:B------:R-:W-:Y:S01]  /*605c0*/  R2UR UR8, R5 ;  /* 0x00000000050872ca */ /* 0x000fe200000e0000 */
[----:B------:R-:W-:Y:S01]  /*605d0*/  ULDC.64 UR6, c[0x0][0x198] ;  /* 0x0000660000067ab9 */ /* 0x000fe20000000a00 */
[----:B------:R-:W-:Y:S01]  /*605e0*/  UMOV UR19, URZ ;  /* 0x0000003f00137c82 */ /* 0x000fe20008000000 */
[----:B------:R-:W-:Y:S01]  /*605f0*/  UIADD3 UR6, UP0, UR6, 0x1f0, URZ ;  /* 0x000001f006067890 */ /* 0x000fe2000ff1e03f */
[----:B------:R-:W-:Y:S01]  /*60600*/  MOV R2, 0x1 ;  /* 0x0000000100027802 */ /* 0x000fe20000000f00 */
[----:B------:R-:W-:Y:S01]  /*60610*/  UMOV UR4, 0x0 ;  /* 0x0000000000047882 */ /* 0x000fe20000000000 */
[----:B------:R-:W-:Y:S01]  /*60620*/  UMOV UR5, 0x10000000 ;  /* 0x1000000000057882 */ /* 0x000fe20000000000 */
[----:B------:R-:W-:Y:S01]  /*60630*/  UIADD3.X UR7, URZ, UR7, URZ, UP0, !UPT ;  /* 0x000000073f077290 */ /* 0x000fe200087fe43f */
[----:B------:R-:W-:Y:S01]  /*60640*/  UMOV UR18, URZ ;  /* 0x0000003f00127c82 */ /* 0x000fe20008000000 */
[----:B------:R-:W-:Y:S01]  /*60650*/  UMOV UR20, UR60 ;  /* 0x0000003c00147c82 */ /* 0x000fe20008000000 */
[----:B------:R-:W-:Y:S01]  /*60660*/  UMOV UR21, UR61 ;  /* 0x0000003d00157c82 */ /* 0x000fe20008000000 */
[----:B------:R-:W-:-:S02]  /*60670*/  UMOV UR26, 0x40 ;  /* 0x00000040001a7882 */ /* 0x000fc40000000000 */
[----:B------:R-:W-:Y:S02]  /*60680*/  UIADD3 UR16, UR8, 0x20000, URZ ;  /* 0x0002000008107890 */ /* 0x000fe4000fffe03f */
[----:B------:R-:W-:Y:S02]  /*60690*/  UIADD3 UR17, UR8, 0x160000, URZ ;  /* 0x0016000008117890 */ /* 0x000fe4000fffe03f */
[----:B------:R-:W-:Y:S02]  /*606a0*/  UIADD3 UR24, UR8, 0x28000, URZ ;  /* 0x0002800008187890 */ /* 0x000fe4000fffe03f */
[----:B------:R-:W-:Y:S01]  /*606b0*/  UIADD3 UR56, UR8, 0x30000, URZ ;  /* 0x0003000008387890 */ /* 0x000fe2000fffe03f */
[----:B------:R-:W-:Y:S01]  /*606c0*/  UMOV UR28, UR60 ;  /* 0x0000003c001c7c82 */ /* 0x000fe20008000000 */
[----:B------:R-:W-:Y:S01]  /*606d0*/  UMOV UR29, UR61 ;  /* 0x0000003d001d7c82 */ /* 0x000fe20008000000 */
[----:B------:R-:W-:Y:S01]  /*606e0*/  UMOV UR27, UR19 ;  /* 0x00000013001b7c82 */ /* 0x000fe20008000000 */
[----:B------:R-:W-:Y:S01]  /*606f0*/  UMOV UR25, UR17 ;  /* 0x0000001100197c82 */ /* 0x000fe20008000000 */
[----:B------:R-:W-:Y:S01]  /*60700*/  UIADD3 UR48, UR8, 0x38000, URZ ;  /* 0x0003800008307890 */ /* 0x000fe2000fffe03f */
[----:B------:R1:W-:Y:S01]  /*60710*/  UTMALDG.4D [UR16], [UR6], desc[UR4] ;  /* 0x00000410060075b4 */ /* 0x0003e20008019000 */
[----:B------:R-:W-:-:S02]  /*60720*/  UIADD3 UR40, UR8, 0x40000, URZ ;  /* 0x0004000008287890 */ /* 0x000fc4000fffe03f */
[----:B------:R-:W-:Y:S01]  /*60730*/  UIADD3 UR32, UR8, 0x48000, URZ ;  /* 0x0004800008207890 */ /* 0x000fe2000fffe03f */
[----:B------:R-:W-:Y:S01]  /*60740*/  UMOV UR58, 0x80 ;  /* 0x00000080003a7882 */ /* 0x000fe20000000000 */
[----:B------:R-:W-:Y:S01]  /*60750*/  UMOV UR59, UR19 ;  /* 0x00000013003b7c82 */ /* 0x000fe20008000000 */
[----:B------:R-:W-:Y:S01]  /*60760*/  UMOV UR57, UR17 ;  /* 0x0000001100397c82 */ /* 0x000fe20008000000 */
[----:B------:R2:W-:Y:S01]  /*60770*/  UTMALDG.4D [UR24], [UR6], desc[UR4] ;  /* 0x00000418060075b4 */ /* 0x0005e20008019000 */
[----:B------:R-:W-:Y:S01]  /*60780*/  UMOV UR50, 0xc0 ;  /* 0x000000c000327882 */ /* 0x000fe20000000000 */
[----:B------:R-:W-:Y:S01]  /*60790*/  UMOV UR52, UR60 ;  /* 0x0000003c00347c82 */ /* 0x000fe20008000000 */
[----:B------:R-:W-:Y:S01]  /*607a0*/  UMOV UR53, UR61 ;  /* 0x0000003d00357c82 */ /* 0x000fe20008000000 */
[----:B------:R-:W-:Y:S01]  /*607b0*/  UMOV UR51, UR19 ;  /* 0x0000001300337c82 */ /* 0x000fe20008000000 */
[----:B------:R-:W-:Y:S01]  /*607c0*/  UMOV UR49, UR17 ;  /* 0x0000001100317c82 */ /* 0x000fe20008000000 */
[----:B------:R-:W-:Y:S01]  /*607d0*/  UMOV UR42, 0x100 ;  /* 0x00000100002a7882 */ /* 0x000fe20000000000 */
[----:B------:R-:W-:Y:S01]  /*607e0*/  UMOV UR44, UR60 ;  /* 0x0000003c002c7c82 */ /* 0x000fe20008000000 */
[----:B------:R-:W-:Y:S01]  /*607f0*/  UMOV UR45, UR61 ;  /* 0x0000003d002d7c82 */ /* 0x000fe20008000000 */
[----:B------:R3:W-:Y:S01]  /*60800*/  UTMALDG.4D [UR56], [UR6], desc[UR4] ;  /* 0x00000438060075b4 */ /* 0x0007e20008019000 */
[----:B------:R-:W-:Y:S01]  /*60810*/  UMOV UR43, UR19 ;  /* 0x00000013002b7c82 */ /* 0x000fe20008000000 */
[----:B------:R-:W-:Y:S01]  /*60820*/  UMOV UR41, UR17 ;  /* 0x0000001100297c82 */ /* 0x000fe20008000000 */
[----:B------:R-:W-:Y:S01]  /*60830*/  UMOV UR34, 0x140 ;  /* 0x0000014000227882 */ /* 0x000fe20000000000 */
[----:B------:R-:W-:Y:S01]  /*60840*/  UMOV UR36, UR60 ;  /* 0x0000003c00247c82 */ /* 0x000fe20008000000 */
[----:B------:R-:W-:Y:S01]  /*60850*/  UMOV UR37, UR61 ;  /* 0x0000003d00257c82 */ /* 0x000fe20008000000 */
[----:B------:R-:W-:Y:S01]  /*60860*/  UMOV UR35, UR19 ;  /* 0x0000001300237c82 */ /* 0x000fe20008000000 */
[----:B------:R-:W-:Y:S01]  /*60870*/  UMOV UR33, UR17 ;  /* 0x0000001100217c82 */ /* 0x000fe20008000000 */
[----:B------:R3:W-:Y:S01]  /*60880*/  UTMALDG.4D [UR48], [UR6], desc[UR4] ;  /* 0x00000430060075b4 */ /* 0x0007e20008019000 */
[----:B-1----:R-:W-:Y:S01]  /*60890*/  UIADD3 UR16, UR8, 0x58000, URZ ;  /* 0x0005800008107890 */ /* 0x002fe2000fffe03f */
[----:B------:R-:W-:Y:S01]  /*608a0*/  UMOV UR18, 0x1c0 ;  /* 0x000001c000127882 */ /* 0x000fe20000000000 */
[----:B------:R3:W-:Y:S01]  /*608b0*/  UTMALDG.4D [UR40], [UR6], desc[UR4] ;  /* 0x00000428060075b4 */ /* 0x0007e20008019000 */
[----:B--2---:R-:W-:Y:S01]  /*608c0*/  UIADD3 UR24, UR8, 0x50000, URZ ;  /* 0x0005000008187890 */ /* 0x004fe2000fffe03f */
[----:B------:R-:W-:Y:S01]  /*608d0*/  UMOV UR26, 0x180 ;  /* 0x00000180001a7882 */ /* 0x000fe20000000000 */
[----:B------:R3:W-:Y:S07]  /*608e0*/  UTMALDG.4D [UR32], [UR6], desc[UR4] ;  /* 0x00000420060075b4 */ /* 0x0007ee0008019000 */
[----:B------:R3:W-:Y:S01]  /*608f0*/  UTMALDG.4D [UR24], [UR6], desc[UR4] ;  /* 0x00000418060075b4 */ /* 0x0007e20008019000 */
[----:B------:R3:W-:Y:S02]  /*60900*/  UTMALDG.4D [UR16], [UR6], desc[UR4] ;  /* 0x00000410060075b4 */ /* 0x0007e40008019000 */
[----:B---3--:R-:W-:Y:S01]  /*60910*/  NOP ;  /* 0x0000000000007918 */ /* 0x008fe20000000000 */
.L_x_103:
[----:B------:R-:W-:Y:S05]  /*60920*/  BSYNC B0 ;  /* 0x0000000000007941 */ /* 0x000fea0003800000 */
.L_x_102:
[----:B------:R-:W-:Y:S04]  /*60930*/  BSSY B0, `(.L_x_107) ;  /* 0x000004e000007945 */ /* 0x000fe80003800000 */
[----:B------:R-:W-:Y:S05]  /*60940*/  @!P3 BRA `(.L_x_108) ;  /* 0x000000040030b947 */ /* 0x000fea0003800000 */
[----:B------:R-:W1:Y:S01]  /*60950*/  S2R R5, SR_CgaCtaId ;  /* 0x0000000000057919 */ /* 0x000e620000008800 */
[----:B------:R-:W-:-:S04]  /*60960*/  MOV R4, 0x400 ;  /* 0x0000040000047802 */ /* 0x000fc80000000f00 */
[----:B-1----:R-:W-:Y:S01]  /*60970*/  LEA R6, R5, R4, 0x18 ;  /* 0x0000000405067211 */ /* 0x002fe200078ec0ff */
[----:B------:R-:W-:-:S03]  /*60980*/  IMAD.MOV.U32 R5, RZ, RZ, 0x1 ;  /* 0x00000001ff057424 */ /* 0x000fc600078e00ff */
[----:B------:R-:W-:Y:S02]  /*60990*/  LEA R4, R3, R6, 0x3 ;  /* 0x0000000603047211 */ /* 0x000fe400078e18ff */
[----:B------:R-:W-:-:S04]  /*609a0*/  SHF.L.U32 R5, R5, 0x1f, RZ ;  /* 0x0000001f05057819 */ /* 0x000fc800000006ff */
[----:B------:R-:W1:Y:S02]  /*609b0*/  SYNCS.PHASECHK.TRANS64.TRYWAIT P0, [R4+URZ+0x160060], R5 ;  /* 0x16006005040075a7 */ /* 0x000e64000800017f */
[----:B-1----:R-:W-:Y:S05]  /*609c0*/  @!P0 BRA `(.L_x_109) ;  /* 0x0000001800248947 */ /* 0x002fea0003800000 */
.L_x_138:
        /* <DEDUP_REMOVED lines=8> */
.L_x_110:
[----:B------:R-:W-:-:S04]  /*60a50*/  LOP3.LUT P0, RZ, R0, 0x1f, RZ, 0xc0, !PT ;  /* 0x0000001f00ff7812 */ /* 0x000fc8000780c0ff */
[----:B------:R-:W-:-:S13]  /*60a60*/  PLOP3.LUT P0, PT, P0, P2, PT, 0x2a, 0x0 ;  /* 0x000000000000781c */ /* 0x000fda0000704572 */
[----:B------:R-:W-:Y:S05]  /*60a70*/  @P0 BRA `(.L_x_111) ;  /* 0x0000000000040947 */ /* 0x000fea0003800000 */
[----:B------:R-:W-:Y:S01]  /*60a80*/  BPT.TRAP 0x1 ;  /* 0x000000040000795c */ /* 0x000fe20000300000 */
.L_x_111:
[----:B------:R-:W-:Y:S01]  /*60a90*/  R2UR UR48, R3 ;  /* 0x00000000033072ca */ /* 0x000fe200000e0000 */
[----:B------:R-:W-:Y:S01]  /*60aa0*/  ULDC.64 UR8, c[0x0][0x198] ;  /* 0x0000660000087ab9 */ /* 0x000fe20000000a00 */
[----:B------:R-:W-:Y:S01]  /*60ab0*/  R2UR UR7, R6 ;  /* 0x00000000060772ca */ /* 0x000fe200000e0000 */
[----:B------:R-:W-:Y:S01]  /*60ac0*/  UIADD3 UR6, UP0, UR8, 0xf0, URZ ;  /* 0x000000f008067890 */ /* 0x000fe2000ff1e03f */
[----:B------:R-:W-:Y:S01]  /*60ad0*/  R2UR UR51, R7 ;  /* 0x00000000073372ca */ /* 0x000fe200000e0000 */
[----:B------:R-:W-:Y:S01]  /*60ae0*/  UMOV UR4, 0x0 ;  /* 0x0000000000047882 */ /* 0x000fe20000000000 */
[----:B------:R-:W-:Y:S01]  /*60af0*/  R2UR UR49, R4 ;  /* 0x00000000043172ca */ /* 0x000fe200000e0000 */
[----:B------:R-:W-:Y:S01]  /*60b00*/  UMOV UR5, 0x10000000 ;  /* 0x1000000000057882 */ /* 0x000fe20000000000 */
[----:B------:R-:W-:Y:S01]  /*60b10*/  UMOV UR50, URZ ;  /* 0x0000003f00327c82 */ /* 0x000fe20008000000 */
[----:B------:R-:W-:Y:S01]  /*60b20*/  UMOV UR52, UR60 ;  /* 0x0000003c00347c82 */ /* 0x000fe20008000000 */
[----:B------:R-:W-:Y:S01]  /*60b30*/  UMOV UR53, UR61 ;  /* 0x0000003d00357c82 */ /* 0x000fe20008000000 */
[----:B------:R-:W-:Y:S01]  /*60b40*/  UMOV UR26, 0x40 ;  /* 0x00000040001a7882 */ /* 0x000fe20000000000 */
[----:B------:R-:W-:Y:S01]  /*60b50*/  UMOV UR28, UR60 ;  /* 0x0000003c001c7c82 */ /* 0x000fe20008000000 */
[----:B------:R-:W-:Y:S01]  /*60b60*/  UMOV UR29, UR61 ;  /* 0x0000003d001d7c82 */ /* 0x000fe20008000000 */
[----:B------:R-:W-:Y:S01]  /*60b70*/  UMOV UR42, 0x80 ;  /* 0x00000080002a7882 */ /* 0x000fe20000000000 */
[----:B------:R-:W-:-:S02]  /*60b80*/  ULEA UR48, UR48, UR7, 0x10 ;  /* 0x0000000730307291 */ /* 0x000fc4000f8e803f */
[----:B------:R-:W-:Y:S02]  /*60b90*/  UIADD3 UR51, UR11, UR51, URZ ;  /* 0x000000330b337290 */ /* 0x000fe4000fffe03f */
[----:B------:R-:W-:Y:S02]  /*60ba0*/  UIADD3 UR49, UR49, 0x160050, URZ ;  /* 0x0016005031317890 */ /* 0x000fe4000fffe03f */
[----:B------:R-:W-:Y:S02]  /*60bb0*/  UIADD3.X UR7, URZ, UR9, URZ, UP0, !UPT ;  /* 0x000000093f077290 */ /* 0x000fe400087fe43f */
[----:B------:R-:W-:Y:S02]  /*60bc0*/  UIADD3 UR24, UR48, 0x2000, URZ ;  /* 0x0000200030187890 */ /* 0x000fe4000fffe03f */
[----:B------:R-:W-:Y:S02]  /*60bd0*/  UIADD3 UR40, UR48, 0x4000, URZ ;  /* 0x0000400030287890 */ /* 0x000fe4000fffe03f */
[----:B------:R-:W-:Y:S01]  /*60be0*/  UIADD3 UR16, UR48, 0x6000, URZ ;  /* 0x0000600030107890 */ /* 0x000fe2000fffe03f */
[----:B------:R-:W-:Y:S01]  /*60bf0*/  UMOV UR25, UR49 ;  /* 0x0000003100197c82 */ /* 0x000fe20008000000 */
[----:B------:R-:W-:Y:S01]  /*60c00*/  UMOV UR27, UR51 ;  /* 0x00000033001b7c82 */ /* 0x000fe20008000000 */
[----:B------:R-:W-:Y:S01]  /*60c10*/  UMOV UR44, UR60 ;  /* 0x0000003c002c7c82 */ /* 0x000fe20008000000 */
[----:B------:R-:W-:Y:S01]  /*60c20*/  UMOV UR45, UR61 ;  /* 0x0000003d002d7c82 */ /* 0x000fe20008000000 */
[----:B------:R-:W-:Y:S01]  /*60c30*/  UTMALDG.4D [UR48], [UR6], desc[UR4] ;  /* 0x00000430060075b4 */ /* 0x000fe20008019000 */
        /* <DEDUP_REMOVED lines=8> */
[----:B------:R-:W-:-:S02]  /*60cc0*/  UIADD3 UR32, UR48, 0x8000, URZ ;  /* 0x0000800030207890 */ /* 0x000fc4000fffe03f */
[----:B------:R-:W-:Y:S01]  /*60cd0*/  UIADD3 UR56, UR48, 0xa000, URZ ;  /* 0x0000a00030387890 */ /* 0x000fe2000fffe03f */
[----:B------:R-:W-:Y:S01]  /*60ce0*/  UMOV UR34, 0x100 ;  /* 0x0000010000227882 */ /* 0x000fe20000000000 */
        /* <DEDUP_REMOVED lines=8> */
[----:B------:R2:W-:Y:S01]  /*60d70*/  UTMALDG.4D [UR16], [UR6], desc[UR4] ;  /* 0x00000410060075b4 */ /* 0x0005e20008019000 */
[----:B------:R3:W-:Y:S01]  /*60d80*/  UTMALDG.4D [UR32], [UR6], desc[UR4] ;  /* 0x00000420060075b4 */ /* 0x0007e20008019000 */
[----:B-1----:R-:W-:Y:S01]  /*60d90*/  UIADD3 UR24, UR48, 0xc000, URZ ;  /* 0x0000c00030187890 */ /* 0x002fe2000fffe03f */
[----:B------:R-:W-:Y:S01]  /*60da0*/  UMOV UR26, 0x180 ;  /* 0x00000180001a7882 */ /* 0x000fe20000000000 */
[----:B------:R3:W-:Y:S07]  /*60db0*/  UTMALDG.4D [UR56], [UR6], desc[UR4] ;  /* 0x00000438060075b4 */ /* 0x0007ee0008019000 */
[----:B------:R3:W-:Y:S01]  /*60dc0*/  UTMALDG.4D [UR24], [UR6], desc[UR4] ;  /* 0x00000418060075b4 */ /* 0x0007e20008019000 */
[----:B--2---:R-:W-:Y:S01]  /*60dd0*/  UIADD3 UR16, UR48, 0xe000, URZ ;  /* 0x0000e00030107890 */ /* 0x004fe2000fffe03f */
[----:B------:R-:W-:-:S08]  /*60de0*/  UMOV UR18, 0x1c0 ;  /* 0x000001c000127882 */ /* 0x000fd00000000000 */
[----:B------:R3:W-:Y:S02]  /*60df0*/  UTMALDG.4D [UR16], [UR6], desc[UR4] ;  /* 0x00000410060075b4 */ /* 0x0007e40008019000 */
[----:B---3--:R-:W-:Y:S01]  /*60e00*/  NOP ;  /* 0x0000000000007918 */ /* 0x008fe20000000000 */
.L_x_108:
[----:B------:R-:W-:Y:S05]  /*60e10*/  BSYNC B0 ;  /* 0x0000000000007941 */ /* 0x000fea0003800000 */
.L_x_107:
[----:B------:R-:W-:Y:S01]  /*60e20*/  BSSY B0, `(.L_x_112) ;  /* 0x0000050000007945 */ /* 0x000fe20003800000 */
[----:B------:R-:W-:-:S03]  /*60e30*/  IMAD.MOV.U32 R8, RZ, RZ, RZ ;  /* 0x000000ffff087224 */ /* 0x000fc600078e00ff */
[----:B------:R-:W-:Y:S05]  /*60e40*/  @!P4 BRA `(.L_x_113) ;  /* 0x000000040034c947 */ /* 0x000fea0003800000 */
[----:B------:R-:W1:Y:S01]  /*60e50*/  S2R R4, SR_CgaCtaId ;  /* 0x0000000000047919 */ /* 0x000e620000008800 */
[----:B------:R-:W-:-:S04]  /*60e60*/  MOV R3, 0x400 ;  /* 0x0000040000037802 */ /* 0x000fc80000000f00 */
[----:B-1----:R-:W-:Y:S02]  /*60e70*/  LEA R5, R4, R3, 0x18 ;  /* 0x0000000304057211 */ /* 0x002fe400078ec0ff */
[----:B------:R-:W-:Y:S02]  /*60e80*/  MOV R4, 0x1 ;  /* 0x0000000100047802 */ /* 0x000fe40000000f00 */
[----:B------:R-:W-:Y:S02]  /*60e90*/  LEA R3, R2, R5, 0x3 ;  /* 0x0000000502037211 */ /* 0x000fe400078e18ff */
[----:B------:R-:W-:-:S04]  /*60ea0*/  SHF.L.U32 R4, R4, 0x1f, RZ ;  /* 0x0000001f04047819 */ /* 0x000fc800000006ff */
[----:B------:R-:W1:Y:S02]  /*60eb0*/  SYNCS.PHASECHK.TRANS64.TRYWAIT P0, [R3+URZ+0x160028], R4 ;  /* 0x16002804030075a7 */ /* 0x000e64000800017f */
[----:B-1----:R-:W-:Y:S05]  /*60ec0*/  @!P0 BRA `(.L_x_114) ;  /* 0x0000001000f88947 */ /* 0x002fea0003800000 */
.L_x_139:
        /* <DEDUP_REMOVED lines=8> */
.L_x_115:
[----:B------:R-:W-:-:S04]  /*60f50*/  LOP3.LUT P0, RZ, R0, 0x1f, RZ, 0xc0, !PT ;  /* 0x0000001f00ff7812 */ /* 0x000fc8000780c0ff */
[----:B------:R-:W-:-:S13]  /*60f60*/  PLOP3.LUT P0, PT, P0, P2, PT, 0x2a, 0x0 ;  /* 0x000000000000781c */ /* 0x000fda0000704572 */
[----:B------:R-:W-:Y:S05]  /*60f70*/  @P0 BRA `(.L_x_116) ;  /* 0x0000000000040947 */ /* 0x000fea0003800000 */
[----:B------:R-:W-:Y:S01]  /*60f80*/  BPT.TRAP 0x1 ;  /* 0x000000040000795c */ /* 0x000fe20000300000 */
.L_x_116:
[C---:B------:R-:W-:Y:S01]  /*60f90*/  LEA R5, R2.reuse, R5, 0x12 ;  /* 0x0000000502057211 */ /* 0x040fe200078e90ff */
[----:B------:R-:W-:Y:S01]  /*60fa0*/  ULDC.64 UR6, c[0x0][0x198] ;  /* 0x0000660000067ab9 */ /* 0x000fe20000000a00 */
[----:B------:R-:W-:Y:S01]  /*60fb0*/  R2UR UR49, R3 ;  /* 0x00000000033172ca */ /* 0x000fe200000e0000 */
[----:B------:R-:W-:Y:S01]  /*60fc0*/  UIADD3 UR6, UP0, UR6, 0x2f0, URZ ;  /* 0x000002f006067890 */ /* 0x000fe2000ff1e03f */
[----:B------:R-:W-:Y:S01]  /*60fd0*/  R2UR UR8, R5 ;  /* 0x00000000050872ca */ /* 0x000fe200000e0000 */
[----:B------:R-:W-:Y:S01]  /*60fe0*/  UMOV UR51, URZ ;  /* 0x0000003f00337c82 */ /* 0x000fe20008000000 */
[----:B------:R-:W-:Y:S01]  /*60ff0*/  UMOV UR4, 0x0 ;  /* 0x0000000000047882 */ /* 0x000fe20000000000 */
[----:B------:R-:W-:Y:S01]  /*61000*/  UIADD3.X UR7, URZ, UR7, URZ, UP0, !UPT ;  /* 0x000000073f077290 */ /* 0x000fe200087fe43f */
[----:B------:R-:W-:Y:S01]  /*61010*/  MOV R8, 0x1 ;  /* 0x0000000100087802 */ /* 0x000fe20000000f00 */
[----:B------:R-:W-:Y:S01]  /*61020*/  UMOV UR5, 0x10000000 ;  /* 0x1000000000057882 */ /* 0x000fe20000000000 */
[----:B------:R-:W-:Y:S01]  /*61030*/  UMOV UR50, URZ ;  /* 0x0000003f00327c82 */ /* 0x000fe20008000000 */
[----:B------:R-:W-:Y:S01]  /*61040*/  UMOV UR52, UR60 ;  /* 0x0000003c00347c82 */ /* 0x000fe20008000000 */
[----:B------:R-:W-:Y:S01]  /*61050*/  UMOV UR53, UR61 ;  /* 0x0000003d00357c82 */ /* 0x000fe20008000000 */
[----:B------:R-:W-:Y:S01]  /*61060*/  UMOV UR26, 0x40 ;  /* 0x00000040001a7882 */ /* 0x000fe20000000000 */
[----:B------:R-:W-:Y:S01]  /*61070*/  UMOV UR28, UR60 ;  /* 0x0000003c001c7c82 */ /* 0x000fe20008000000 */
[----:B------:R-:W-:Y:S01]  /*61080*/  UIADD3 UR49, UR49, 0x160000, URZ ;  /* 0x0016000031317890 */ /* 0x000fe2000fffe03f */
[----:B------:R-:W-:Y:S01]  /*61090*/  VIADD R2, R2, 0x1 ;  /* 0x0000000102027836 */ /* 0x000fe20000000000 */
[----:B------:R-:W-:-:S02]  /*610a0*/  UIADD3 UR48, UR8, 0x20000, URZ ;  /* 0x0002000008307890 */ /* 0x000fc4000fffe03f */
[----:B------:R-:W-:Y:S02]  /*610b0*/  UIADD3 UR24, UR8, 0x28000, URZ ;  /* 0x0002800008187890 */ /* 0x000fe4000fffe03f */
        /* <DEDUP_REMOVED lines=38> */
.L_x_113:
[----:B------:R-:W-:Y:S05]  /*61320*/  BSYNC B0 ;  /* 0x0000000000007941 */ /* 0x000fea0003800000 */
.L_x_112:
[----:B------:R-:W-:-:S04]  /*61330*/  MOV R3, UR14 ;  /* 0x0000000e00037c02 */ /* 0x000fc80008000f00 */
[----:B------:R-:W-:-:S13]  /*61340*/  ISETP.GE.AND P0, PT, R3, 0x2, PT ;  /* 0x000000020300780c */ /* 0x000fda0003f06270 */
[----:B------:R-:W-:Y:S05]  /*61350*/  @!P0 EXIT ;  /* 0x000000000000894d */ /* 0x000fea0003800000 */
[----:B------:R-:W-:Y:S01]  /*61360*/  USHF.L.U32 UR4, UR14, 0x1, URZ ;  /* 0x000000010e047899 */ /* 0x000fe2000800063f */
[----:B------:R-:W-:Y:S01]  /*61370*/  LOP3.LUT P0, RZ, R0, 0x1f, RZ, 0xc0, !PT ;  /* 0x0000001f00ff7812 */ /* 0x000fe2000780c0ff */
[----:B------:R-:W-:Y:S01]  /*61380*/  BSSY B0, `(.L_x_117) ;  /* 0x00000a9000007945 */ /* 0x000fe20003800000 */
[----:B------:R-:W-:Y:S01]  /*61390*/  MOV R3, UR54 ;  /* 0x0000003600037c02 */ /* 0x000fe20008000f00 */
[----:B------:R-:W-:Y:S01]  /*613a0*/  IMAD.MOV.U32 R0, RZ, RZ, 0x1 ;  /* 0x00000001ff007424 */ /* 0x000fe200078e00ff */
[----:B------:R-:W-:Y:S02]  /*613b0*/  PLOP3.LUT P0, PT, P0, P2, PT, 0x2a, 0x0 ;  /* 0x000000000000781c */ /* 0x000fe40000704572 */
[----:B------:R-:W-:Y:S02]  /*613c0*/  LOP3.LUT R3, R3, 0x2, RZ, 0xfc, !PT ;  /* 0x0000000203037812 */ /* 0x000fe400078efcff */
[----:B------:R-:W-:-:S09]  /*613d0*/  MOV R9, UR4 ;  /* 0x0000000400097c02 */ /* 0x000fd20008000f00 */
.L_x_128:
[----:B------:R-:W-:Y:S04]  /*613e0*/  BSSY B1, `(.L_x_118) ;  /* 0x000004e000017945 */ /* 0x000fe80003800000 */
[----:B------:R-:W-:Y:S05]  /*613f0*/  @!P3 BRA `(.L_x_119) ;  /* 0x000000040030b947 */ /* 0x000fea0003800000 */
[----:B------:R-:W1:Y:S01]  /*61400*/  S2R R5, SR_CgaCtaId ;  /* 0x0000000000057919 */ /* 0x000e620000008800 */
[----:B------:R-:W-:-:S04]  /*61410*/  MOV R4, 0x400 ;  /* 0x0000040000047802 */ /* 0x000fc80000000f00 */
[----:B-1----:R-:W-:Y:S02]  /*61420*/  LEA R5, R5, R4, 0x18 ;  /* 0x0000000405057211 */ /* 0x002fe400078ec0ff */
[----:B------:R-:W-:Y:S02]  /*61430*/  SHF.L.U32 R4, R0, 0x1f, RZ ;  /* 0x0000001f00047819 */ /* 0x000fe400000006ff */
[----:B------:R-:W-:-:S04]  /*61440*/  LEA R7, R2, R5, 0x3 ;  /* 0x0000000502077211 */ /* 0x000fc800078e18ff */
[----:B------:R-:W1:Y:S02]  /*61450*/  SYNCS.PHASECHK.TRANS64.TRYWAIT P4, [R7+URZ+0x160028], R4 ;  /* 0x16002804070075a7 */ /* 0x000e64000808017f */
[----:B-1----:R-:W-:Y:S05]  /*61460*/  @!P4 BRA `(.L_x_120) ;  /* 0x0000000c00a4c947 */ /* 0x002fea0003800000 */
.L_x_140:
[----:B-1----:R-:W-:-:S04]  /*61470*/  @P2 IMAD.MOV.U32 R4, RZ, RZ, 0x40000 ;  /* 0x00040000ff042424 */ /* 0x002fc800078e00ff */
[----:B------:R1:W-:Y:S02]  /*61480*/  @P2 SYNCS.ARRIVE.TRANS64 RZ, [R7+URZ+0x160000], R4 ;  /* 0x1600000407ff29a7 */ /* 0x0003e4000800003f */
[----:B-1----:R-:W-:-:S04]  /*61490*/  PRMT R4, R3, 0x9910, RZ ;  /* 0x0000991003047816 */ /* 0x002fc800000000ff */
[----:B------:R-:W-:-:S13]  /*614a0*/  ISETP.NE.AND P4, PT, R4, 0x2, PT ;  /* 0x000000020400780c */ /* 0x000fda0003f85270 */
[----:B------:R-:W-:Y:S05]  /*614b0*/  @P4 BRA `(.L_x_121) ;  /* 0x0000000000044947 */ /* 0x000fea0003800000 */
[----:B------:R-:W-:Y:S01]  /*614c0*/  BPT.TRAP 0x1 ;  /* 0x000000040000795c */ /* 0x000fe20000300000 */
.L_x_121:
[----:B------:R-:W-:Y:S05]  /*614d0*/  @P0 BRA `(.L_x_122) ;  /* 0x0000000000040947 */ /* 0x000fea0003800000 */
[----:B------:R-:W-:Y:S01]  /*614e0*/  BPT.TRAP 0x1 ;  /* 0x000000040000795c */ /* 0x000fe20000300000 */
.L_x_122:
[----:B------:R-:W-:Y:S01]  /*614f0*/  LEA R5, R2, R5, 0x12 ;  /* 0x0000000502057211 */ /* 0x000fe200078e90ff */
[----:B------:R-:W-:Y:S01]  /*61500*/  ULDC.64 UR6, c[0x0][0x198] ;  /* 0x0000660000067ab9 */ /* 0x000fe20000000a00 */
[----:B------:R-:W-:Y:S01]  /*61510*/  R2UR UR57, R7 ;  /* 0x00000000073972ca */ /* 0x000fe200000e0000 */
[----:B------:R-:W-:Y:S01]  /*61520*/  UIADD3 UR6, UP0, UR6, 0x1f0, URZ ;  /* 0x000001f006067890 */ /* 0x000fe2000ff1e03f */
[----:B------:R-:W-:Y:S01]  /*61530*/  R2UR UR8, R5 ;  /* 0x00000000050872ca */ /* 0x000fe200000e0000 */
[----:B------:R-:W-:Y:S01]  /*61540*/  UMOV UR4, 0x0 ;  /* 0x0000000000047882 */ /* 0x000fe20000000000 */
[----:B------:R-:W-:Y:S01]  /*61550*/  R2UR UR59, R8 ;  /* 0x00000000083b72ca */ /* 0x000fe200000e0000 */
[----:B------:R-:W-:Y:S01]  /*61560*/  UIADD3.X UR7, URZ, UR7, URZ, UP0, !UPT ;  /* 0x000000073f077290 */ /* 0x000fe200087fe43f */
[----:B------:R-:W-:Y:S01]  /*61570*/  IADD3 R2, R2, 0x1, RZ ;  /* 0x0000000102027810 */ /* 0x000fe20007ffe0ff */
[----:B------:R-:W-:Y:S01]  /*61580*/  UMOV UR5, 0x10000000 ;  /* 0x1000000000057882 */ /* 0x000fe20000000000 */
[----:B------:R-:W-:Y:S01]  /*61590*/  UMOV UR58, URZ ;  /* 0x0000003f003a7c82 */ /* 0x000fe20008000000 */
[----:B------:R-:W-:Y:S01]  /*615a0*/  UMOV UR26, 0x40 ;  /* 0x00000040001a7882 */ /* 0x000fe20000000000 */
[----:B------:R-:W-:Y:S01]  /*615b0*/  UMOV UR28, UR60 ;  /* 0x0000003c001c7c82 */ /* 0x000fe20008000000 */
[----:B------:R-:W-:Y:S01]  /*615c0*/  UMOV UR29, UR61 ;  /* 0x0000003d001d7c82 */ /* 0x000fe20008000000 */
[----:B------:R-:W-:Y:S01]  /*615d0*/  UMOV UR50, 0x80 ;  /* 0x0000008000327882 */ /* 0x000fe20000000000 */
[----:B------:R-:W-:Y:S01]  /*615e0*/  UIADD3 UR57, UR57, 0x160000, URZ ;  /* 0x0016000039397890 */ /* 0x000fe2000fffe03f */
[----:B------:R-:W-:Y:S01]  /*615f0*/  ISETP.NE.AND P4, PT, R2, 0x5, PT ;  /* 0x000000050200780c */ /* 0x000fe20003f85270 */
[----:B------:R-:W-:-:S02]  /*61600*/  UIADD3 UR56, UR8, 0x20000, URZ ;  /* 0x0002000008387890 */ /* 0x000fc4000fffe03f */
[----:B------:R-:W-:Y:S01]  /*61610*/  USHF.L.U32 UR59, UR59, 0x8, URZ ;  /* 0x000000083b3b7899 */ /* 0x000fe2000800063f */
[----:B------:R-:W-:Y:S01]  /*61620*/  SEL R5, RZ, 0x1, P4 ;  /* 0x00000001ff057807 */ /* 0x000fe20002000000 */
[----:B------:R-:W-:Y:S01]  /*61630*/  UIADD3 UR24, UR8, 0x28000, URZ ;  /* 0x0002800008187890 */ /* 0x000fe2000fffe03f */
[----:B------:R-:W-:Y:S01]  /*61640*/  SEL R2, R2, RZ, P4 ;  /* 0x000000ff02027207 */ /* 0x000fe20002000000 */
[----:B------:R-:W-:Y:S01]  /*61650*/  UIADD3 UR48, UR8, 0x30000, URZ ;  /* 0x0003000008307890 */ /* 0x000fe2000fffe03f */
[----:B------:R-:W-:Y:S01]  /*61660*/  LOP3.LUT R0, R0, R5, RZ, 0x3c, !PT ;  /* 0x0000000500007212 */ /* 0x000fe200078e3cff */
        /* <DEDUP_REMOVED lines=37> */
.L_x_119:
[----:B------:R-:W-:Y:S05]  /*618c0*/  BSYNC B1 ;  /* 0x0000000000017941 */ /* 0x000fea0003800000 */
.L_x_118:
[----:B------:R-:W-:Y:S01]  /*618d0*/  ISETP.LT.OR P4, PT, R9, 0x4, !P3 ;  /* 0x000000040900780c */ /* 0x000fe20005f81670 */
[----:B------:R-:W-:-:S12]  /*618e0*/  BSSY B1, `(.L_x_123) ;  /* 0x000004f000017945 */ /* 0x000fd80003800000 */
[----:B------:R-:W-:Y:S05]  /*618f0*/  @P4 BRA `(.L_x_124) ;  /* 0x0000000400344947 */ /* 0x000fea0003800000 */
[----:B------:R-:W1:Y:S01]  /*61900*/  S2R R5, SR_CgaCtaId ;  /* 0x0000000000057919 */ /* 0x000e620000008800 */
[----:B------:R-:W-:Y:S02]  /*61910*/  MOV R4, 0x400 ;  /* 0x0000040000047802 */ /* 0x000fe40000000f00 */
[----:B------:R-:W-:Y:S02]  /*61920*/  SHF.L.U32 R7, R0, 0x1f, RZ ;  /* 0x0000001f00077819 */ /* 0x000fe400000006ff */
[----:B-1----:R-:W-:-:S05]  /*61930*/  LEA R5, R5, R4, 0x18 ;  /* 0x0000000405057211 */ /* 0x002fca00078ec0ff */
[----:B------:R-:W-:-:S04]  /*61940*/  IMAD R4, R2, 0x8, R5 ;  /* 0x0000000802047824 */ /* 0x000fc800078e0205 */
[----:B------:R-:W1:Y:S02]  /*61950*/  SYNCS.PHASECHK.TRANS64.TRYWAIT P4, [R4+URZ+0x160028], R7 ;  /* 0x16002807040075a7 */ /* 0x000e64000808017f */
[----:B-1----:R-:W-:Y:S05]  /*61960*/  @!P4 BRA `(.L_x_125) ;  /* 0x000000080078c947 */ /* 0x002fea0003800000 */
.L_x_141:
[----:B------:R-:W-:Y:S02]  /*61970*/  PRMT R6, R3, 0x9910, RZ ;  /* 0x0000991003067816 */ /* 0x000fe400000000ff */
[----:B-1----:R-:W-:Y:S02]  /*61980*/  @P1 MOV R7, 0x40000 ;  /* 0x0004000000071802 */ /* 0x002fe40000000f00 */
[----:B------:R-:W-:Y:S02]  /*61990*/  ISETP.NE.AND P4, PT, R6, 0x2, PT ;  /* 0x000000020600780c */ /* 0x000fe40003f85270 */
[----:B------:R1:W-:Y:S11]  /*619a0*/  @P1 SYNCS.ARRIVE.TRANS64 RZ, [R4+URZ+0x160000], R7 ;  /* 0x1600000704ff19a7 */ /* 0x0003f6000800003f */
[----:B-1----:R-:W-:Y:S05]  /*619b0*/  @P4 BRA `(.L_x_126) ;  /* 0x0000000000044947 */ /* 0x002fea0003800000 */
[----:B------:R-:W-:Y:S01]  /*619c0*/  BPT.TRAP 0x1 ;  /* 0x000000040000795c */ /* 0x000fe20000300000 */
.L_x_126:
[----:B------:R-:W-:Y:S05]  /*619d0*/  @P0 BRA `(.L_x_127) ;  /* 0x0000000000040947 */ /* 0x000fea0003800000 */
[----:B------:R-:W-:Y:S01]  /*619e0*/  BPT.TRAP 0x1 ;  /* 0x000000040000795c */ /* 0x000fe20000300000 */
.L_x_127:
        /* <DEDUP_REMOVED lines=8> */
[----:B------:R-:W-:Y:S01]  /*61a70*/  VIADD R2, R2, 0x1 ;  /* 0x0000000102027836 */ /* 0x000fe20000000000 */
        /* <DEDUP_REMOVED lines=8> */
[----:B------:R-:W-:Y:S01]  /*61b00*/  UIADD3 UR56, UR8, 0x20000, URZ ;  /* 0x0002000008387890 */ /* 0x000fe2000fffe03f */
[----:B------:R-:W-:Y:S01]  /*61b10*/  IADD3 R8, R8, 0x1, RZ ;  /* 0x0000000108087810 */ /* 0x000fe20007ffe0ff */
        /* <DEDUP_REMOVED lines=43> */
.L_x_124:
[----:B------:R-:W-:Y:S05]  /*61dd0*/  BSYNC B1 ;  /* 0x0000000000017941 */ /* 0x000fea0003800000 */
.L_x_123:
[C---:B------:R-:W-:Y:S02]  /*61de0*/  ISETP.GT.AND P4, PT, R9.reuse, 0x4, PT ;  /* 0x000000040900780c */ /* 0x040fe40003f84270 */
[----:B------:R-:W-:-:S11]  /*61df0*/  IADD3 R9, R9, -0x2, RZ ;  /* 0xfffffffe09097810 */ /* 0x000fd60007ffe0ff */
[----:B------:R-:W-:Y:S05]  /*61e00*/  @P4 BRA `(.L_x_128) ;  /* 0xfffffff400744947 */ /* 0x000fea000383ffff */
[----:B------:R-:W-:Y:S05]  /*61e10*/  BSYNC B0 ;  /* 0x0000000000007941 */ /* 0x000fea0003800000 */
.L_x_117:
[----:B------:R-:W-:Y:S05]  /*61e20*/  EXIT ;  /* 0x000000000000794d */ /* 0x000fea0003800000 */
.L_x_15:
[----:B-1----:R-:W-:-:S04]  /*61e30*/  IMAD.U32 R3, RZ, RZ, UR6 ;  /* 0x00000006ff037e24 */ /* 0x002fc8000f8e00ff */
[----:B------:R1:W2:Y:S03]  /*61e40*/  SYNCS.PHASECHK.TRANS64.TRYWAIT P1, [R3+URZ+0x160050], R6 ;  /* 0x16005006030075a7 */ /* 0x0002a6000802017f */
[----:B--2---:R-:W-:Y:S05]  /*61e50*/  @!P1 NANOSLEEP.SYNCS 0x989680 ;  /* 0x009896800000995d */ /* 0x004fea0003900000 */
[----:B------:R-:W2:Y:S02]  /*61e60*/  @!P1 SYNCS.PHASECHK.TRANS64 P1, [R3+URZ+0x160050], R6 ;  /* 0x16005006030095a7 */ /* 0x000ea4000802007f */
[----:B--2---:R-:W-:Y:S05]  /*61e70*/  @!P1 BRA `(.L_x_15) ;  /* 0xfffffffc00ec9947 */ /* 0x004fea000383ffff */
[----:B------:R-:W-:Y:S05]  /*61e80*/  BRA `(.L_x_129) ;  /* 0xfffff9f000247947 */ /* 0x000fea000383ffff */
.L_x_17:
[----:B--2---:R-:W-:-:S04]  /*61e90*/  MOV R0, UR60 ;  /* 0x0000003c00007c02 */ /* 0x004fc80008000f00 */
[----:B------:R2:W3:Y:S03]  /*61ea0*/  SYNCS.PHASECHK.TRANS64.TRYWAIT P1, [R0+URZ+0x160000], R163 ;  /* 0x160000a3000075a7 */ /* 0x0004e6000802017f */
[----:B---3--:R-:W-:Y:S05]  /*61eb0*/  @!P1 NANOSLEEP.SYNCS 0x989680 ;  /* 0x009896800000995d */ /* 0x008fea0003900000 */
[----:B------:R-:W3:Y:S02]  /*61ec0*/  @!P1 SYNCS.PHASECHK.TRANS64 P1, [R0+URZ+0x160000], R163 ;  /* 0x160000a3000095a7 */ /* 0x000ee4000802007f */
[----:B---3--:R-:W-:Y:S05]  /*61ed0*/  @!P1 BRA `(.L_x_17) ;  /* 0xfffffffc00ec9947 */ /* 0x008fea000383ffff */
[----:B------:R-:W-:Y:S05]  /*61ee0*/  BRA `(.L_x_130) ;  /* 0xfffff9f000307947 */ /* 0x000fea000383ffff */
.L_x_18:
[----:B------:R-:W-:-:S06]  /*61ef0*/  ULEA UR4, UR61, UR48, 0x3 ;  /* 0x000000303d047291 */ /* 0x000fcc000f8e183f */
[----:B-1----:R-:W-:-:S04]  /*61f00*/  MOV R3, UR4 ;  /* 0x0000000400037c02 */ /* 0x002fc80008000f00 */
[----:B------:R1:W2:Y:S03]  /*61f10*/  SYNCS.PHASECHK.TRANS64.TRYWAIT P1, [R3+URZ+-0x8], R0 ;  /* 0xfffff800030075a7 */ /* 0x0002a6000802017f */
[----:B--2---:R-:W-:Y:S05]  /*61f20*/  @!P1 NANOSLEEP.SYNCS 0x989680 ;  /* 0x009896800000995d */ /* 0x004fea0003900000 */
[----:B------:R-:W2:Y:S02]  /*61f30*/  @!P1 SYNCS.PHASECHK.TRANS64 P1, [R3+URZ+-0x8], R0 ;  /* 0xfffff800030095a7 */ /* 0x000ea4000802007f */
[----:B--2---:R-:W-:Y:S05]  /*61f40*/  @!P1 BRA `(.L_x_18) ;  /* 0xfffffffc00e89947 */ /* 0x004fea000383ffff */
[----:B------:R-:W-:Y:S05]  /*61f50*/  BRA `(.L_x_131) ;  /* 0xfffff9f000307947 */ /* 0x000fea000383ffff */
.L_x_20:
[----:B-1----:R-:W-:-:S04]  /*61f60*/  IMAD.U32 R4, RZ, RZ, UR60 ;  /* 0x0000003cff047e24 */ /* 0x002fc8000f8e00ff */
[----:B------:R1:W2:Y:S03]  /*61f70*/  SYNCS.PHASECHK.TRANS64.TRYWAIT P1, [R4+URZ+0x160008], R163 ;  /* 0x160008a3040075a7 */ /* 0x0002a6000802017f */
[----:B--2---:R-:W-:Y:S05]  /*61f80*/  @!P1 NANOSLEEP.SYNCS 0x989680 ;  /* 0x009896800000995d */ /* 0x004fea0003900000 */
[----:B------:R-:W2:Y:S02]  /*61f90*/  @!P1 SYNCS.PHASECHK.TRANS64 P1, [R4+URZ+0x160008], R163 ;  /* 0x160008a3040095a7 */ /* 0x000ea4000802007f */
[----:B--2---:R-:W-:Y:S05]  /*61fa0*/  @!P1 BRA `(.L_x_20) ;  /* 0xfffffffc00ec9947 */ /* 0x004fea000383ffff */
[----:B------:R-:W-:Y:S05]  /*61fb0*/  BRA `(.L_x_132) ;  /* 0xfffffa5c00407947 */ /* 0x000fea000383ffff */
.L_x_25:
[----:B--2---:R-:W-:-:S04]  /*61fc0*/  MOV R4, UR6 ;  /* 0x0000000600047c02 */ /* 0x004fc80008000f00 */
[----:B------:R2:W3:Y:S03]  /*61fd0*/  SYNCS.PHASECHK.TRANS64.TRYWAIT P2, [R4+URZ+0x160000], R3 ;  /* 0x16000003040075a7 */ /* 0x0004e6000804017f */
[----:B---3--:R-:W-:Y:S05]  /*61fe0*/  @!P2 NANOSLEEP.SYNCS 0x989680 ;  /* 0x009896800000a95d */ /* 0x008fea0003900000 */
[----:B------:R-:W3:Y:S02]  /*61ff0*/  @!P2 SYNCS.PHASECHK.TRANS64 P2, [R4+URZ+0x160000], R3 ;  /* 0x160000030400a5a7 */ /* 0x000ee4000804007f */
[----:B---3--:R-:W-:Y:S05]  /*62000*/  @!P2 BRA `(.L_x_25) ;  /* 0xfffffffc00eca947 */ /* 0x008fea000383ffff */
[----:B------:R-:W-:Y:S05]  /*62010*/  BRA `(.L_x_133) ;  /* 0xfffffb9c00e47947 */ /* 0x000fea000383ffff */
.L_x_29:
[----:B-1----:R-:W-:-:S04]  /*62020*/  MOV R2, UR6 ;  /* 0x0000000600027c02 */ /* 0x002fc80008000f00 */
[----:B------:R1:W2:Y:S03]  /*62030*/  SYNCS.PHASECHK.TRANS64.TRYWAIT P2, [R2+URZ+0x160000], R0 ;  /* 0x16000000020075a7 */ /* 0x0002a6000804017f */
[----:B--2---:R-:W-:Y:S05]  /*62040*/  @!P2 NANOSLEEP.SYNCS 0x989680 ;  /* 0x009896800000a95d */ /* 0x004fea0003900000 */
[----:B------:R-:W2:Y:S02]  /*62050*/  @!P2 SYNCS.PHASECHK.TRANS64 P2, [R2+URZ+0x160000], R0 ;  /* 0x160000000200a5a7 */ /* 0x000ea4000804007f */
[----:B--2---:R-:W-:Y:S05]  /*62060*/  @!P2 BRA `(.L_x_29) ;  /* 0xfffffffc00eca947 */ /* 0x004fea000383ffff */
[----:B------:R-:W-:Y:S05]  /*62070*/  BRA `(.L_x_28) ;  /* 0xfffffc1c00e07947 */ /* 0x000fea000383ffff */
.L_x_37:
[----:B--2---:R-:W-:-:S04]  /*62080*/  IMAD.U32 R3, RZ, RZ, UR6 ;  /* 0x00000006ff037e24 */ /* 0x004fc8000f8e00ff */
[----:B------:R2:W3:Y:S03]  /*62090*/  SYNCS.PHASECHK.TRANS64.TRYWAIT P2, [R3+URZ+0x160000], R2 ;  /* 0x16000002030075a7 */ /* 0x0004e6000804017f */
[----:B---3--:R-:W-:Y:S05]  /*620a0*/  @!P2 NANOSLEEP.SYNCS 0x989680 ;  /* 0x009896800000a95d */ /* 0x008fea0003900000 */
[----:B------:R-:W3:Y:S02]  /*620b0*/  @!P2 SYNCS.PHASECHK.TRANS64 P2, [R3+URZ+0x160000], R2 ;  /* 0x160000020300a5a7 */ /* 0x000ee4000804007f */
[----:B---3--:R-:W-:Y:S05]  /*620c0*/  @!P2 BRA `(.L_x_37) ;  /* 0xfffffffc00eca947 */ /* 0x008fea000383ffff */
[----:B------:R-:W-:Y:S05]  /*620d0*/  BRA `(.L_x_134) ;  /* 0xfffffd80001c7947 */ /* 0x000fea000383ffff */
.L_x_41:
[----:B-1----:R-:W-:-:S04]  /*620e0*/  MOV R2, UR6 ;  /* 0x0000000600027c02 */ /* 0x002fc80008000f00 */
[----:B------:R1:W2:Y:S03]  /*620f0*/  SYNCS.PHASECHK.TRANS64.TRYWAIT P2, [R2+URZ+0x160000], R0 ;  /* 0x16000000020075a7 */ /* 0x0002a6000804017f */
[----:B--2---:R-:W-:Y:S05]  /*62100*/  @!P2 NANOSLEEP.SYNCS 0x989680 ;  /* 0x009896800000a95d */ /* 0x004fea0003900000 */
[----:B------:R-:W2:Y:S02]  /*62110*/  @!P2 SYNCS.PHASECHK.TRANS64 P2, [R2+URZ+0x160000], R0 ;  /* 0x160000000200a5a7 */ /* 0x000ea4000804007f */
[----:B--2---:R-:W-:Y:S05]  /*62120*/  @!P2 BRA `(.L_x_41) ;  /* 0xfffffffc00eca947 */ /* 0x004fea000383ffff */
[----:B------:R-:W-:Y:S05]  /*62130*/  BRA `(.L_x_40) ;  /* 0xfffffe2400f87947 */ /* 0x000fea000383ffff */
.L_x_57:
[----:B-1----:R-:W3:Y:S02]  /*62140*/  LDL R3, [R1+0x428] ;  /* 0x0004280001037983 */ /* 0x002ee40000100800 */
[----:B---3--:R-:W-:-:S13]  /*62150*/  R2UR UR4, R3 ;  /* 0x00000000030472ca */ /* 0x008fda00000e0000 */
[----:B------:R-:W-:-:S04]  /*62160*/  MOV R3, UR4 ;  /* 0x0000000400037c02 */ /* 0x000fc80008000f00 */
[----:B------:R1:W3:Y:S03]  /*62170*/  SYNCS.PHASECHK.TRANS64.TRYWAIT P0, [R3+URZ+0x8], R0 ;  /* 0x00000800030075a7 */ /* 0x0002e6000800017f */
[----:B---3--:R-:W-:Y:S05]  /*62180*/  @!P0 NANOSLEEP.SYNCS 0x989680 ;  /* 0x009896800000895d */ /* 0x008fea0003900000 */
[----:B------:R-:W3:Y:S02]  /*62190*/  @!P0 SYNCS.PHASECHK.TRANS64 P0, [R3+URZ+0x8], R0 ;  /* 0x00000800030085a7 */ /* 0x000ee4000800007f */
[----:B---3--:R-:W-:Y:S05]  /*621a0*/  @!P0 BRA `(.L_x_57) ;  /* 0xfffffffc00e48947 */ /* 0x008fea000383ffff */
[----:B------:R-:W-:Y:S05]  /*621b0*/  BRA `(.L_x_135) ;  /* 0xffffffa0004c7947 */ /* 0x000fea000383ffff */
.L_x_99:
[----:B-1----:R1:W2:Y:S02]  /*621c0*/  SYNCS.PHASECHK.TRANS64.TRYWAIT P0, [R4+URZ+0x160060], R3 ;  /* 0x16006003040075a7 */ /* 0x0022a4000800017f */
[----:B--2---:R-:W-:Y:S05]  /*621d0*/  @!P0 NANOSLEEP.SYNCS 0x989680 ;  /* 0x009896800000895d */ /* 0x004fea0003900000 */
[----:B------:R-:W2:Y:S02]  /*621e0*/  @!P0 SYNCS.PHASECHK.TRANS64 P0, [R4+URZ+0x160060], R3 ;  /* 0x16006003040085a7 */ /* 0x000ea4000800007f */
[----:B--2---:R-:W-:Y:S05]  /*621f0*/  @!P0 BRA `(.L_x_99) ;  /* 0xfffffffc00f08947 */ /* 0x004fea000383ffff */
[----:B------:R-:W-:Y:S05]  /*62200*/  BRA `(.L_x_136) ;  /* 0xffffffdc009c7947 */ /* 0x000fea000383ffff */
.L_x_104:
[----:B-1----:R1:W2:Y:S02]  /*62210*/  SYNCS.PHASECHK.TRANS64.TRYWAIT P0, [R5+URZ+0x160028], R2 ;  /* 0x16002802050075a7 */ /* 0x0022a4000800017f */
[----:B--2---:R-:W-:Y:S05]  /*62220*/  @!P0 NANOSLEEP.SYNCS 0x989680 ;  /* 0x009896800000895d */ /* 0x004fea0003900000 */
[----:B------:R-:W2:Y:S02]  /*62230*/  @!P0 SYNCS.PHASECHK.TRANS64 P0, [R5+URZ+0x160028], R2 ;  /* 0x16002802050085a7 */ /* 0x000ea4000800007f */
[----:B--2---:R-:W-:Y:S05]  /*62240*/  @!P0 BRA `(.L_x_104) ;  /* 0xfffffffc00f08947 */ /* 0x004fea000383ffff */
[----:B------:R-:W-:Y:S05]  /*62250*/  BRA `(.L_x_137) ;  /* 0xffffffe000a87947 */ /* 0x000fea000383ffff */
.L_x_109:
[----:B-1----:R1:W2:Y:S02]  /*62260*/  SYNCS.PHASECHK.TRANS64.TRYWAIT P0, [R4+URZ+0x160060], R5 ;  /* 0x16006005040075a7 */ /* 0x0022a4000800017f */
[----:B--2---:R-:W-:Y:S05]  /*62270*/  @!P0 NANOSLEEP.SYNCS 0x989680 ;  /* 0x009896800000895d */ /* 0x004fea0003900000 */
[----:B------:R-:W2:Y:S02]  /*62280*/  @!P0 SYNCS.PHASECHK.TRANS64 P0, [R4+URZ+0x160060], R5 ;  /* 0x16006005040085a7 */ /* 0x000ea4000800007f */
[----:B--2---:R-:W-:Y:S05]  /*62290*/  @!P0 BRA `(.L_x_109) ;  /* 0xfffffffc00f08947 */ /* 0x004fea000383ffff */
[----:B------:R-:W-:Y:S05]  /*622a0*/  BRA `(.L_x_138) ;  /* 0xffffffe400c87947 */ /* 0x000fea000383ffff */
.L_x_114:
[----:B-1----:R1:W2:Y:S02]  /*622b0*/  SYNCS.PHASECHK.TRANS64.TRYWAIT P0, [R3+URZ+0x160028], R4 ;  /* 0x16002804030075a7 */ /* 0x0022a4000800017f */
[----:B--2---:R-:W-:Y:S05]  /*622c0*/  @!P0 NANOSLEEP.SYNCS 0x989680 ;  /* 0x009896800000895d */ /* 0x004fea0003900000 */
[----:B------:R-:W2:Y:S02]  /*622d0*/  @!P0 SYNCS.PHASECHK.TRANS64 P0, [R3+URZ+0x160028], R4 ;  /* 0x16002804030085a7 */ /* 0x000ea4000800007f */
[----:B--2---:R-:W-:Y:S05]  /*622e0*/  @!P0 BRA `(.L_x_114) ;  /* 0xfffffffc00f08947 */ /* 0x004fea000383ffff */
[----:B------:R-:W-:Y:S05]  /*622f0*/  BRA `(.L_x_139) ;  /* 0xffffffe800f47947 */ /* 0x000fea000383ffff */
.L_x_120:
[----:B-1----:R1:W2:Y:S02]  /*62300*/  SYNCS.PHASECHK.TRANS64.TRYWAIT P4, [R7+URZ+0x160028], R4 ;  /* 0x16002804070075a7 */ /* 0x0022a4000808017f */
[----:B--2---:R-:W-:Y:S05]  /*62310*/  @!P4 NANOSLEEP.SYNCS 0x989680 ;  /* 0x009896800000c95d */ /* 0x004fea0003900000 */
[----:B------:R-:W2:Y:S02]  /*62320*/  @!P4 SYNCS.PHASECHK.TRANS64 P4, [R7+URZ+0x160028], R4 ;  /* 0x160028040700c5a7 */ /* 0x000ea4000808007f */
[----:B--2---:R-:W-:Y:S05]  /*62330*/  @!P4 BRA `(.L_x_120) ;  /* 0xfffffffc00f0c947 */ /* 0x004fea000383ffff */
[----:B------:R-:W-:Y:S05]  /*62340*/  BRA `(.L_x_140) ;  /* 0xfffffff000487947 */ /* 0x000fea000383ffff */
.L_x_125:
[----:B-1----:R1:W2:Y:S02]  /*62350*/  SYNCS.PHASECHK.TRANS64.TRYWAIT P4, [R4+URZ+0x160028], R7 ;  /* 0x16002807040075a7 */ /* 0x0022a4000808017f */
[----:B--2---:R-:W-:Y:S05]  /*62360*/  @!P4 NANOSLEEP.SYNCS 0x989680 ;  /* 0x009896800000c95d */ /* 0x004fea0003900000 */
[----:B------:R-:W2:Y:S02]  /*62370*/  @!P4 SYNCS.PHASECHK.TRANS64 P4, [R4+URZ+0x160028], R7 ;  /* 0x160028070400c5a7 */ /* 0x000ea4000808007f */
[----:B--2---:R-:W-:Y:S05]  /*62380*/  @!P4 BRA `(.L_x_125) ;  /* 0xfffffffc00f0c947 */ /* 0x004fea000383ffff */
[----:B------:R-:W-:Y:S05]  /*62390*/  BRA `(.L_x_141) ;  /* 0xfffffff400747947 */ /* 0x000fea000383ffff */
        .weak           $__internal_0_$__cuda_sm20_rcp_rn_f32_slowpath
        .type           $__internal_0_$__cuda_sm20_rcp_rn_f32_slowpath,@function
        .size           $__internal_0_$__cuda_sm20_rcp_rn_f32_slowpath,(.L_x_147 - $__internal_0_$__cuda_sm20_rcp_rn_f32_slowpath)
$__internal_0_$__cuda_sm20_rcp_rn_f32_slowpath:
[----:B------:R-:W-:Y:S01]  /*623a0*/  IMAD.SHL.U32 R2, R0, 0x2, RZ ;  /* 0x0000000200027824 */ /* 0x000fe200078e00ff */
[----:B------:R-:W-:Y:S04]  /*623b0*/  BSSY B2, `(.L_x_142) ;  /* 0x0000030000027945 */ /* 0x000fe80003800000 */
[----:B------:R-:W-:-:S04]  /*623c0*/  SHF.R.U32.HI R2, RZ, 0x18, R2 ;  /* 0x00000018ff027819 */ /* 0x000fc80000011602 */
[----:B------:R-:W-:-:S13]  /*623d0*/  ISETP.NE.U32.AND P0, PT, R2, RZ, PT ;  /* 0x000000ff0200720c */ /* 0x000fda0003f05070 */
[----:B------:R-:W-:Y:S05]  /*623e0*/  @P0 BRA `(.L_x_143) ;  /* 0x0000000000280947 */ /* 0x000fea0003800000 */
[----:B------:R-:W-:-:S04]  /*623f0*/  SHF.L.U32 R2, R0, 0x1, RZ ;  /* 0x0000000100027819 */ /* 0x000fc800000006ff */
[----:B------:R-:W-:-:S13]  /*62400*/  ISETP.NE.AND P0, PT, R2, RZ, PT ;  /* 0x000000ff0200720c */ /* 0x000fda0003f05270 */
[----:B------:R-:W-:Y:S01]  /*62410*/  @P0 FFMA R5, R0, 1.84467440737095516160e+19, RZ ;  /* 0x5f80000000050823 */ /* 0x000fe200000000ff */
[----:B------:R-:W-:Y:S08]  /*62420*/  @!P0 MUFU.RCP R2, R0 ;  /* 0x0000000000028308 */ /* 0x000ff00000001000 */
[----:B------:R-:W1:Y:S02]  /*62430*/  @P0 MUFU.RCP R3, R5 ;  /* 0x0000000500030308 */ /* 0x000e640000001000 */
[----:B-1----:R-:W-:-:S04]  /*62440*/  @P0 FFMA R5, R5, R3, -1 ;  /* 0xbf80000005050423 */ /* 0x002fc80000000003 */
[----:B------:R-:W-:-:S04]  /*62450*/  @P0 FADD.FTZ R5, -R5, -RZ ;  /* 0x800000ff05050221 */ /* 0x000fc80000010100 */
[----:B------:R-:W-:-:S04]  /*62460*/  @P0 FFMA R3, R3, R5, R3 ;  /* 0x0000000503030223 */ /* 0x000fc80000000003 */
[----:B------:R-:W-:Y:S01]  /*62470*/  @P0 FFMA R2, R3, 1.84467440737095516160e+19, RZ ;  /* 0x5f80000003020823 */ /* 0x000fe200000000ff */
[----:B------:R-:W-:Y:S06]  /*62480*/  BRA `(.L_x_144) ;  /* 0x0000000000887947 */ /* 0x000fec0003800000 */
.L_x_143:
[----:B------:R-:W-:-:S04]  /*62490*/  IADD3 R12, R2, -0xfd, RZ ;  /* 0xffffff03020c7810 */ /* 0x000fc80007ffe0ff */
[----:B------:R-:W-:-:S13]  /*624a0*/  ISETP.GT.U32.AND P0, PT, R12, 0x1, PT ;  /* 0x000000010c00780c */ /* 0x000fda0003f04070 */
[----:B------:R-:W-:Y:S05]  /*624b0*/  @P0 BRA `(.L_x_145) ;  /* 0x0000000000780947 */ /* 0x000fea0003800000 */
[----:B------:R-:W-:Y:S01]  /*624c0*/  LOP3.LUT R5, R0, 0x7fffff, RZ, 0xc0, !PT ;  /* 0x007fffff00057812 */ /* 0x000fe200078ec0ff */
[----:B------:R-:W-:Y:S01]  /*624d0*/  IMAD.MOV.U32 R13, RZ, RZ, 0x3 ;  /* 0x00000003ff0d7424 */ /* 0x000fe200078e00ff */
[----:B------:R-:W-:Y:S02]  /*624e0*/  IADD3 R2, R2, -0xfc, RZ ;  /* 0xffffff0402027810 */ /* 0x000fe40007ffe0ff */
[----:B------:R-:W-:Y:S02]  /*624f0*/  LOP3.LUT R5, R5, 0x3f800000, RZ, 0xfc, !PT ;  /* 0x3f80000005057812 */ /* 0x000fe400078efcff */
[----:B------:R-:W-:Y:S02]  /*62500*/  SHF.L.U32 R13, R13, R12, RZ ;  /* 0x0000000c0d0d7219 */ /* 0x000fe400000006ff */
[----:B------:R-:W1:Y:S02]  /*62510*/  MUFU.RCP R3, R5 ;  /* 0x0000000500037308 */ /* 0x000e640000001000 */
[----:B-1----:R-:W-:-:S04]  /*62520*/  FFMA R6, R5, R3, -1 ;  /* 0xbf80000005067423 */ /* 0x002fc80000000003 */
[----:B------:R-:W-:-:S04]  /*62530*/  FADD.FTZ R6, -R6, -RZ ;  /* 0x800000ff06067221 */ /* 0x000fc80000010100 */
[CCC-:B------:R-:W-:Y:S01]  /*62540*/  FFMA.RM R5, R3.reuse, R6.reuse, R3.reuse ;  /* 0x0000000603057223 */ /* 0x1c0fe20000004003 */
[----:B------:R-:W-:-:S05]  /*62550*/  FFMA.RP R3, R3, R6, R3 ;  /* 0x0000000603037223 */ /* 0x000fca0000008003 */
[C---:B------:R-:W-:Y:S02]  /*62560*/  FSETP.NEU.FTZ.AND P0, PT, R5.reuse, R3, PT ;  /* 0x000000030500720b */ /* 0x040fe40003f1d000 */
[----:B------:R-:W-:Y:S02]  /*62570*/  LOP3.LUT R3, R5, 0x7fffff, RZ, 0xc0, !PT ;  /* 0x007fffff05037812 */ /* 0x000fe400078ec0ff */
[----:B------:R-:W-:Y:S02]  /*62580*/  SEL R5, RZ, 0xffffffff, !P0 ;  /* 0xffffffffff057807 */ /* 0x000fe40004000000 */
[----:B------:R-:W-:Y:S02]  /*62590*/  LOP3.LUT R3, R3, 0x800000, RZ, 0xfc, !PT ;  /* 0x0080000003037812 */ /* 0x000fe400078efcff */
[----:B------:R-:W-:Y:S02]  /*625a0*/  IADD3 R6, -R5, RZ, RZ ;  /* 0x000000ff05067210 */ /* 0x000fe40007ffe1ff */
[----:B------:R-:W-:-:S02]  /*625b0*/  LOP3.LUT R13, R13, R3, RZ, 0xc0, !PT ;  /* 0x000000030d0d7212 */ /* 0x000fc400078ec0ff */
[-C--:B------:R-:W-:Y:S02]  /*625c0*/  LOP3.LUT P1, RZ, R6, R12.reuse, R3, 0xf8, !PT ;  /* 0x0000000c06ff7212 */ /* 0x080fe4000782f803 */
[----:B------:R-:W-:Y:S02]  /*625d0*/  SHF.R.U32.HI R5, RZ, R12, R13 ;  /* 0x0000000cff057219 */ /* 0x000fe4000001160d */
[----:B------:R-:W-:Y:S02]  /*625e0*/  SHF.R.U32.HI R2, RZ, R2, R3 ;  /* 0x00000002ff027219 */ /* 0x000fe40000011603 */
[C---:B------:R-:W-:Y:S02]  /*625f0*/  LOP3.LUT P0, RZ, R5.reuse, 0x1, RZ, 0xc0, !PT ;  /* 0x0000000105ff7812 */ /* 0x040fe4000780c0ff */
[----:B------:R-:W-:-:S04]  /*62600*/  LOP3.LUT P2, RZ, R5, 0x2, RZ, 0xc0, !PT ;  /* 0x0000000205ff7812 */ /* 0x000fc8000784c0ff */
[----:B------:R-:W-:Y:S02]  /*62610*/  PLOP3.LUT P0, PT, P0, P1, P2, 0xe0, 0x0 ;  /* 0x000000000000781c */ /* 0x000fe40000703c20 */
[----:B------:R-:W-:Y:S02]  /*62620*/  LOP3.LUT P1, RZ, R0, 0x7fffff, RZ, 0xc0, !PT ;  /* 0x007fffff00ff7812 */ /* 0x000fe4000782c0ff */
[----:B------:R-:W-:-:S05]  /*62630*/  SEL R3, RZ, 0x1, !P0 ;  /* 0x00000001ff037807 */ /* 0x000fca0004000000 */
[----:B------:R-:W-:-:S05]  /*62640*/  IMAD.MOV R3, RZ, RZ, -R3 ;  /* 0x000000ffff037224 */ /* 0x000fca00078e0a03 */
[----:B------:R-:W-:-:S13]  /*62650*/  ISETP.GE.AND P0, PT, R3, RZ, PT ;  /* 0x000000ff0300720c */ /* 0x000fda0003f06270 */
[----:B------:R-:W-:-:S04]  /*62660*/  @!P0 IADD3 R2, R2, 0x1, RZ ;  /* 0x0000000102028810 */ /* 0x000fc80007ffe0ff */
[----:B------:R-:W-:-:S04]  /*62670*/  @!P1 SHF.L.U32 R2, R2, 0x1, RZ ;  /* 0x0000000102029819 */ /* 0x000fc800000006ff */
[----:B------:R-:W-:Y:S01]  /*62680*/  LOP3.LUT R2, R2, 0x80000000, R0, 0xf8, !PT ;  /* 0x8000000002027812 */ /* 0x000fe200078ef800 */
[----:B------:R-:W-:Y:S06]  /*62690*/  BRA `(.L_x_144) ;  /* 0x0000000000047947 */ /* 0x000fec0003800000 */
.L_x_145:
[----:B------:R1:W2:Y:S02]  /*626a0*/  MUFU.RCP R2, R0 ;  /* 0x0000000000027308 */ /* 0x0002a40000001000 */
.L_x_144:
[----:B------:R-:W-:Y:S05]  /*626b0*/  BSYNC B2 ;  /* 0x0000000000027941 */ /* 0x000fea0003800000 */
.L_x_142:
[----:B--2---:R-:W-:Y:S01]  /*626c0*/  IMAD.MOV.U32 R5, RZ, RZ, R2 ;  /* 0x000000ffff057224 */ /* 0x004fe200078e0002 */
[----:B------:R-:W-:Y:S02]  /*626d0*/  MOV R2, R7 ;  /* 0x0000000700027202 */ /* 0x000fe40000000f00 */
[----:B------:R-:W-:-:S04]  /*626e0*/  MOV R3, 0x0 ;  /* 0x0000000000037802 */ /* 0x000fc80000000f00 */
[----:B-1----:R-:W-:Y:S05]  /*626f0*/  RET.REL.NODEC R2 `(_ZN7cutlass13device_kernelINS_4fmha6kernel28FmhaKernelTmaWarpSpecializedINS1_10collective30FmhaMainloopTmaWarpSpecializedINS_6half_tEffN4cute5tupleIJNS7_1CILi128EEENS9_ILi256EEENS9_ILi512EEEEEENS8_IJiNS9_ILi1EEENS8_IJiiEEEEEESG_SG_NS4_12CausalFusionEJEEENS4_15FmhaFwdEpilogueIS6_fNS8_IJNS9_ILi64EEESC_SB_EEEEENS2_23IndividualTileSchedulerEJEEEEEvNT_6ParamsE) ;  /* 0xfffff9d802407950 */ /* 0x002fea0003c3ffff */
.L_x_146:
[----:B------:R-:W-:-:S00]  /*62700*/  BRA `(.L_x_146) ;  /* 0xfffffffc00fc7947 */ /* 0x000fc0000383ffff */
[----:B------:R-:W-:-:S00]  /*62710*/  NOP ;  /* 0x0000000000007918 */ /* 0x000fc00000000000 */
        /* <DEDUP_REMOVED lines=14> */
.L_x_147:


//--------------------- .nv.global.init           --------------------------
	.section	.nv.global.init,"aw",@progbits
.nv.global.init:
	.type		$str$24,@object
	.size		$str$24,($str$25 - $str$24)
$str$24:
        /*0000*/ 	.byte	0x28, 0x61, 0x64, 0x64, 0x72, 0x65, 0x73, 0x73, 0x20, 0x26, 0x20, 0x6d, 0x61, 0x73, 0x6b, 0x29
        /*0010*/ 	.byte	0x20, 0x3d, 0x3d, 0x20, 0x30, 0x00
	.type		$str$25,@object
	.size		$str$25,(__unnamed_1 - $str$25)
$str$25:
        /*0016*/ 	.byte	0x2f, 0x74, 0x6d, 0x70, 0x2f, 0x63, 0x75, 0x74, 0x6c, 0x61, 0x73, 0x73, 0x5f, 0x73, 0x77, 0x65
        /*0026*/ 	.byte	0x65, 0x70, 0x5f, 0x73, 0x72, 0x63, 0x2f, 0x69, 0x6e, 0x63, 0x6c, 0x75, 0x64, 0x65, 0x2f, 0x63
        /*0036*/ 	.byte	0x75, 0x74, 0x65, 0x2f, 0x70, 0x6f, 0x69, 0x6e, 0x74, 0x65, 0x72, 0x5f, 0x66, 0x6c, 0x61, 0x67
        /*0046*/ 	.byte	0x67, 0x65, 0x64, 0x2e, 0x68, 0x70, 0x70, 0x00
	.type		__unnamed_1,@object
	.size		__unnamed_1,(__unnamed_2 - __unnamed_1)
__unnamed_1:
        /* <DEDUP_REMOVED lines=28> */
        /*020e*/ 	.byte	0x3e, 0x3e, 0x3e, 0x3e, 0x3e, 0x5d, 0x00
	.type		__unnamed_2,@object
	.size		__unnamed_2,(.L_1 - __unnamed_2)
__unnamed_2:
        /* <DEDUP_REMOVED lines=29> */
.L_1:


//--------------------- .nv.shared._ZN7cutlass13device_kernelINS_4fmha6kernel28FmhaKernelTmaWarpSpecializedINS1_10collective30FmhaMainloopTmaWarpSpecializedINS_6half_tEffN4cute5tupleIJNS7_1CILi128EEENS9_ILi256EEENS9_ILi512EEEEEENS8_IJiNS9_ILi1EEENS8_IJiiEEEEEESG_SG_NS4_12CausalFusionEJEEENS4_15FmhaFwdEpilogueIS6_fNS8_IJNS9_ILi64EEESC_SB_EEEEENS2_23IndividualTileSchedulerEJEEEEEvNT_6ParamsE --------------------------
	.section	.nv.shared._ZN7cutlass13device_kernelINS_4fmha6kernel28FmhaKernelTmaWarpSpecializedINS1_10collective30FmhaMainloopTmaWarpSpecializedINS_6half_tEffN4cute5tupleIJNS7_1CILi128EEENS9_ILi256EEENS9_ILi512EEEEEENS8_IJiNS9_ILi1EEENS8_IJiiEEEEEESG_SG_NS4_12CausalFusionEJEEENS4_15FmhaFwdEpilogueIS6_fNS8_IJNS9_ILi64EEESC_SB_EEEEENS2_23IndividualTileSchedulerEJEEEEEvNT_6ParamsE,"aw",@nobits
	.sectionflags	@""
	.align	16
	.zero		1024


//--------------------- .nv.shared.reserved.0     --------------------------
	.section	.nv.shared.reserved.0,"aw",@nobits
	.weak		__nv_reservedSMEM_offset_0_alias
	.size		__nv_reservedSMEM_offset_0_alias, 0, 0
	.other		__nv_reservedSMEM_offset_0_alias,@"STO_CUDA_RESERVED_SHARED STV_DEFAULT"
__nv_reservedSMEM_offset_0_alias:
	.zero		0


//--------------------- .nv.global                --------------------------
	.section	.nv.global,"aw",@nobits
.nv.global:
	.type		_ZN39_INTERNAL_afac1121_4_k_cu_1fa5514e_33324cute1_E,@object
	.size		_ZN39_INTERNAL_afac1121_4_k_cu_1fa5514e_33324cute1_E,(_ZN39_INTERNAL_afac1121_4_k_cu_1fa5514e_33324cuda3std3__45__cpo6cbeginE - _ZN39_INTERNAL_afac1121_4_k_cu_1fa5514e_33324cute1_E)
_ZN39_INTERNAL_afac1121_4_k_cu_1fa5514e_33324cute1_E:
	.zero		1
	.type		_ZN39_INTERNAL_afac1121_4_k_cu_1fa5514e_33324cuda3std3__45__cpo6cbeginE,@object
	.size		_ZN39_INTERNAL_afac1121_4_k_cu_1fa5514e_33324cuda3std3__45__cpo6cbeginE,(_ZN39_INTERNAL_afac1121_4_k_cu_1fa5514e_33324cuda3std3__48in_placeE - _ZN39_INTERNAL_afac1121_4_k_cu_1fa5514e_33324cuda3std3__45__cpo6cbeginE)
_ZN39_INTERNAL_afac1121_4_k_cu_1fa5514e_33324cuda3std3__45__cpo6cbeginE:
	.zero		1
	.type		_ZN39_INTERNAL_afac1121_4_k_cu_1fa5514e_33324cuda3std3__48in_placeE,@object
	.size		_ZN39_INTERNAL_afac1121_4_k_cu_1fa5514e_33324cuda3std3__48in_placeE,(_ZN39_INTERNAL_afac1121_4_k_cu_1fa5514e_33324cuda3std6ranges3__45__cpo9iter_moveE - _ZN39_INTERNAL_afac1121_4_k_cu_1fa5514e_33324cuda3std3__48in_placeE)
_ZN39_INTERNAL_afac1121_4_k_cu_1fa5514e_33324cuda3std3__48in_placeE:
	.zero		1
	.type		_ZN39_INTERNAL_afac1121_4_k_cu_1fa5514e_33324cuda3std6ranges3__45__cpo9iter_moveE,@object
	.size		_ZN39_INTERNAL_afac1121_4_k_cu_1fa5514e_33324cuda3std6ranges3__45__cpo9iter_moveE,(_ZN39_INTERNAL_afac1121_4_k_cu_1fa5514e_33324cuda3std3__45__cpo5beginE - _ZN39_INTERNAL_afac1121_4_k_cu_1fa5514e_33324cuda3std6ranges3__45__cpo9iter_moveE)
_ZN39_INTERNAL_afac1121_4_k_cu_1fa5514e_33324cuda3std6ranges3__45__cpo9iter_moveE:
	.zero		1
	.type		_ZN39_INTERNAL_afac1121_4_k_cu_1fa5514e_33324cuda3std3__45__cpo5beginE,@object
	.size		_ZN39_INTERNAL_afac1121_4_k_cu_1fa5514e_33324cuda3std3__45__cpo5beginE,(_ZN39_INTERNAL_afac1121_4_k_cu_1fa5514e_33324cuda3std3__441_GLOBAL__N__afac1121_4_k_cu_1fa5514e_33326ignoreE - _ZN39_INTERNAL_afac1121_4_k_cu_1fa5514e_33324cuda3std3__45__cpo5beginE)
_ZN39_INTERNAL_afac1121_4_k_cu_1fa5514e_33324cuda3std3__45__cpo5beginE:
	.zero		1
	.type		_ZN39_INTERNAL_afac1121_4_k_cu_1fa5514e_33324cuda3std3__441_GLOBAL__N__afac1121_4_k_cu_1fa5514e_33326ignoreE,@object
	.size		_ZN39_INTERNAL_afac1121_4_k_cu_1fa5514e_33324cuda3std3__441_GLOBAL__N__afac1121_4_k_cu_1fa5514e_33326ignoreE,(_ZN39_INTERNAL_afac1121_4_k_cu_1fa5514e_33324cute7productE - _ZN39_INTERNAL_afac1121_4_k_cu_1fa5514e_33324cuda3std3__441_GLOBAL__N__afac1121_4_k_cu_1fa5514e_33326ignoreE)
_ZN39_INTERNAL_afac1121_4_k_cu_1fa5514e_33324cuda3std3__441_GLOBAL__N__afac1121_4_k_cu_1fa5514e_33326ignoreE:
	.zero		1
	.type		_ZN39_INTERNAL_afac1121_4_k_cu_1fa5514e_33324cute7productE,@object
	.size		_ZN39_INTERNAL_afac1121_4_k_cu_1fa5514e_33324cute7productE,(_ZN39_INTERNAL_afac1121_4_k_cu_1fa5514e_33324cuda3std3__45__cpo3endE - _ZN39_INTERNAL_afac1121_4_k_cu_1fa5514e_33324cute7productE)
_ZN39_INTERNAL_afac1121_4_k_cu_1fa5514e_33324cute7productE:
	.zero		1
	.type		_ZN39_INTERNAL_afac1121_4_k_cu_1fa5514e_33324cuda3std3__45__cpo3endE,@object
	.size		_ZN39_INTERNAL_afac1121_4_k_cu_1fa5514e_33324cuda3std3__45__cpo3endE,(_ZN39_INTERNAL_afac1121_4_k_cu_1fa5514e_33324cuda3std3__419piecewise_constructE - _ZN39_INTERNAL_afac1121_4_k_cu_1fa5514e_33324cuda3std3__45__cpo3endE)
_ZN39_INTERNAL_afac1121_4_k_cu_1fa5514e_33324cuda3std3__45__cpo3endE:
	.zero		1
	.type		_ZN39_INTERNAL_afac1121_4_k_cu_1fa5514e_33324cuda3std3__419piecewise_constructE,@object
	.size		_ZN39_INTERNAL_afac1121_4_k_cu_1fa5514e_33324cuda3std3__419piecewise_constructE,(_ZN39_INTERNAL_afac1121_4_k_cu_1fa5514e_33324cuda3std3__45__cpo4cendE - _ZN39_INTERNAL_afac1121_4_k_cu_1fa5514e_33324cuda3std3__419piecewise_constructE)
_ZN39_INTERNAL_afac1121_4_k_cu_1fa5514e_33324cuda3std3__419piecewise_constructE:
	.zero		1
	.type		_ZN39_INTERNAL_afac1121_4_k_cu_1fa5514e_33324cuda3std3__45__cpo4cendE,@object
	.size		_ZN39_INTERNAL_afac1121_4_k_cu_1fa5514e_33324cuda3std3__45__cpo4cendE,(_ZN39_INTERNAL_afac1121_4_k_cu_1fa5514e_33324cuda3std6ranges3__45__cpo4swapE - _ZN39_INTERNAL_afac1121_4_k_cu_1fa5514e_33324cuda3std3__45__cpo4cendE)
_ZN39_INTERNAL_afac1121_4_k_cu_1fa5514e_33324cuda3std3__45__cpo4cendE:
	.zero		1
	.type		_ZN39_INTERNAL_afac1121_4_k_cu_1fa5514e_33324cuda3std6ranges3__45__cpo4swapE,@object
	.size		_ZN39_INTERNAL_afac1121_4_k_cu_1fa5514e_33324cuda3std6ranges3__45__cpo4swapE,(.L_9 - _ZN39_INTERNAL_afac1121_4_k_cu_1fa5514e_33324cuda3std6ranges3__45__cpo4swapE)
_ZN39_INTERNAL_afac1121_4_k_cu_1fa5514e_33324cuda3std6ranges3__45__cpo4swapE:
	.zero		1
.L_9:


//--------------------- .nv.constant0._ZN7cutlass13device_kernelINS_4fmha6kernel28FmhaKernelTmaWarpSpecializedINS1_10collective30FmhaMainloopTmaWarpSpecializedINS_6half_tEffN4cute5tupleIJNS7_1CILi128EEENS9_ILi256EEENS9_ILi512EEEEEENS8_IJiNS9_ILi1EEENS8_IJiiEEEEEESG_SG_NS4_12CausalFusionEJEEENS4_15FmhaFwdEpilogueIS6_fNS8_IJNS9_ILi64EEESC_SB_EEEEENS2_23IndividualTileSchedulerEJEEEEEvNT_6ParamsE --------------------------
	.section	.nv.constant0._ZN7cutlass13device_kernelINS_4fmha6kernel28FmhaKernelTmaWarpSpecializedINS1_10collective30FmhaMainloopTmaWarpSpecializedINS_6half_tEffN4cute5tupleIJNS7_1CILi128EEENS9_ILi256EEENS9_ILi512EEEEEENS8_IJiNS9_ILi1EEENS8_IJiiEEEEEESG_SG_NS4_12CausalFusionEJEEENS4_15FmhaFwdEpilogueIS6_fNS8_IJNS9_ILi64EEESC_SB_EEEEENS2_23IndividualTileSchedulerEJEEEEEvNT_6ParamsE,"a",@progbits
	.sectionflags	@""
	.align	4
.nv.constant0._ZN7cutlass13device_kernelINS_4fmha6kernel28FmhaKernelTmaWarpSpecializedINS1_10collective30FmhaMainloopTmaWarpSpecializedINS_6half_tEffN4cute5tupleIJNS7_1CILi128EEENS9_ILi256EEENS9_ILi512EEEEEENS8_IJiNS9_ILi1EEENS8_IJiiEEEEEESG_SG_NS4_12CausalFusionEJEEENS4_15FmhaFwdEpilogueIS6_fNS8_IJNS9_ILi64EEESC_SB_EEEEENS2_23IndividualTileSchedulerEJEEEEEvNT_6ParamsE:
	.zero		2688


//--------------------- SYMBOLS --------------------------

	.type		.nv.reservedSmem.offset0,@object
	.size		.nv.reservedSmem.offset0,0x4
	.type		__assertfail,@function
